def matmul_kernel(
    a_ptr,
    b_ptr,
    c_ptr,
    M,
    N,
    K,
    stride_am,
    stride_ak,
    stride_bk,
    stride_bn,
    stride_cm,
    stride_cn,
    BLOCK_M: tl.constexpr,
    BLOCK_N: tl.constexpr,
    BLOCK_K: tl.constexpr,
    GROUP_M: tl.constexpr,
):
    pid = tl.program_id(axis=0)
    num_pid_m = tl.cdiv(M, BLOCK_M)
    num_pid_n = tl.cdiv(N, BLOCK_N)
    num_pid_in_group = GROUP_M * num_pid_n
    group_id = pid // num_pid_in_group
    first_pid_m = group_id * GROUP_M
    group_size_m = min(num_pid_m - first_pid_m, GROUP_M)
    pid_m = first_pid_m + ((pid % num_pid_in_group) % group_size_m)
    pid_n = (pid % num_pid_in_group) // group_size_m

    offs_am = (pid_m * BLOCK_M + tl.arange(0, BLOCK_M)) % M
    offs_bn = (pid_n * BLOCK_N + tl.arange(0, BLOCK_N)) % N
    offs_k = tl.arange(0, BLOCK_K)
    a_ptrs = a_ptr + offs_am[:, None] * stride_am + offs_k[None, :] * stride_ak
    b_ptrs = b_ptr + offs_k[:, None] * stride_bk + offs_bn[None, :] * stride_bn

    acc = tl.zeros((BLOCK_M, BLOCK_N), dtype=tl.float32)
    for kk in range(0, tl.cdiv(K, BLOCK_K)):
        a = tl.load(a_ptrs, mask=offs_k[None, :] < K - kk * BLOCK_K, other=0.0)
        b = tl.load(b_ptrs, mask=offs_k[:, None] < K - kk * BLOCK_K, other=0.0)
        acc = tl.dot(a, b, acc)
        a_ptrs += BLOCK_K * stride_ak
        b_ptrs += BLOCK_K * stride_bk

    c = acc.to(c_ptr.dtype.element_ty)
    offs_cm = pid_m * BLOCK_M + tl.arange(0, BLOCK_M)
    offs_cn = pid_n * BLOCK_N + tl.arange(0, BLOCK_N)
    c_ptrs = c_ptr + offs_cm[:, None] * stride_cm + offs_cn[None, :] * stride_cn
    mask = (offs_cm[:, None] < M) & (offs_cn[None, :] < N)
    tl.store(c_ptrs, c, mask=mask)

# config = {"BLOCK_K": 32, "BLOCK_M": 512, "BLOCK_N": 256, "GROUP_M": 8, "arch": "sm_100", "dtype": "fp32", "num_ctas": 4, "num_stages": 3, "num_warps": 4}
# arch = sm_100


// ===== COMPILED SASS (sm_100a) =====

	.target	sm_100a

	.elftype	@"ET_EXEC"


//--------------------- .note.nv.tkinfo           --------------------------
	.section	.note.nv.tkinfo,"",@"SHT_NOTE"
	.sectionflags	@"SHF_NOTE_NV_TKINFO"
	.tkinfo
        /*0018*/ 	.word	0x00000081
        /*0030*/ 	.string	""
        /*0030*/ 	.string	"ptxas-blackwell"
        /*0030*/ 	.string	"Cuda compilation tools, release 12.9, V12.9.86"
        /*0030*/ 	.string	"Build cuda_12.9.r12.9/compiler.36037853_0"
        /*0030*/ 	.string	"-v  -suppress-debug-info  -lineinfo  -arch sm_100a "



//--------------------- .note.nv.cuver            --------------------------
	.section	.note.nv.cuver,"",@"SHT_NOTE"
	.sectionflags	@"SHF_NOTE_NV_CUVER"
        /*0018*/ 	.short	0x0001
        /*001a*/ 	.short	0x0064
        /*001c*/ 	.short	0x0001
        /*001e*/ 	.short	0x0000
        /*0020*/ 	.short	0x0001
        /*0022*/ 	.short	0x0000


//--------------------- .nv.info                  --------------------------
	.section	.nv.info,"",@"SHT_CUDA_INFO"
	.align	4


	//----- nvinfo : EIATTR_REGCOUNT
	.align		4
        /*0000*/ 	.byte	0x04, 0x2f
        /*0002*/ 	.short	(.L_4 - .L_3)
	.align		4
.L_3:
        /*0004*/ 	.word	index@(matmul_kernel)
        /*0008*/ 	.word	0x000000ff


	//----- nvinfo : EIATTR_FRAME_SIZE
	.align		4
.L_4:
        /*000c*/ 	.byte	0x04, 0x11
        /*000e*/ 	.short	(.L_6 - .L_5)
	.align		4
.L_5:
        /*0010*/ 	.word	index@($__internal_2_$__cuda_sm10x_tcgen05_guardrail_trap_unallocated_columns_being_dealloced)
        /*0014*/ 	.word	0x00000248


	//----- nvinfo : EIATTR_FRAME_SIZE
	.align		4
.L_6:
        /*0018*/ 	.byte	0x04, 0x11
        /*001a*/ 	.short	(.L_8 - .L_7)
	.align		4
.L_7:
        /*001c*/ 	.word	index@($__internal_1_$__cuda_sm10x_tcgen05_guardrail_trap_phase_invalid_during_alloc)
        /*0020*/ 	.word	0x00000248


	//----- nvinfo : EIATTR_FRAME_SIZE
	.align		4
.L_8:
        /*0024*/ 	.byte	0x04, 0x11
        /*0026*/ 	.short	(.L_10 - .L_9)
	.align		4
.L_9:
        /*0028*/ 	.word	index@($__internal_0_$__cuda_sm10x_tcgen05_guardrail_trap_col_being_dealloced_not_returned_by_alloc)
        /*002c*/ 	.word	0x00000248


	//----- nvinfo : EIATTR_FRAME_SIZE
	.align		4
.L_10:
        /*0030*/ 	.byte	0x04, 0x11
        /*0032*/ 	.short	(.L_12 - .L_11)
	.align		4
.L_11:
        /*0034*/ 	.word	index@(matmul_kernel)
        /*0038*/ 	.word	0x00000248


	//----- nvinfo : EIATTR_MIN_STACK_SIZE
	.align		4
.L_12:
        /*003c*/ 	.byte	0x04, 0x12
        /*003e*/ 	.short	(.L_14 - .L_13)
	.align		4
.L_13:
        /*0040*/ 	.word	index@(matmul_kernel)
        /*0044*/ 	.word	0x00000248
.L_14:


//--------------------- .nv.info.matmul_kernel    --------------------------
	.section	.nv.info.matmul_kernel,"",@"SHT_CUDA_INFO"
	.sectionflags	@""
	.align	4


	//----- nvinfo : EIATTR_CUDA_API_VERSION
	.align		4
        /*0000*/ 	.byte	0x04, 0x37
        /*0002*/ 	.short	(.L_16 - .L_15)
.L_15:
        /*0004*/ 	.word	0x00000081


	//----- nvinfo : EIATTR_KPARAM_INFO
	.align		4
.L_16:
        /*0008*/ 	.byte	0x04, 0x17
        /*000a*/ 	.short	(.L_18 - .L_17)
.L_17:
        /*000c*/ 	.word	0x00000000
        /*0010*/ 	.short	0x000d
        /*0012*/ 	.short	0x0048
        /*0014*/ 	.byte	0x00, 0xf4, 0x21, 0x00


	//----- nvinfo : EIATTR_KPARAM_INFO
	.align		4
.L_18:
        /*0018*/ 	.byte	0x04, 0x17
        /*001a*/ 	.short	(.L_20 - .L_19)
.L_19:
        /*001c*/ 	.word	0x00000000
        /*0020*/ 	.short	0x000c
        /*0022*/ 	.short	0x0040
        /*0024*/ 	.byte	0x00, 0xf4, 0x21, 0x00


	//----- nvinfo : EIATTR_KPARAM_INFO
	.align		4
.L_20:
        /*0028*/ 	.byte	0x04, 0x17
        /*002a*/ 	.short	(.L_22 - .L_21)
.L_21:
        /*002c*/ 	.word	0x00000000
        /*0030*/ 	.short	0x000b
        /*0032*/ 	.short	0x0038
        /*0034*/ 	.byte	0x00, 0xf0, 0x11, 0x00


	//----- nvinfo : EIATTR_KPARAM_INFO
	.align		4
.L_22:
        /*0038*/ 	.byte	0x04, 0x17
        /*003a*/ 	.short	(.L_24 - .L_23)
.L_23:
        /*003c*/ 	.word	0x00000000
        /*0040*/ 	.short	0x000a
        /*0042*/ 	.short	0x0034
        /*0044*/ 	.byte	0x00, 0xf0, 0x11, 0x00


	//----- nvinfo : EIATTR_KPARAM_INFO
	.align		4
.L_24:
        /*0048*/ 	.byte	0x04, 0x17
        /*004a*/ 	.short	(.L_26 - .L_25)
.L_25:
        /*004c*/ 	.word	0x00000000
        /*0050*/ 	.short	0x0009
        /*0052*/ 	.short	0x0030
        /*0054*/ 	.byte	0x00, 0xf0, 0x11, 0x00


	//----- nvinfo : EIATTR_KPARAM_INFO
	.align		4
.L_26:
        /*0058*/ 	.byte	0x04, 0x17
        /*005a*/ 	.short	(.L_28 - .L_27)
.L_27:
        /*005c*/ 	.word	0x00000000
        /*0060*/ 	.short	0x0008
        /*0062*/ 	.short	0x002c
        /*0064*/ 	.byte	0x00, 0xf0, 0x11, 0x00


	//----- nvinfo : EIATTR_KPARAM_INFO
	.align		4
.L_28:
        /*0068*/ 	.byte	0x04, 0x17
        /*006a*/ 	.short	(.L_30 - .L_29)
.L_29:
        /*006c*/ 	.word	0x00000000
        /*0070*/ 	.short	0x0007
        /*0072*/ 	.short	0x0028
        /*0074*/ 	.byte	0x00, 0xf0, 0x11, 0x00


	//----- nvinfo : EIATTR_KPARAM_INFO
	.align		4
.L_30:
        /*0078*/ 	.byte	0x04, 0x17
        /*007a*/ 	.short	(.L_32 - .L_31)
.L_31:
        /*007c*/ 	.word	0x00000000
        /*0080*/ 	.short	0x0006
        /*0082*/ 	.short	0x0024
        /*0084*/ 	.byte	0x00, 0xf0, 0x11, 0x00


	//----- nvinfo : EIATTR_KPARAM_INFO
	.align		4
.L_32:
        /*0088*/ 	.byte	0x04, 0x17
        /*008a*/ 	.short	(.L_34 - .L_33)
.L_33:
        /*008c*/ 	.word	0x00000000
        /*0090*/ 	.short	0x0005
        /*0092*/ 	.short	0x0020
        /*0094*/ 	.byte	0x00, 0xf0, 0x11, 0x00


	//----- nvinfo : EIATTR_KPARAM_INFO
	.align		4
.L_34:
        /*0098*/ 	.byte	0x04, 0x17
        /*009a*/ 	.short	(.L_36 - .L_35)
.L_35:
        /*009c*/ 	.word	0x00000000
        /*00a0*/ 	.short	0x0004
        /*00a2*/ 	.short	0x001c
        /*00a4*/ 	.byte	0x00, 0xf0, 0x11, 0x00


	//----- nvinfo : EIATTR_KPARAM_INFO
	.align		4
.L_36:
        /*00a8*/ 	.byte	0x04, 0x17
        /*00aa*/ 	.short	(.L_38 - .L_37)
.L_37:
        /*00ac*/ 	.word	0x00000000
        /*00b0*/ 	.short	0x0003
        /*00b2*/ 	.short	0x0018
        /*00b4*/ 	.byte	0x00, 0xf0, 0x11, 0x00


	//----- nvinfo : EIATTR_KPARAM_INFO
	.align		4
.L_38:
        /*00b8*/ 	.byte	0x04, 0x17
        /*00ba*/ 	.short	(.L_40 - .L_39)
.L_39:
        /*00bc*/ 	.word	0x00000000
        /*00c0*/ 	.short	0x0002
        /*00c2*/ 	.short	0x0010
        /*00c4*/ 	.byte	0x00, 0xf4, 0x21, 0x00


	//----- nvinfo : EIATTR_KPARAM_INFO
	.align		4
.L_40:
        /*00c8*/ 	.byte	0x04, 0x17
        /*00ca*/ 	.short	(.L_42 - .L_41)
.L_41:
        /*00cc*/ 	.word	0x00000000
        /*00d0*/ 	.short	0x0001
        /*00d2*/ 	.short	0x0008
        /*00d4*/ 	.byte	0x00, 0xf4, 0x21, 0x00


	//----- nvinfo : EIATTR_KPARAM_INFO
	.align		4
.L_42:
        /*00d8*/ 	.byte	0x04, 0x17
        /*00da*/ 	.short	(.L_44 - .L_43)
.L_43:
        /*00dc*/ 	.word	0x00000000
        /*00e0*/ 	.short	0x0000
        /*00e2*/ 	.short	0x0000
        /*00e4*/ 	.byte	0x00, 0xf4, 0x21, 0x00


	//----- nvinfo : EIATTR_EXPLICIT_CLUSTER
	.align		4
.L_44:
        /*00e8*/ 	.byte	0x01, 0x3e
	.zero		2


	//----- nvinfo : EIATTR_CTA_PER_CLUSTER
	.align		4
        /*00ec*/ 	.byte	0x04, 0x3d
        /*00ee*/ 	.short	(.L_46 - .L_45)
.L_45:
        /*00f0*/ 	.word	0x00000004
        /*00f4*/ 	.word	0x00000001
        /*00f8*/ 	.word	0x00000001


	//----- nvinfo : EIATTR_AT_ENTRY_FRAGMENTS
	.align		4
.L_46:
        /*00fc*/ 	.byte	0x04, 0x4f
        /*00fe*/ 	.short	(.L_48 - .L_47)


	//   ....[0]....
.L_47:
        /*0100*/ 	.word	0x00000004


	//----- nvinfo : EIATTR_RESERVED_SMEM_USED
	.align		4
.L_48:
        /*0104*/ 	.byte	0x01, 0x41
	.zero		2


	//----- nvinfo : EIATTR_SPARSE_MMA_MASK
	.align		4
        /*0108*/ 	.byte	0x03, 0x50
        /*010a*/ 	.short	0x0000


	//----- nvinfo : EIATTR_TCGEN05_1CTA_USED
	.align		4
        /*010c*/ 	.byte	0x01, 0x51
	.zero		2


	//----- nvinfo : EIATTR_MAXREG_COUNT
	.align		4
        /*0110*/ 	.byte	0x03, 0x1b
        /*0112*/ 	.short	0x00ff


	//----- nvinfo : EIATTR_NUM_BARRIERS
	.align		4
        /*0114*/ 	.byte	0x02, 0x4c
        /*0116*/ 	.byte	0x01
	.zero		1


	//----- nvinfo : EIATTR_ANNOTATIONS
	.align		4
        /*0118*/ 	.byte	0x04, 0x55
        /*011a*/ 	.short	(.L_50 - .L_49)


	//   ....[0]....
.L_49:
        /*011c*/ 	.word	0x00000001
        /*0120*/ 	.byte	0x50, 0x0a, 0x00, 0x00, 0x01, 0x00, 0x00, 0x00, 0xe0, 0x38, 0x00, 0x00, 0x01, 0x00, 0x00, 0x00
        /* <DEDUP_REMOVED lines=165> */
        /*0b80*/ 	.byte	0x30, 0xf6, 0x00, 0x00, 0x01, 0x00, 0x00, 0x00, 0x40, 0xf6, 0x00, 0x00


	//----- nvinfo : EIATTR_INT_WARP_WIDE_INSTR_OFFSETS
	.align		4
.L_50:
        /*0b8c*/ 	.byte	0x04, 0x31
        /*0b8e*/ 	.short	(.L_52 - .L_51)


	//   ....[0]....
.L_51:
        /*0b90*/ 	.word	0x00005580


	//   ....[1]....
        /*0b94*/ 	.word	0x000055a0


	//   ....[2]....
        /*0b98*/ 	.word	0x00005640


	//   ....[3]....
        /*0b9c*/ 	.word	0x00014f80


	//   ....[4]....
        /*0ba0*/ 	.word	0x00014fd0


	//----- nvinfo : EIATTR_COOP_GROUP_MASK_REGIDS
	.align		4
.L_52:
        /*0ba4*/ 	.byte	0x04, 0x29
        /*0ba6*/ 	.short	(.L_54 - .L_53)


	//   ....[0]....
.L_53:
        /*0ba8*/ 	.word	0xffffffff


	//   ....[1]....
        /*0bac*/ 	.word	0xffffffff


	//   ....[2]....
        /*0bb0*/ 	.word	0xffffffff


	//   ....[3]....
        /*0bb4*/ 	.word	0xffffffff


	//----- nvinfo : EIATTR_COOP_GROUP_INSTR_OFFSETS
	.align		4
.L_54:
        /*0bb8*/ 	.byte	0x04, 0x28
        /*0bba*/ 	.short	(.L_56 - .L_55)


	//   ....[0]....
.L_55:
        /*0bbc*/ 	.word	0x00000070


	//   ....[1]....
        /*0bc0*/ 	.word	0x00000330


	//   ....[2]....
        /*0bc4*/ 	.word	0x00014e10


	//   ....[3]....
        /*0bc8*/ 	.word	0x00015080


	//----- nvinfo : EIATTR_VRC_CTA_INIT_COUNT
	.align		4
.L_56:
        /*0bcc*/ 	.byte	0x02, 0x4a
        /*0bce*/ 	.byte	0x80
	.zero		1


	//----- nvinfo : EIATTR_MBARRIER_INSTR_OFFSETS
	.align		4
        /*0bd0*/ 	.byte	0x04, 0x39
        /*0bd2*/ 	.short	(.L_58 - .L_57)


	//   ....[0]....
.L_57:
        /*0bd4*/ 	.word	0x000056c0
        /*0bd8*/ 	.word	0x000000ff
        /*0bdc*/ 	.word	0x00000000
        /*0be0*/ 	.short	0x0100
        /*0be2*/ 	.byte	0x0c
	.zero		1


	//   ....[1]....
        /*0be4*/ 	.word	0x000057b0
        /*0be8*/ 	.word	0x000000ff
        /*0bec*/ 	.word	0x00020008
        /*0bf0*/ 	.short	0x0100
        /*0bf2*/ 	.byte	0x0a
	.zero		1


	//   ....[2]....
        /*0bf4*/ 	.word	0x0000afe0
        /*0bf8*/ 	.word	0x000000ff
        /*0bfc*/ 	.word	0x00000000
        /*0c00*/ 	.short	0x010a
        /*0c02*/ 	.byte	0x0c
	.zero		1


	//   ....[3]....
        /*0c04*/ 	.word	0x0000d220
        /*0c08*/ 	.word	0x000000ff
        /*0c0c*/ 	.word	0x00000000
        /*0c10*/ 	.short	0x010a
        /*0c12*/ 	.byte	0x0c
	.zero		1


	//   ....[4]....
        /*0c14*/ 	.word	0x0000d3a0
        /*0c18*/ 	.word	0x000000ff
        /*0c1c*/ 	.word	0x00020000
        /*0c20*/ 	.short	0x0108
        /*0c22*/ 	.byte	0x0a
	.zero		1


	//   ....[5]....
        /*0c24*/ 	.word	0x0000d420
        /*0c28*/ 	.word	0x000000ff
        /*0c2c*/ 	.word	0x00020008
        /*0c30*/ 	.short	0x0108
        /*0c32*/ 	.byte	0x0a
	.zero		1


	//   ....[6]....
        /*0c34*/ 	.word	0x000150a0
        /*0c38*/ 	.word	0x000000ff
        /*0c3c*/ 	.word	0x00000000
        /*0c40*/ 	.short	0x010a
        /*0c42*/ 	.byte	0x0c
	.zero		1


	//   ....[7]....
        /*0c44*/ 	.word	0x000150d0
        /*0c48*/ 	.word	0x000000ff
        /*0c4c*/ 	.word	0x00000000
        /*0c50*/ 	.short	0x010a
        /*0c52*/ 	.byte	0x0c
	.zero		1


	//----- nvinfo : EIATTR_NUM_MBARRIERS
	.align		4
.L_58:
        /*0c54*/ 	.byte	0x03, 0x38
        /*0c56*/ 	.short	0x0002


	//----- nvinfo : EIATTR_EXIT_INSTR_OFFSETS
	.align		4
        /*0c58*/ 	.byte	0x04, 0x1c
        /*0c5a*/ 	.short	(.L_60 - .L_59)


	//   ....[0]....
.L_59:
        /*0c5c*/ 	.word	0x00015090


	//----- nvinfo : EIATTR_REQNTID
	.align		4
.L_60:
        /*0c60*/ 	.byte	0x04, 0x10
        /*0c62*/ 	.short	(.L_62 - .L_61)
.L_61:
        /*0c64*/ 	.word	0x00000080
        /*0c68*/ 	.word	0x00000001
        /*0c6c*/ 	.word	0x00000001


	//----- nvinfo : EIATTR_CRS_STACK_SIZE
	.align		4
.L_62:
        /*0c70*/ 	.byte	0x04, 0x1e
        /*0c72*/ 	.short	(.L_64 - .L_63)
.L_63:
        /*0c74*/ 	.word	0x00000000


	//----- nvinfo : EIATTR_CBANK_PARAM_SIZE
	.align		4
.L_64:
        /*0c78*/ 	.byte	0x03, 0x19
        /*0c7a*/ 	.short	0x0050


	//----- nvinfo : EIATTR_PARAM_CBANK
	.align		4
        /*0c7c*/ 	.byte	0x04, 0x0a
        /*0c7e*/ 	.short	(.L_66 - .L_65)
	.align		4
.L_65:
        /*0c80*/ 	.word	index@(.nv.constant0.matmul_kernel)
        /*0c84*/ 	.short	0x0380
        /*0c86*/ 	.short	0x0050


	//----- nvinfo : EIATTR_SW_WAR
	.align		4
.L_66:
        /*0c88*/ 	.byte	0x04, 0x36
        /*0c8a*/ 	.short	(.L_68 - .L_67)
.L_67:
        /*0c8c*/ 	.word	0x00000008
.L_68:


//--------------------- .nv.compat                --------------------------
	.section	.nv.compat,"",@"SHT_CUDA_COMPAT_INFO"
	.align	4
        /*0000*/ 	.byte	0x02, 0x02, 0x02, 0x00, 0x02, 0x05, 0x05, 0x00, 0x02, 0x03, 0x00, 0x00, 0x02, 0x06, 0x01, 0x00


//--------------------- .nv.callgraph             --------------------------
	.section	.nv.callgraph,"",@"SHT_CUDA_CALLGRAPH"
	.align	4
	.sectionentsize	8
	.align		4
        /*0000*/ 	.word	0x00000000
	.align		4
        /*0004*/ 	.word	0xffffffff
	.align		4
        /*0008*/ 	.word	0x00000000
	.align		4
        /*000c*/ 	.word	0xfffffffe
	.align		4
        /*0010*/ 	.word	0x00000000
	.align		4
        /*0014*/ 	.word	0xfffffffd
	.align		4
        /*0018*/ 	.word	0x00000000
	.align		4
        /*001c*/ 	.word	0xfffffffc


//--------------------- .text.matmul_kernel       --------------------------
	.section	.text.matmul_kernel,"ax",@progbits
	.align	128
        .global         matmul_kernel
        .type           matmul_kernel,@function
        .size           matmul_kernel,(.L_x_21 - matmul_kernel)
        .other          matmul_kernel,@"STO_CUDA_ENTRY STV_DEFAULT"
matmul_kernel:
.text.matmul_kernel:
[----:B------:R-:W1:Y:S01]  /*0000*/  LDC R1, c[0x0][0x37c] ;  /* 0x0000df00ff017b82 */ /* 0x000e620000000800 */
[----:B------:R-:W2:Y:S01]  /*0010*/  S2R R5, SR_TID.X ;  /* 0x0000000000057919 */ /* 0x000ea20000002100 */
[----:B-1----:R-:W-:Y:S01]  /*0020*/  VIADD R1, R1, 0xfffffdb8 ;  /* 0xfffffdb801017836 */ /* 0x002fe20000000000 */
[----:B--2---:R-:W-:-:S13]  /*0030*/  ISETP.GE.U32.AND P0, PT, R5, 0x20, PT ;  /* 0x000000200500780c */ /* 0x004fda0003f06070 */
[----:B------:R-:W-:Y:S02]  /*0040*/  VOTEU.ANY UP0, P0 ;  /* 0x0000000000ff7886 */ /* 0x000fe40000000100 */
[----:B------:R-:W-:Y:S05]  /*0050*/  BRA.U UP0, `(.L_x_0) ;  /* 0x0000000100b87547 */ /* 0x000fea000b800000 */
[----:B------:R-:W1:Y:S01]  /*0060*/  S2UR UR6, SR_CgaCtaId ;  /* 0x00000000000679c3 */ /* 0x000e620000008800 */
[----:B------:R-:W-:Y:S01]  /*0070*/  NOP ;  /* 0x0000000000007918 */ /* 0x000fe20000000000 */
[----:B------:R-:W-:Y:S02]  /*0080*/  UMOV UR4, 0x40 ;  /* 0x0000004000047882 */ /* 0x000fe40000000000 */
[----:B-1----:R-:W-:-:S09]  /*0090*/  ULEA UR4, UR6, UR4, 0x18 ;  /* 0x0000000406047291 */ /* 0x002fd2000f8ec0ff */
[----:B------:R-:W1:Y:S01]  /*00a0*/  LDS.U8 R0, [UR4] ;  /* 0x00000004ff007984 */ /* 0x000e620008000000 */
[----:B------:R-:W-:Y:S02]  /*00b0*/  UMOV UR4, 0x400 ;  /* 0x0000040000047882 */ /* 0x000fe40000000000 */
[----:B------:R-:W-:Y:S01]  /*00c0*/  ULEA UR4, UR6, UR4, 0x18 ;  /* 0x0000000406047291 */ /* 0x000fe2000f8ec0ff */
[----:B-1----:R-:W-:-:S13]  /*00d0*/  ISETP.NE.AND P0, PT, R0, RZ, PT ;  /* 0x000000ff0000720c */ /* 0x002fda0003f05270 */
[----:B------:R-:W-:Y:S05]  /*00e0*/  @P0 BRA `(.L_x_1) ;  /* 0x00000000007c0947 */ /* 0x000fea0003800000 */
[----:B------:R-:W-:-:S13]  /*00f0*/  ELECT P0, URZ, PT ;  /* 0x0000000000ff782f */ /* 0x000fda0003800000 */
[----:B------:R-:W-:Y:S05]  /*0100*/  @!P0 BRA `(.L_x_2) ;  /* 0x0000000000848947 */ /* 0x000fea0003800000 */
[----:B------:R-:W-:Y:S01]  /*0110*/  UMOV UR5, 0x10 ;  /* 0x0000001000057882 */ /* 0x000fe20000000000 */
[----:B------:R-:W-:Y:S02]  /*0120*/  IMAD.MOV.U32 R4, RZ, RZ, 0x1 ;  /* 0x00000001ff047424 */ /* 0x000fe400078e00ff */
[----:B------:R-:W-:Y:S02]  /*0130*/  IMAD.MOV.U32 R7, RZ, RZ, 0xffff ;  /* 0x0000ffffff077424 */ /* 0x000fe400078e00ff */
[----:B------:R-:W-:Y:S04]  /*0140*/  DEPBAR.LE SB1, 0x36 ;  /* 0x00009d800000791a */ /* 0x000fe80000000000 */
[----:B------:R-:W1:Y:S02]  /*0150*/  UTCATOMSWS.FIND_AND_SET.ALIGN UP1, UR5, UR5 ;  /* 0x00000005000575e3 */ /* 0x000e640008020800 */
[----:B-1----:R-:W-:-:S04]  /*0160*/  PLOP3.LUT P0, PT, PT, PT, UP1, 0x80, 0x8 ;  /* 0x000000000008781c */ /* 0x002fc80003f0f018 */
[----:B------:R-:W-:-:S04]  /*0170*/  SEL R0, RZ, 0xffffffff, !P0 ;  /* 0xffffffffff007807 */ /* 0x000fc80004000000 */
[----:B------:R-:W-:Y:S01]  /*0180*/  ISETP.NE.AND P0, PT, R0, RZ, PT ;  /* 0x000000ff0000720c */ /* 0x000fe20003f05270 */
[----:B------:R-:W-:-:S12]  /*0190*/  IMAD.U32 R0, RZ, RZ, UR5 ;  /* 0x00000005ff007e24 */ /* 0x000fd8000f8e00ff */
[----:B------:R-:W-:Y:S05]  /*01a0*/  @P0 BRA `(.L_x_3) ;  /* 0x0000000000240947 */ /* 0x000fea0003800000 */
.L_x_4:
[----:B------:R-:W-:Y:S05]  /*01b0*/  NANOSLEEP 0x64 ;  /* 0x000000640000795d */ /* 0x000fea0003800000 */
[----:B------:R-:W-:-:S05]  /*01c0*/  UMOV UR5, 0x10 ;  /* 0x0000001000057882 */ /* 0x000fca0000000000 */
[----:B------:R-:W-:Y:S04]  /*01d0*/  DEPBAR.LE SB1, 0x36 ;  /* 0x00009d800000791a */ /* 0x000fe80000000000 */
[----:B------:R-:W1:Y:S02]  /*01e0*/  UTCATOMSWS.FIND_AND_SET.ALIGN UP1, UR5, UR5 ;  /* 0x00000005000575e3 */ /* 0x000e640008020800 */
[----:B-1----:R-:W-:-:S04]  /*01f0*/  PLOP3.LUT P0, PT, PT, PT, UP1, 0x80, 0x8 ;  /* 0x000000000008781c */ /* 0x002fc80003f0f018 */
[----:B------:R-:W-:-:S04]  /*0200*/  SEL R0, RZ, 0xffffffff, !P0 ;  /* 0xffffffffff007807 */ /* 0x000fc80004000000 */
[----:B------:R-:W-:Y:S01]  /*0210*/  ISETP.NE.AND P0, PT, R0, RZ, PT ;  /* 0x000000ff0000720c */ /* 0x000fe20003f05270 */
[----:B------:R-:W-:-:S12]  /*0220*/  IMAD.U32 R0, RZ, RZ, UR5 ;  /* 0x00000005ff007e24 */ /* 0x000fd8000f8e00ff */
[----:B------:R-:W-:Y:S05]  /*0230*/  @!P0 BRA `(.L_x_4) ;  /* 0xfffffffc00dc8947 */ /* 0x000fea000383ffff */
.L_x_3:
[C---:B------:R-:W-:Y:S01]  /*0240*/  VIADD R3, R0.reuse, 0x10 ;  /* 0x0000001000037836 */ /* 0x040fe20000000000 */
[----:B------:R-:W-:Y:S01]  /*0250*/  UMOV UR5, 0x50 ;  /* 0x0000005000057882 */ /* 0x000fe20000000000 */
[----:B------:R-:W-:Y:S01]  /*0260*/  SHF.L.U32 R2, R7, R0, RZ ;  /* 0x0000000007027219 */ /* 0x000fe200000006ff */
[----:B------:R-:W-:Y:S01]  /*0270*/  ULEA UR5, UR6, UR5, 0x18 ;  /* 0x0000000506057291 */ /* 0x000fe2000f8ec0ff */
[----:B------:R-:W-:Y:S01]  /*0280*/  IMAD.SHL.U32 R0, R0, 0x20, RZ ;  /* 0x0000002000007824 */ /* 0x000fe200078e00ff */
[----:B------:R-:W-:-:S04]  /*0290*/  SHF.L.U32 R3, R4, R3, RZ ;  /* 0x0000000304037219 */ /* 0x000fc800000006ff */
[----:B------:R-:W-:-:S05]  /*02a0*/  LOP3.LUT R2, R3, R2, RZ, 0xfc, !PT ;  /* 0x0000000203027212 */ /* 0x000fca00078efcff */
[----:B------:R1:W-:Y:S04]  /*02b0*/  ATOMS.OR RZ, [UR5], R2 ;  /* 0x00000002ffff798c */ /* 0x0003e8000b000005 */
[----:B------:R1:W-:Y:S01]  /*02c0*/  STS [UR4], R0 ;  /* 0x00000000ff007988 */ /* 0x0003e20008000804 */
[----:B------:R-:W-:Y:S05]  /*02d0*/  BRA `(.L_x_2) ;  /* 0x0000000000107947 */ /* 0x000fea0003800000 */
.L_x_1:
[----:B------:R-:W-:Y:S01]  /*02e0*/  IMAD.MOV.U32 R0, RZ, RZ, -0x1 ;  /* 0xffffffffff007424 */ /* 0x000fe200078e00ff */
[----:B------:R-:W-:-:S04]  /*02f0*/  MOV R2, 0x320 ;  /* 0x0000032000027802 */ /* 0x000fc80000000f00 */
[----:B------:R1:W-:Y:S03]  /*0300*/  STS [UR4], R0 ;  /* 0x00000000ff007988 */ /* 0x0003e60008000804 */
[----:B-1----:R-:W-:Y:S05]  /*0310*/  CALL.REL.NOINC `($__internal_1_$__cuda_sm10x_tcgen05_guardrail_trap_phase_invalid_during_alloc) ;  /* 0x0000014c00847944 */ /* 0x002fea0003c00000 */
.L_x_2:
[----:B------:R-:W-:Y:S05]  /*0320*/  WARPSYNC.ALL ;  /* 0x0000000000007948 */ /* 0x000fea0003800000 */
[----:B------:R-:W-:Y:S01]  /*0330*/  NOP ;  /* 0x0000000000007918 */ /* 0x000fe20000000000 */
.L_x_0:
[----:B------:R-:W2:Y:S08]  /*0340*/  LDC.64 R50, c[0x0][0x398] ;  /* 0x0000e600ff327b82 */ /* 0x000eb00000000a00 */
[----:B------:R-:W3:Y:S02]  /*0350*/  S2UR UR5, SR_CgaSize ;  /* 0x00000000000579c3 */ /* 0x000ee40000008a00 */
[----:B---3--:R-:W-:-:S12]  /*0360*/  UIMAD UR5, UR5, -0xa0, URZ ;  /* 0xffffff60050578a4 */ /* 0x008fd8000f8e02ff */
[----:B------:R-:W3:Y:S01]  /*0370*/  LDCU UR5, c[0x0][UR5+0x2b0] ;  /* 0x00005600050577ac */ /* 0x000ee20008000800 */
[----:B------:R-:W-:Y:S02]  /*0380*/  SHF.R.U32.HI R15, RZ, 0x5, R5 ;  /* 0x00000005ff0f7819 */ /* 0x000fe40000011605 */
[----:B------:R-:W-:Y:S01]  /*0390*/  LOP3.LUT R239, R5, 0x1f, RZ, 0xc0, !PT ;  /* 0x0000001f05ef7812 */ /* 0x000fe200078ec0ff */
[----:B------:R-:W-:Y:S01]  /*03a0*/  UMOV UR10, 0x400 ;  /* 0x00000400000a7882 */ /* 0x000fe20000000000 */
[----:B------:R-:W-:Y:S01]  /*03b0*/  R2UR UR6, R15 ;  /* 0x000000000f0672ca */ /* 0x000fe200000e0000 */
[----:B------:R-:W4:Y:S01]  /*03c0*/  LDCU UR7, c[0x0][0x3b0] ;  /* 0x00007600ff0777ac */ /* 0x000f220008000800 */
[----:B------:R-:W5:Y:S01]  /*03d0*/  S2UR UR4, SR_CTAID.X ;  /* 0x00000000000479c3 */ /* 0x000f620000002500 */
[----:B------:R-:W1:Y:S07]  /*03e0*/  LDCU.128 UR12, c[0x0][0x380] ;  /* 0x00007000ff0c77ac */ /* 0x000e6e0008000c00 */
[----:B------:R-:W1:Y:S02]  /*03f0*/  LDC R74, c[0x0][0x3a0] ;  /* 0x0000e800ff4a7b82 */ /* 0x000e640000000800 */
[----:B-12---:R-:W-:Y:S01]  /*0400*/  VIADD R0, R51, 0xff ;  /* 0x000000ff33007836 */ /* 0x006fe20000000000 */
[----:B------:R-:W-:-:S04]  /*0410*/  IABS R10, R50 ;  /* 0x00000032000a7213 */ /* 0x000fc80000000000 */
[----:B------:R-:W-:Y:S02]  /*0420*/  SHF.R.S32.HI R3, RZ, 0x1f, R0 ;  /* 0x0000001fff037819 */ /* 0x000fe40000011400 */
[----:B-----5:R-:W-:Y:S02]  /*0430*/  I2FP.F32.U32 R6, UR4 ;  /* 0x0000000400067c45 */ /* 0x020fe40008201000 */
[----:B------:R-:W-:-:S03]  /*0440*/  LEA.HI R3, R3, R0, RZ, 0x8 ;  /* 0x0000000003037211 */ /* 0x000fc600078f40ff */
[----:B---3--:R-:W-:Y:S01]  /*0450*/  FMUL R6, R6, UR5 ;  /* 0x0000000506067c20 */ /* 0x008fe20008400000 */
[----:B------:R-:W-:Y:S01]  /*0460*/  SHF.R.S32.HI R3, RZ, 0x8, R3 ;  /* 0x00000008ff037819 */ /* 0x000fe20000011403 */
[----:B------:R-:W1:Y:S02]  /*0470*/  S2UR UR5, SR_CgaCtaId ;  /* 0x00000000000579c3 */ /* 0x000e640000008800 */
[----:B------:R-:W-:Y:S02]  /*0480*/  F2I.U32.TRUNC.NTZ R7, R6 ;  /* 0x0000000600077305 */ /* 0x000fe4000020f000 */
[----:B------:R-:W-:-:S05]  /*0490*/  IMAD.SHL.U32 R4, R3, 0x8, RZ ;  /* 0x0000000803047824 */ /* 0x000fca00078e00ff */
[----:B------:R-:W-:-:S04]  /*04a0*/  IABS R9, R4 ;  /* 0x0000000400097213 */ /* 0x000fc80000000000 */
[----:B------:R-:W2:Y:S01]  /*04b0*/  I2F.RP R0, R9 ;  /* 0x0000000900007306 */ /* 0x000ea20000209400 */
[----:B-1----:R-:W-:Y:S02]  /*04c0*/  USHF.L.U32 UR4, UR5, 0x7, URZ ;  /* 0x0000000705047899 */ /* 0x002fe400080006ff */
[----:B------:R-:W-:-:S05]  /*04d0*/  ULEA UR10, UR5, UR10, 0x18 ;  /* 0x0000000a050a7291 */ /* 0x000fca000f8ec0ff */
[----:B--2---:R-:W1:Y:S01]  /*04e0*/  MUFU.RCP R0, R0 ;  /* 0x0000000000007308 */ /* 0x004e620000001000 */
[----:B------:R-:W-:Y:S01]  /*04f0*/  ULOP3.LUT UR4, UR4, 0x180, URZ, 0xc0, !UPT ;  /* 0x0000018004047892 */ /* 0x000fe2000f8ec0ff */
[----:B-1----:R-:W-:Y:S01]  /*0500*/  VIADD R2, R0, 0xffffffe ;  /* 0x0ffffffe00027836 */ /* 0x002fe20000000000 */
[----:B------:R-:W-:-:S05]  /*0510*/  IABS R0, R7 ;  /* 0x0000000700007213 */ /* 0x000fca0000000000 */
[----:B------:R1:W2:Y:S02]  /*0520*/  F2I.FTZ.U32.TRUNC.NTZ R3, R2 ;  /* 0x0000000200037305 */ /* 0x0002a4000021f000 */
[----:B-1----:R-:W-:Y:S02]  /*0530*/  IMAD.MOV.U32 R2, RZ, RZ, RZ ;  /* 0x000000ffff027224 */ /* 0x002fe400078e00ff */
[----:B--2---:R-:W-:-:S04]  /*0540*/  IMAD.MOV R8, RZ, RZ, -R3 ;  /* 0x000000ffff087224 */ /* 0x004fc800078e0a03 */
[----:B------:R-:W-:Y:S01]  /*0550*/  IMAD R11, R8, R9, RZ ;  /* 0x00000009080b7224 */ /* 0x000fe200078e02ff */
[----:B------:R-:W-:-:S03]  /*0560*/  IABS R8, R4 ;  /* 0x0000000400087213 */ /* 0x000fc60000000000 */
[----:B------:R-:W-:-:S04]  /*0570*/  IMAD.HI.U32 R3, R3, R11, R2 ;  /* 0x0000000b03037227 */ /* 0x000fc800078e0002 */
[----:B------:R-:W-:Y:S02]  /*0580*/  IMAD.MOV R2, RZ, RZ, -R8 ;  /* 0x000000ffff027224 */ /* 0x000fe400078e0a08 */
[----:B------:R-:W-:-:S04]  /*0590*/  IMAD.HI.U32 R3, R3, R0, RZ ;  /* 0x0000000003037227 */ /* 0x000fc800078e00ff */
[----:B------:R-:W-:Y:S01]  /*05a0*/  IMAD R0, R3, R2, R0 ;  /* 0x0000000203007224 */ /* 0x000fe200078e0200 */
[----:B------:R-:W-:Y:S04]  /*05b0*/  BAR.SYNC.DEFER_BLOCKING 0x0 ;  /* 0x0000000000007b1d */ /* 0x000fe80000010000 */
[----:B------:R-:W-:-:S13]  /*05c0*/  ISETP.GT.U32.AND P1, PT, R9, R0, PT ;  /* 0x000000000900720c */ /* 0x000fda0003f24070 */
[----:B------:R-:W-:Y:S02]  /*05d0*/  @!P1 IMAD.IADD R0, R0, 0x1, -R9 ;  /* 0x0000000100009824 */ /* 0x000fe400078e0a09 */
[----:B------:R-:W-:Y:S01]  /*05e0*/  @!P1 VIADD R3, R3, 0x1 ;  /* 0x0000000103039836 */ /* 0x000fe20000000000 */
[----:B------:R-:W-:Y:S02]  /*05f0*/  ISETP.NE.AND P1, PT, R4, RZ, PT ;  /* 0x000000ff0400720c */ /* 0x000fe40003f25270 */
[----:B------:R-:W-:Y:S02]  /*0600*/  ISETP.GE.U32.AND P0, PT, R0, R9, PT ;  /* 0x000000090000720c */ /* 0x000fe40003f06070 */
[----:B------:R-:W-:-:S04]  /*0610*/  LOP3.LUT R0, R7, R4, RZ, 0x3c, !PT ;  /* 0x0000000407007212 */ /* 0x000fc800078e3cff */
[----:B------:R-:W-:Y:S01]  /*0620*/  ISETP.GE.AND P2, PT, R0, RZ, PT ;  /* 0x000000ff0000720c */ /* 0x000fe20003f46270 */
[----:B------:R-:W-:-:S06]  /*0630*/  VIADD R0, R50, 0x1ff ;  /* 0x000001ff32007836 */ /* 0x000fcc0000000000 */
[----:B------:R-:W-:-:S04]  /*0640*/  @P0 VIADD R3, R3, 0x1 ;  /* 0x0000000103030836 */ /* 0x000fc80000000000 */
[----:B------:R-:W-:Y:S01]  /*0650*/  IMAD.MOV.U32 R2, RZ, RZ, R3 ;  /* 0x000000ffff027224 */ /* 0x000fe200078e0003 */
[----:B------:R-:W-:-:S03]  /*0660*/  SHF.R.S32.HI R3, RZ, 0x1f, R0 ;  /* 0x0000001fff037819 */ /* 0x000fc60000011400 */
[----:B------:R-:W-:Y:S01]  /*0670*/  @!P2 IMAD.MOV R2, RZ, RZ, -R2 ;  /* 0x000000ffff02a224 */ /* 0x000fe200078e0a02 */
[----:B------:R-:W-:Y:S02]  /*0680*/  @!P1 LOP3.LUT R2, RZ, R4, RZ, 0x33, !PT ;  /* 0x00000004ff029212 */ /* 0x000fe400078e33ff */
[----:B------:R-:W-:-:S03]  /*0690*/  LEA.HI R3, R3, R0, RZ, 0x9 ;  /* 0x0000000003037211 */ /* 0x000fc600078f48ff */
[----:B------:R-:W-:Y:S02]  /*06a0*/  IMAD.SHL.U32 R8, R2, 0x8, RZ ;  /* 0x0000000802087824 */ /* 0x000fe400078e00ff */
[----:B------:R-:W-:-:S03]  /*06b0*/  IMAD.MOV R2, RZ, RZ, -R2 ;  /* 0x000000ffff027224 */ /* 0x000fc600078e0a02 */
[----:B------:R-:W-:Y:S01]  /*06c0*/  LEA.HI.SX32 R3, R3, -R8, 0x17 ;  /* 0x8000000803037211 */ /* 0x000fe200078fbaff */
[----:B------:R-:W-:-:S03]  /*06d0*/  IMAD R12, R4, R2, R7 ;  /* 0x00000002040c7224 */ /* 0x000fc600078e0207 */
[----:B------:R-:W-:Y:S02]  /*06e0*/  VIMNMX R13, PT, PT, R3, 0x8, PT ;  /* 0x00000008030d7848 */ /* 0x000fe40003fe0100 */
[----:B------:R-:W-:Y:S02]  /*06f0*/  IABS R11, R12 ;  /* 0x0000000c000b7213 */ /* 0x000fe40000000000 */
[-C--:B------:R-:W-:Y:S02]  /*0700*/  IABS R9, R13.reuse ;  /* 0x0000000d00097213 */ /* 0x080fe40000000000 */
[----:B------:R-:W-:Y:S02]  /*0710*/  IABS R4, R13 ;  /* 0x0000000d00047213 */ /* 0x000fe40000000000 */
[----:B------:R-:W1:Y:S08]  /*0720*/  I2F.RP R0, R9 ;  /* 0x0000000900007306 */ /* 0x000e700000209400 */
[----:B-1----:R-:W1:Y:S02]  /*0730*/  MUFU.RCP R0, R0 ;  /* 0x0000000000007308 */ /* 0x002e640000001000 */
[----:B-1----:R-:W-:-:S06]  /*0740*/  VIADD R3, R0, 0xffffffe ;  /* 0x0ffffffe00037836 */ /* 0x002fcc0000000000 */
[----:B------:R-:W1:Y:S02]  /*0750*/  F2I.FTZ.U32.TRUNC.NTZ R3, R3 ;  /* 0x0000000300037305 */ /* 0x000e64000021f000 */
[----:B-1----:R-:W-:-:S04]  /*0760*/  IMAD.MOV R6, RZ, RZ, -R3 ;  /* 0x000000ffff067224 */ /* 0x002fc800078e0a03 */
[----:B------:R-:W-:-:S04]  /*0770*/  IMAD.MOV.U32 R2, RZ, RZ, R6 ;  /* 0x000000ffff027224 */ /* 0x000fc800078e0006 */
[----:B------:R-:W-:Y:S02]  /*0780*/  IMAD R7, R2, R9, RZ ;  /* 0x0000000902077224 */ /* 0x000fe400078e02ff */
[----:B------:R-:W-:-:S04]  /*0790*/  IMAD.MOV.U32 R2, RZ, RZ, RZ ;  /* 0x000000ffff027224 */ /* 0x000fc800078e00ff */
[----:B------:R-:W-:-:S04]  /*07a0*/  IMAD.HI.U32 R2, R3, R7, R2 ;  /* 0x0000000703027227 */ /* 0x000fc800078e0002 */
[----:B------:R-:W-:Y:S02]  /*07b0*/  IMAD.MOV R3, RZ, RZ, -R4 ;  /* 0x000000ffff037224 */ /* 0x000fe400078e0a04 */
[----:B------:R-:W-:-:S04]  /*07c0*/  IMAD.HI.U32 R0, R2, R11, RZ ;  /* 0x0000000b02007227 */ /* 0x000fc800078e00ff */
[----:B------:R-:W-:Y:S02]  /*07d0*/  IMAD R2, R0, R3, R11 ;  /* 0x0000000300027224 */ /* 0x000fe400078e020b */
[----:B------:R-:W1:Y:S03]  /*07e0*/  I2F.RP R3, R10 ;  /* 0x0000000a00037306 */ /* 0x000e660000209400 */
[----:B------:R-:W-:-:S05]  /*07f0*/  ISETP.GT.U32.AND P1, PT, R9, R2, PT ;  /* 0x000000020900720c */ /* 0x000fca0003f24070 */
[----:B-1----:R-:W1:Y:S08]  /*0800*/  MUFU.RCP R3, R3 ;  /* 0x0000000300037308 */ /* 0x002e700000001000 */
[----:B------:R-:W-:Y:S02]  /*0810*/  @!P1 IMAD.IADD R2, R2, 0x1, -R9 ;  /* 0x0000000102029824 */ /* 0x000fe400078e0a09 */
[----:B------:R-:W-:Y:S01]  /*0820*/  @!P1 VIADD R0, R0, 0x1 ;  /* 0x0000000100009836 */ /* 0x000fe20000000000 */
[----:B------:R-:W-:-:S02]  /*0830*/  ISETP.NE.AND P1, PT, R13, RZ, PT ;  /* 0x000000ff0d00720c */ /* 0x000fc40003f25270 */
[----:B------:R-:W-:Y:S02]  /*0840*/  ISETP.GE.U32.AND P0, PT, R2, R9, PT ;  /* 0x000000090200720c */ /* 0x000fe40003f06070 */
[----:B------:R-:W-:-:S04]  /*0850*/  LOP3.LUT R2, R12, R13, RZ, 0x3c, !PT ;  /* 0x0000000d0c027212 */ /* 0x000fc800078e3cff */
[----:B------:R-:W-:Y:S02]  /*0860*/  ISETP.GE.AND P2, PT, R2, RZ, PT ;  /* 0x000000ff0200720c */ /* 0x000fe40003f46270 */
[----:B------:R-:W-:Y:S01]  /*0870*/  IABS R2, R51 ;  /* 0x0000003300027213 */ /* 0x000fe20000000000 */
[----:B-1----:R-:W-:-:S03]  /*0880*/  VIADD R6, R3, 0xffffffe ;  /* 0x0ffffffe03067836 */ /* 0x002fc60000000000 */
[----:B------:R-:W1:Y:S01]  /*0890*/  I2F.RP R4, R2 ;  /* 0x0000000200047306 */ /* 0x000e620000209400 */
[----:B------:R-:W-:-:S04]  /*08a0*/  @P0 VIADD R0, R0, 0x1 ;  /* 0x0000000100000836 */ /* 0x000fc80000000000 */
[----:B------:R-:W-:-:S03]  /*08b0*/  IMAD.MOV.U32 R11, RZ, RZ, R0 ;  /* 0x000000ffff0b7224 */ /* 0x000fc600078e0000 */
[----:B------:R2:W3:Y:S01]  /*08c0*/  F2I.FTZ.U32.TRUNC.NTZ R7, R6 ;  /* 0x0000000600077305 */ /* 0x0004e2000021f000 */
[----:B------:R-:W-:Y:S01]  /*08d0*/  @!P2 IMAD.MOV R11, RZ, RZ, -R11 ;  /* 0x000000ffff0ba224 */ /* 0x000fe200078e0a0b */
[----:B------:R-:W-:Y:S02]  /*08e0*/  @!P1 LOP3.LUT R11, RZ, R13, RZ, 0x33, !PT ;  /* 0x0000000dff0b9212 */ /* 0x000fe400078e33ff */
[----:B------:R-:W-:-:S03]  /*08f0*/  ISETP.NE.AND P2, PT, R50, RZ, PT ;  /* 0x000000ff3200720c */ /* 0x000fc60003f45270 */
[----:B------:R-:W-:Y:S01]  /*0900*/  IMAD.MOV R0, RZ, RZ, -R11 ;  /* 0x000000ffff007224 */ /* 0x000fe200078e0a0b */
[----:B-1----:R-:W1:Y:S01]  /*0910*/  MUFU.RCP R4, R4 ;  /* 0x0000000400047308 */ /* 0x002e620000001000 */
[----:B--2---:R-:W-:Y:S02]  /*0920*/  IMAD.MOV.U32 R6, RZ, RZ, RZ ;  /* 0x000000ffff067224 */ /* 0x004fe400078e00ff */
[----:B------:R-:W-:Y:S02]  /*0930*/  IMAD R0, R13, R0, R12 ;  /* 0x000000000d007224 */ /* 0x000fe400078e020c */
[----:B------:R-:W2:Y:S02]  /*0940*/  LDS R12, [UR10] ;  /* 0x0000000aff0c7984 */ /* 0x000ea40008000800 */
[----:B------:R-:W-:Y:S01]  /*0950*/  IMAD.IADD R3, R8, 0x1, R0 ;  /* 0x0000000108037824 */ /* 0x000fe200078e0200 */
[----:B------:R-:W-:Y:S01]  /*0960*/  LOP3.LUT R0, R5, 0x7f, RZ, 0xc0, !PT ;  /* 0x0000007f05007812 */ /* 0x000fe200078ec0ff */
[----:B---3--:R-:W-:-:S03]  /*0970*/  IMAD.MOV R9, RZ, RZ, -R7 ;  /* 0x000000ffff097224 */ /* 0x008fc600078e0a07 */
[----:B------:R-:W-:Y:S01]  /*0980*/  LEA R3, R3, UR4, 0x9 ;  /* 0x0000000403037c11 */ /* 0x000fe2000f8e48ff */
[----:B------:R-:W3:Y:S04]  /*0990*/  LDCU UR4, c[0x0][0x3a4] ;  /* 0x00007480ff0477ac */ /* 0x000ee80008000800 */
[----:B------:R-:W-:Y:S02]  /*09a0*/  IMAD.IADD R21, R0, 0x1, R3 ;  /* 0x0000000100157824 */ /* 0x000fe400078e0203 */
[----:B------:R-:W-:Y:S02]  /*09b0*/  IMAD R3, R9, R10, RZ ;  /* 0x0000000a09037224 */ /* 0x000fe400078e02ff */
[----:B-1----:R-:W-:Y:S01]  /*09c0*/  VIADD R8, R4, 0xffffffe ;  /* 0x0ffffffe04087836 */ /* 0x002fe20000000000 */
[----:B------:R-:W-:Y:S01]  /*09d0*/  IABS R249, R21 ;  /* 0x0000001500f97213 */ /* 0x000fe20000000000 */
[----:B------:R-:W-:Y:S01]  /*09e0*/  IMAD.HI.U32 R6, R7, R3, R6 ;  /* 0x0000000307067227 */ /* 0x000fe200078e0006 */
[----:B------:R-:W-:Y:S01]  /*09f0*/  SHF.R.U32.HI R4, RZ, 0x5, R5 ;  /* 0x00000005ff047819 */ /* 0x000fe20000011605 */
[----:B------:R1:W5:Y:S01]  /*0a00*/  F2I.FTZ.U32.TRUNC.NTZ R9, R8 ;  /* 0x0000000800097305 */ /* 0x000362000021f000 */
[----:B------:R-:W-:Y:S01]  /*0a10*/  ISETP.GE.AND P4, PT, R21, RZ, PT ;  /* 0x000000ff1500720c */ /* 0x000fe20003f86270 */
[----:B------:R-:W-:Y:S01]  /*0a20*/  IMAD.SHL.U32 R3, R11, 0x100, RZ ;  /* 0x000001000b037824 */ /* 0x000fe200078e00ff */
[----:B------:R-:W-:Y:S01]  /*0a30*/  SGXT.U32 R4, R4, 0x2 ;  /* 0x000000020404781a */ /* 0x000fe20000000000 */
[----:B------:R-:W-:Y:S01]  /*0a40*/  IMAD.HI.U32 R6, R6, R249, RZ ;  /* 0x000000f906067227 */ /* 0x000fe200078e00ff */
[----:B------:R2:W-:Y:S02]  /*0a50*/  STL [R1+0xd0], R21 ;  /* 0x0000d01501007387 */ /* 0x0005e40000100800 */
[----:B------:R-:W-:Y:S01]  /*0a60*/  LOP3.LUT R4, R3, R4, RZ, 0xfc, !PT ;  /* 0x0000000403047212 */ /* 0x000fe200078efcff */
[----:B------:R-:W-:-:S02]  /*0a70*/  IMAD.MOV R6, RZ, RZ, -R6 ;  /* 0x000000ffff067224 */ /* 0x000fc400078e0a06 */
[----:B-1----:R-:W-:Y:S01]  /*0a80*/  IMAD.MOV.U32 R8, RZ, RZ, RZ ;  /* 0x000000ffff087224 */ /* 0x002fe200078e00ff */
[----:B------:R-:W-:Y:S01]  /*0a90*/  LOP3.LUT R13, R4, 0x4, RZ, 0xfc, !PT ;  /* 0x00000004040d7812 */ /* 0x000fe200078efcff */
[----:B------:R-:W-:Y:S01]  /*0aa0*/  IMAD R249, R10, R6, R249 ;  /* 0x000000060af97224 */ /* 0x000fe200078e02f9 */
[----:B------:R-:W-:Y:S01]  /*0ab0*/  LOP3.LUT R14, R4, 0x8, RZ, 0xfc, !PT ;  /* 0x00000008040e7812 */ /* 0x000fe200078efcff */
[--C-:B-----5:R-:W-:Y:S01]  /*0ac0*/  IMAD.MOV R7, RZ, RZ, -R9.reuse ;  /* 0x000000ffff077224 */ /* 0x120fe200078e0a09 */
[----:B------:R-:W-:Y:S02]  /*0ad0*/  IABS R6, R13 ;  /* 0x0000000d00067213 */ /* 0x000fe40000000000 */
[----:B------:R-:W-:Y:S01]  /*0ae0*/  ISETP.GT.U32.AND P0, PT, R10, R249, PT ;  /* 0x000000f90a00720c */ /* 0x000fe20003f04070 */
[----:B------:R-:W-:Y:S01]  /*0af0*/  IMAD R7, R7, R2, RZ ;  /* 0x0000000207077224 */ /* 0x000fe200078e02ff */
[----:B------:R-:W-:Y:S02]  /*0b00*/  ISETP.GE.AND P3, PT, R13, RZ, PT ;  /* 0x000000ff0d00720c */ /* 0x000fe40003f66270 */
[----:B------:R-:W-:Y:S01]  /*0b10*/  IABS R11, R14 ;  /* 0x0000000e000b7213 */ /* 0x000fe20000000000 */
[----:B------:R-:W-:Y:S01]  /*0b20*/  IMAD.HI.U32 R8, R9, R7, R8 ;  /* 0x0000000709087227 */ /* 0x000fe200078e0008 */
[----:B------:R-:W-:-:S02]  /*0b30*/  LOP3.LUT R18, R4, 0x14, RZ, 0xfc, !PT ;  /* 0x0000001404127812 */ /* 0x000fc400078efcff */
[C---:B------:R-:W-:Y:S01]  /*0b40*/  LOP3.LUT R16, R4.reuse, 0x10, RZ, 0xfc, !PT ;  /* 0x0000001004107812 */ /* 0x040fe200078efcff */
[----:B------:R-:W-:Y:S01]  /*0b50*/  IMAD.MOV.U32 R9, RZ, RZ, R6 ;  /* 0x000000ffff097224 */ /* 0x000fe200078e0006 */
[----:B------:R-:W-:Y:S01]  /*0b60*/  LOP3.LUT R20, R4, 0x18, RZ, 0xfc, !PT ;  /* 0x0000001804147812 */ /* 0x000fe200078efcff */
[C---:B------:R-:W-:Y:S01]  /*0b70*/  IMAD.HI.U32 R7, R8.reuse, R11, RZ ;  /* 0x0000000b08077227 */ /* 0x040fe200078e00ff */
[----:B------:R-:W-:Y:S02]  /*0b80*/  IABS R17, R18 ;  /* 0x0000001200117213 */ /* 0x000fe40000000000 */
[----:B------:R-:W-:Y:S01]  /*0b90*/  IABS R15, R16 ;  /* 0x00000010000f7213 */ /* 0x000fe20000000000 */
[----:B------:R-:W-:Y:S01]  /*0ba0*/  IMAD.HI.U32 R6, R8, R9, RZ ;  /* 0x0000000908067227 */ /* 0x000fe200078e00ff */
[----:B------:R-:W-:Y:S02]  /*0bb0*/  IABS R19, R20 ;  /* 0x0000001400137213 */ /* 0x000fe40000000000 */
[----:B--2---:R-:W-:Y:S01]  /*0bc0*/  R2UR UR20, R12 ;  /* 0x000000000c1472ca */ /* 0x004fe200000e0000 */
[----:B------:R-:W-:Y:S01]  /*0bd0*/  @!P0 IMAD.IADD R249, R249, 0x1, -R10 ;  /* 0x00000001f9f98824 */ /* 0x000fe200078e0a0a */
[----:B------:R-:W-:Y:S01]  /*0be0*/  LOP3.LUT R24, R4, 0x24, RZ, 0xfc, !PT ;  /* 0x0000002404187812 */ /* 0x000fe200078efcff */
[----:B------:R-:W-:Y:S01]  /*0bf0*/  IMAD.MOV R6, RZ, RZ, -R6 ;  /* 0x000000ffff067224 */ /* 0x000fe200078e0a06 */
[----:B------:R-:W-:Y:S01]  /*0c00*/  ISETP.GE.AND P0, PT, R14, RZ, PT ;  /* 0x000000ff0e00720c */ /* 0x000fe20003f06270 */
[----:B------:R-:W-:Y:S01]  /*0c10*/  IMAD.MOV R7, RZ, RZ, -R7 ;  /* 0x000000ffff077224 */ /* 0x000fe200078e0a07 */
[----:B------:R-:W-:Y:S01]  /*0c20*/  ISETP.GT.U32.AND P1, PT, R10, R249, PT ;  /* 0x000000f90a00720c */ /* 0x000fe20003f24070 */
[----:B------:R-:W-:Y:S01]  /*0c30*/  IMAD R6, R2, R6, R9 ;  /* 0x0000000602067224 */ /* 0x000fe200078e0209 */
[----:B------:R-:W-:Y:S01]  /*0c40*/  LOP3.LUT R9, R4, 0xc, RZ, 0xfc, !PT ;  /* 0x0000000c04097812 */ /* 0x000fe200078efcff */
[----:B------:R-:W-:Y:S01]  /*0c50*/  IMAD R7, R2, R7, R11 ;  /* 0x0000000702077224 */ /* 0x000fe200078e020b */
[----:B------:R-:W-:Y:S01]  /*0c60*/  IABS R21, R24 ;  /* 0x0000001800157213 */ /* 0x000fe20000000000 */
[----:B------:R-:W-:Y:S01]  /*0c70*/  IMAD.HI.U32 R11, R8, R17, RZ ;  /* 0x00000011080b7227 */ /* 0x000fe200078e00ff */
[----:B------:R-:W-:-:S02]  /*0c80*/  ISETP.GT.U32.AND P5, PT, R2, R6, PT ;  /* 0x000000060200720c */ /* 0x000fc40003fa4070 */
[----:B------:R-:W-:Y:S01]  /*0c90*/  IABS R13, R9 ;  /* 0x00000009000d7213 */ /* 0x000fe20000000000 */
[----:B------:R-:W-:Y:S01]  /*0ca0*/  IMAD.HI.U32 R12, R8, R19, RZ ;  /* 0x00000013080c7227 */ /* 0x000fe200078e00ff */
[C---:B------:R-:W-:Y:S02]  /*0cb0*/  LOP3.LUT R23, R4.reuse, 0x20, RZ, 0xfc, !PT ;  /* 0x0000002004177812 */ /* 0x040fe400078efcff */
[----:B------:R-:W-:Y:S01]  /*0cc0*/  LOP3.LUT R25, R4, 0x28, RZ, 0xfc, !PT ;  /* 0x0000002804197812 */ /* 0x000fe200078efcff */
[----:B------:R-:W-:Y:S01]  /*0cd0*/  @!P1 IMAD.IADD R249, R249, 0x1, -R10 ;  /* 0x00000001f9f99824 */ /* 0x000fe200078e0a0a */
[----:B------:R-:W-:Y:S01]  /*0ce0*/  ISETP.GE.AND P1, PT, R9, RZ, PT ;  /* 0x000000ff0900720c */ /* 0x000fe20003f26270 */
[----:B------:R-:W-:Y:S01]  /*0cf0*/  IMAD.HI.U32 R9, R8, R13, RZ ;  /* 0x0000000d08097227 */ /* 0x000fe200078e00ff */
[C---:B------:R-:W-:Y:S02]  /*0d00*/  LOP3.LUT R26, R4.reuse, 0x2c, RZ, 0xfc, !PT ;  /* 0x0000002c041a7812 */ /* 0x040fe400078efcff */
[C---:B------:R-:W-:Y:S01]  /*0d10*/  LOP3.LUT R30, R4.reuse, 0x40, RZ, 0xfc, !PT ;  /* 0x00000040041e7812 */ /* 0x040fe200078efcff */
[----:B------:R-:W-:Y:S01]  /*0d20*/  IMAD.MOV R9, RZ, RZ, -R9 ;  /* 0x000000ffff097224 */ /* 0x000fe200078e0a09 */
[----:B------:R-:W-:Y:S01]  /*0d30*/  LOP3.LUT R31, R4, 0x44, RZ, 0xfc, !PT ;  /* 0x00000044041f7812 */ /* 0x000fe200078efcff */
[----:B------:R-:W-:Y:S01]  /*0d40*/  @!P5 IMAD.IADD R6, R6, 0x1, -R2 ;  /* 0x000000010606d824 */ /* 0x000fe200078e0a02 */
[C---:B------:R-:W-:Y:S01]  /*0d50*/  ISETP.GT.U32.AND P5, PT, R2.reuse, R7, PT ;  /* 0x000000070200720c */ /* 0x040fe20003fa4070 */
[----:B------:R-:W-:Y:S01]  /*0d60*/  @!P4 IMAD.MOV R249, RZ, RZ, -R249 ;  /* 0x000000fffff9c224 */ /* 0x000fe200078e0af9 */
[----:B------:R-:W-:Y:S01]  /*0d70*/  @!P2 LOP3.LUT R249, RZ, R50, RZ, 0x33, !PT ;  /* 0x00000032fff9a212 */ /* 0x000fe200078e33ff */
[C---:B------:R-:W-:Y:S01]  /*0d80*/  IMAD R9, R2.reuse, R9, R13 ;  /* 0x0000000902097224 */ /* 0x040fe200078e020d */
[----:B------:R-:W-:Y:S01]  /*0d90*/  ISETP.GT.U32.AND P2, PT, R2, R6, PT ;  /* 0x000000060200720c */ /* 0x000fe20003f44070 */
[----:B------:R-:W-:Y:S01]  /*0da0*/  IMAD.HI.U32 R10, R8, R15, RZ ;  /* 0x0000000f080a7227 */ /* 0x000fe200078e00ff */
[----:B------:R-:W-:-:S02]  /*0db0*/  IABS R29, R30 ;  /* 0x0000001e001d7213 */ /* 0x000fc40000000000 */
[----:B------:R-:W-:Y:S01]  /*0dc0*/  ISETP.GT.U32.AND P6, PT, R2, R9, PT ;  /* 0x000000090200720c */ /* 0x000fe20003fc4070 */
[----:B------:R-:W-:Y:S01]  /*0dd0*/  IMAD.MOV R11, RZ, RZ, -R11 ;  /* 0x000000ffff0b7224 */ /* 0x000fe200078e0a0b */
[C---:B------:R-:W-:Y:S01]  /*0de0*/  LOP3.LUT R32, R4.reuse, 0x48, RZ, 0xfc, !PT ;  /* 0x0000004804207812 */ /* 0x040fe200078efcff */
[----:B------:R-:W-:Y:S01]  /*0df0*/  IMAD.MOV R10, RZ, RZ, -R10 ;  /* 0x000000ffff0a7224 */ /* 0x000fe200078e0a0a */
[C---:B------:R-:W-:Y:S01]  /*0e00*/  LOP3.LUT R34, R4.reuse, 0x58, RZ, 0xfc, !PT ;  /* 0x0000005804227812 */ /* 0x040fe200078efcff */
[----:B------:R-:W-:Y:S01]  /*0e10*/  IMAD.MOV R12, RZ, RZ, -R12 ;  /* 0x000000ffff0c7224 */ /* 0x000fe200078e0a0c */
[----:B------:R-:W-:Y:S01]  /*0e20*/  LOP3.LUT R38, R4, 0x68, RZ, 0xfc, !PT ;  /* 0x0000006804267812 */ /* 0x000fe200078efcff */
[C---:B------:R-:W-:Y:S01]  /*0e30*/  IMAD R11, R2.reuse, R11, R17 ;  /* 0x0000000b020b7224 */ /* 0x040fe200078e0211 */
[----:B------:R-:W-:Y:S01]  /*0e40*/  IABS R35, R34 ;  /* 0x0000002200237213 */ /* 0x000fe20000000000 */
[C---:B------:R-:W-:Y:S01]  /*0e50*/  IMAD R10, R2.reuse, R10, R15 ;  /* 0x0000000a020a7224 */ /* 0x040fe200078e020f */
[----:B------:R-:W-:Y:S01]  /*0e60*/  IABS R39, R38 ;  /* 0x0000002600277213 */ /* 0x000fe20000000000 */
[----:B------:R-:W-:Y:S01]  /*0e70*/  IMAD R12, R2, R12, R19 ;  /* 0x0000000c020c7224 */ /* 0x000fe200078e0213 */
[----:B------:R-:W-:Y:S01]  /*0e80*/  IABS R19, R23 ;  /* 0x0000001700137213 */ /* 0x000fe20000000000 */
[--C-:B------:R-:W-:Y:S01]  /*0e90*/  @!P2 IMAD.IADD R6, R6, 0x1, -R2.reuse ;  /* 0x000000010606a824 */ /* 0x100fe200078e0a02 */
[C---:B------:R-:W-:Y:S01]  /*0ea0*/  ISETP.GT.U32.AND P2, PT, R2.reuse, R11, PT ;  /* 0x0000000b0200720c */ /* 0x040fe20003f44070 */
[--C-:B------:R-:W-:Y:S01]  /*0eb0*/  @!P6 IMAD.IADD R9, R9, 0x1, -R2.reuse ;  /* 0x000000010909e824 */ /* 0x100fe200078e0a02 */
[C---:B------:R-:W-:Y:S01]  /*0ec0*/  ISETP.GT.U32.AND P4, PT, R2.reuse, R10, PT ;  /* 0x0000000a0200720c */ /* 0x040fe20003f84070 */
[----:B------:R-:W-:Y:S01]  /*0ed0*/  VIADD R14, R3, UR6 ;  /* 0x00000006030e7c36 */ /* 0x000fe20008000000 */
[----:B------:R-:W-:Y:S01]  /*0ee0*/  ISETP.GT.U32.AND P6, PT, R2, R12, PT ;  /* 0x0000000c0200720c */ /* 0x000fe20003fc4070 */
[----:B------:R-:W-:Y:S01]  /*0ef0*/  @!P5 IMAD.IADD R7, R7, 0x1, -R2 ;  /* 0x000000010707d824 */ /* 0x000fe200078e0a02 */
[----:B------:R-:W-:Y:S01]  /*0f00*/  LOP3.LUT R36, R4, 0x64, RZ, 0xfc, !PT ;  /* 0x0000006404247812 */ /* 0x000fe200078efcff */
[----:B------:R-:W-:Y:S01]  /*0f10*/  VIADD R22, R14, 0x1c ;  /* 0x0000001c0e167836 */ /* 0x000fe20000000000 */
[----:B------:R-:W-:Y:S01]  /*0f20*/  LOP3.LUT R40, R4, 0x6c, RZ, 0xfc, !PT ;  /* 0x0000006c04287812 */ /* 0x000fe200078efcff */
[----:B------:R-:W-:Y:S01]  /*0f30*/  @!P3 IMAD.MOV R6, RZ, RZ, -R6 ;  /* 0x000000ffff06b224 */ /* 0x000fe200078e0a06 */
[----:B------:R-:W-:Y:S01]  /*0f40*/  ISETP.GT.U32.AND P5, PT, R2, R7, PT ;  /* 0x000000070200720c */ /* 0x000fe20003fa4070 */
[----:B------:R-:W-:Y:S01]  /*0f50*/  IMAD.HI.U32 R15, R8, R19, RZ ;  /* 0x00000013080f7227 */ /* 0x000fe200078e00ff */
[----:B------:R-:W-:-:S02]  /*0f60*/  IABS R17, R22 ;  /* 0x0000001600117213 */ /* 0x000fc40000000000 */
[----:B------:R-:W-:Y:S01]  /*0f70*/  IABS R37, R36 ;  /* 0x0000002400257213 */ /* 0x000fe20000000000 */
[--C-:B------:R-:W-:Y:S01]  /*0f80*/  @!P2 IMAD.IADD R11, R11, 0x1, -R2.reuse ;  /* 0x000000010b0ba824 */ /* 0x100fe200078e0a02 */
[----:B------:R-:W-:Y:S01]  /*0f90*/  LOP3.LUT R42, R4, 0x74, RZ, 0xfc, !PT ;  /* 0x00000074042a7812 */ /* 0x000fe200078efcff */
[--C-:B------:R-:W-:Y:S01]  /*0fa0*/  @!P4 IMAD.IADD R10, R10, 0x1, -R2.reuse ;  /* 0x000000010a0ac824 */ /* 0x100fe200078e0a02 */
[----:B------:R-:W-:Y:S01]  /*0fb0*/  ISETP.GE.AND P4, PT, R16, RZ, PT ;  /* 0x000000ff1000720c */ /* 0x000fe20003f86270 */
[----:B------:R-:W-:Y:S01]  /*0fc0*/  @!P6 IMAD.IADD R12, R12, 0x1, -R2 ;  /* 0x000000010c0ce824 */ /* 0x000fe200078e0a02 */
[----:B------:R-:W-:Y:S01]  /*0fd0*/  ISETP.GT.U32.AND P6, PT, R2, R11, PT ;  /* 0x0000000b0200720c */ /* 0x000fe20003fc4070 */
[----:B------:R-:W-:Y:S01]  /*0fe0*/  IMAD.HI.U32 R16, R8, R21, RZ ;  /* 0x0000001508107227 */ /* 0x000fe200078e00ff */
[C---:B------:R-:W-:Y:S02]  /*0ff0*/  ISETP.GT.U32.AND P2, PT, R2.reuse, R10, PT ;  /* 0x0000000a0200720c */ /* 0x040fe40003f44070 */
[----:B------:R-:W-:Y:S01]  /*1000*/  ISETP.GT.U32.AND P3, PT, R2, R12, PT ;  /* 0x0000000c0200720c */ /* 0x000fe20003f64070 */
[----:B------:R-:W-:Y:S01]  /*1010*/  IMAD.MOV R16, RZ, RZ, -R16 ;  /* 0x000000ffff107224 */ /* 0x000fe200078e0a10 */
[----:B------:R-:W-:Y:S01]  /*1020*/  LOP3.LUT R44, R4, 0x88, RZ, 0xfc, !PT ;  /* 0x00000088042c7812 */ /* 0x000fe200078efcff */
[----:B------:R-:W-:Y:S01]  /*1030*/  IMAD.HI.U32 R13, R8, R17, RZ ;  /* 0x00000011080d7227 */ /* 0x000fe200078e00ff */
[----:B------:R-:W-:-:S02]  /*1040*/  LOP3.LUT R46, R4, 0x8c, RZ, 0xfc, !PT ;  /* 0x0000008c042e7812 */ /* 0x000fc400078efcff */
[----:B------:R-:W-:Y:S01]  /*1050*/  LOP3.LUT R48, R4, 0x90, RZ, 0xfc, !PT ;  /* 0x0000009004307812 */ /* 0x000fe200078efcff */
[C---:B------:R-:W-:Y:S01]  /*1060*/  IMAD R16, R2.reuse, R16, R21 ;  /* 0x0000001002107224 */ /* 0x040fe200078e0215 */
[----:B------:R-:W-:Y:S01]  /*1070*/  IABS R21, R26 ;  /* 0x0000001a00157213 */ /* 0x000fe20000000000 */
[--C-:B------:R-:W-:Y:S01]  /*1080*/  @!P6 IMAD.IADD R11, R11, 0x1, -R2.reuse ;  /* 0x000000010b0be824 */ /* 0x100fe200078e0a02 */
[----:B------:R-:W-:Y:S01]  /*1090*/  IABS R47, R48 ;  /* 0x00000030002f7213 */ /* 0x000fe20000000000 */
[----:B------:R-:W-:Y:S01]  /*10a0*/  IMAD.MOV R13, RZ, RZ, -R13 ;  /* 0x000000ffff0d7224 */ /* 0x000fe200078e0a0d */
[----:B------:R-:W-:Y:S01]  /*10b0*/  ISETP.GT.U32.AND P6, PT, R2, R16, PT ;  /* 0x000000100200720c */ /* 0x000fe20003fc4070 */
[----:B------:R-:W-:Y:S01]  /*10c0*/  IMAD.MOV R15, RZ, RZ, -R15 ;  /* 0x000000ffff0f7224 */ /* 0x000fe200078e0a0f */
[----:B------:R-:W-:Y:S01]  /*10d0*/  LOP3.LUT R52, R4, 0xa0, RZ, 0xfc, !PT ;  /* 0x000000a004347812 */ /* 0x000fe200078efcff */
[----:B------:R-:W-:Y:S01]  /*10e0*/  IMAD R13, R2, R13, R17 ;  /* 0x0000000d020d7224 */ /* 0x000fe200078e0211 */
[----:B------:R-:W-:Y:S01]  /*10f0*/  LOP3.LUT R54, R4, 0xac, RZ, 0xfc, !PT ;  /* 0x000000ac04367812 */ /* 0x000fe200078efcff */
[--C-:B------:R-:W-:Y:S01]  /*1100*/  @!P5 IMAD.IADD R7, R7, 0x1, -R2.reuse ;  /* 0x000000010707d824 */ /* 0x100fe200078e0a02 */
[C---:B------:R-:W-:Y:S01]  /*1110*/  ISETP.GT.U32.AND P5, PT, R2.reuse, R9, PT ;  /* 0x000000090200720c */ /* 0x040fe20003fa4070 */
[C---:B------:R-:W-:Y:S01]  /*1120*/  IMAD R15, R2.reuse, R15, R19 ;  /* 0x0000000f020f7224 */ /* 0x040fe200078e0213 */
[----:B------:R-:W-:Y:S01]  /*1130*/  IABS R19, R25 ;  /* 0x0000001900137213 */ /* 0x000fe20000000000 */
[----:B------:R-:W-:Y:S01]  /*1140*/  @!P0 IMAD.MOV R7, RZ, RZ, -R7 ;  /* 0x000000ffff078224 */ /* 0x000fe200078e0a07 */
[----:B------:R-:W-:Y:S01]  /*1150*/  ISETP.GT.U32.AND P0, PT, R2, R13, PT ;  /* 0x0000000d0200720c */ /* 0x000fe20003f04070 */
[--C-:B------:R-:W-:Y:S01]  /*1160*/  @!P3 IMAD.IADD R12, R12, 0x1, -R2.reuse ;  /* 0x000000010c0cb824 */ /* 0x100fe200078e0a02 */
[----:B------:R-:W-:Y:S01]  /*1170*/  ISETP.GE.AND P3, PT, R20, RZ, PT ;  /* 0x000000ff1400720c */ /* 0x000fe20003f66270 */
[----:B------:R-:W-:Y:S01]  /*1180*/  @!P6 IMAD.IADD R16, R16, 0x1, -R2 ;  /* 0x000000011010e824 */ /* 0x000fe200078e0a02 */
[----:B------:R-:W-:Y:S01]  /*1190*/  LOP3.LUT R20, R4, 0x30, RZ, 0xfc, !PT ;  /* 0x0000003004147812 */ /* 0x000fe200078efcff */
[----:B------:R-:W-:Y:S01]  /*11a0*/  IMAD.HI.U32 R17, R8, R19, RZ ;  /* 0x0000001308117227 */ /* 0x000fe200078e00ff */
[----:B------:R-:W-:-:S02]  /*11b0*/  IABS R55, R54 ;  /* 0x0000003600377213 */ /* 0x000fc40000000000 */
[----:B------:R-:W-:Y:S01]  /*11c0*/  ISETP.GT.U32.AND P6, PT, R2, R16, PT ;  /* 0x000000100200720c */ /* 0x000fe20003fc4070 */
[--C-:B------:R-:W-:Y:S01]  /*11d0*/  @!P2 IMAD.IADD R10, R10, 0x1, -R2.reuse ;  /* 0x000000010a0aa824 */ /* 0x100fe200078e0a02 */
[----:B------:R-:W-:Y:S01]  /*11e0*/  ISETP.GE.AND P2, PT, R18, RZ, PT ;  /* 0x000000ff1200720c */ /* 0x000fe20003f46270 */
[----:B------:R-:W-:Y:S01]  /*11f0*/  IMAD.MOV R17, RZ, RZ, -R17 ;  /* 0x000000ffff117224 */ /* 0x000fe200078e0a11 */
[----:B------:R-:W-:Y:S01]  /*1200*/  LOP3.LUT R58, R4, 0xcc, RZ, 0xfc, !PT ;  /* 0x000000cc043a7812 */ /* 0x000fe200078efcff */
[----:B------:R-:W-:Y:S01]  /*1210*/  IMAD.HI.U32 R18, R8, R21, RZ ;  /* 0x0000001508127227 */ /* 0x000fe200078e00ff */
[----:B------:R-:W-:Y:S02]  /*1220*/  LOP3.LUT R56, R4, 0xc8, RZ, 0xfc, !PT ;  /* 0x000000c804387812 */ /* 0x000fe400078efcff */
[----:B------:R-:W-:Y:S01]  /*1230*/  IABS R77, R58 ;  /* 0x0000003a004d7213 */ /* 0x000fe20000000000 */
[--C-:B------:R-:W-:Y:S01]  /*1240*/  @!P5 IMAD.IADD R9, R9, 0x1, -R2.reuse ;  /* 0x000000010909d824 */ /* 0x100fe200078e0a02 */
[----:B------:R-:W-:Y:S01]  /*1250*/  ISETP.GT.U32.AND P5, PT, R2, R15, PT ;  /* 0x0000000f0200720c */ /* 0x000fe20003fa4070 */
[----:B------:R-:W-:Y:S01]  /*1260*/  @!P0 IMAD.IADD R13, R13, 0x1, -R2 ;  /* 0x000000010d0d8824 */ /* 0x000fe200078e0a02 */
[----:B------:R-:W-:Y:S01]  /*1270*/  ISETP.GE.AND P0, PT, R22, RZ, PT ;  /* 0x000000ff1600720c */ /* 0x000fe20003f06270 */
[----:B------:R-:W-:Y:S01]  /*1280*/  IMAD R17, R2, R17, R19 ;  /* 0x0000001102117224 */ /* 0x000fe200078e0213 */
[----:B------:R-:W-:Y:S01]  /*1290*/  IABS R75, R56 ;  /* 0x00000038004b7213 */ /* 0x000fe20000000000 */
[----:B------:R-:W-:Y:S01]  /*12a0*/  IMAD.MOV R18, RZ, RZ, -R18 ;  /* 0x000000ffff127224 */ /* 0x000fe200078e0a12 */
[----:B------:R-:W-:Y:S01]  /*12b0*/  LOP3.LUT R60, R4, 0xd8, RZ, 0xfc, !PT ;  /* 0x000000d8043c7812 */ /* 0x000fe200078efcff */
[----:B------:R-:W-:Y:S01]  /*12c0*/  @!P1 IMAD.MOV R9, RZ, RZ, -R9 ;  /* 0x000000ffff099224 */ /* 0x000fe200078e0a09 */
[C---:B------:R-:W-:Y:S01]  /*12d0*/  ISETP.GT.U32.AND P1, PT, R2.reuse, R13, PT ;  /* 0x0000000d0200720c */ /* 0x040fe20003f24070 */
[----:B------:R-:W-:Y:S01]  /*12e0*/  @!P3 IMAD.MOV R12, RZ, RZ, -R12 ;  /* 0x000000ffff0cb224 */ /* 0x000fe200078e0a0c */
[C---:B------:R-:W-:Y:S01]  /*12f0*/  ISETP.GT.U32.AND P3, PT, R2.reuse, R17, PT ;  /* 0x000000110200720c */ /* 0x040fe20003f64070 */
[----:B------:R-:W-:Y:S01]  /*1300*/  IMAD R18, R2, R18, R21 ;  /* 0x0000001202127224 */ /* 0x000fe200078e0215 */
[----:B------:R-:W-:Y:S01]  /*1310*/  IABS R83, R60 ;  /* 0x0000003c00537213 */ /* 0x000fe20000000000 */
[--C-:B------:R-:W-:Y:S01]  /*1320*/  @!P6 IMAD.IADD R16, R16, 0x1, -R2.reuse ;  /* 0x000000011010e824 */ /* 0x100fe200078e0a02 */
[----:B------:R-:W-:Y:S01]  /*1330*/  LOP3.LUT R62, R4, 0xe0, RZ, 0xfc, !PT ;  /* 0x000000e0043e7812 */ /* 0x000fe200078efcff */
[----:B------:R-:W-:Y:S01]  /*1340*/  @!P5 IMAD.IADD R15, R15, 0x1, -R2 ;  /* 0x000000010f0fd824 */ /* 0x000fe200078e0a02 */
[----:B------:R-:W-:Y:S01]  /*1350*/  ISETP.GT.U32.AND P6, PT, R2, R18, PT ;  /* 0x000000120200720c */ /* 0x000fe20003fc4070 */
[----:B------:R-:W-:Y:S01]  /*1360*/  @!P2 IMAD.MOV R11, RZ, RZ, -R11 ;  /* 0x000000ffff0ba224 */ /* 0x000fe200078e0a0b */
[----:B------:R-:W-:Y:S01]  /*1370*/  ISETP.GE.AND P5, PT, R23, RZ, PT ;  /* 0x000000ff1700720c */ /* 0x000fe20003fa6270 */
[----:B------:R-:W-:Y:S01]  /*1380*/  @!P4 IMAD.MOV R10, RZ, RZ, -R10 ;  /* 0x000000ffff0ac224 */ /* 0x000fe200078e0a0a */
[----:B------:R-:W-:Y:S01]  /*1390*/  ISETP.GE.AND P2, PT, R24, RZ, PT ;  /* 0x000000ff1800720c */ /* 0x000fe20003f46270 */
[--C-:B------:R-:W-:Y:S01]  /*13a0*/  @!P1 IMAD.IADD R13, R13, 0x1, -R2.reuse ;  /* 0x000000010d0d9824 */ /* 0x100fe200078e0a02 */
[----:B------:R-:W-:Y:S01]  /*13b0*/  IABS R23, R20 ;  /* 0x0000001400177213 */ /* 0x000fe20000000000 */
[----:B------:R-:W-:Y:S01]  /*13c0*/  @!P3 IMAD.IADD R17, R17, 0x1, -R2 ;  /* 0x000000011111b824 */ /* 0x000fe200078e0a02 */
[----:B------:R-:W-:Y:S01]  /*13d0*/  LOP3.LUT R24, R4, 0x34, RZ, 0xfc, !PT ;  /* 0x0000003404187812 */ /* 0x000fe200078efcff */
[----:B------:R-:W-:Y:S01]  /*13e0*/  @!P0 IMAD.MOV R13, RZ, RZ, -R13 ;  /* 0x000000ffff0d8224 */ /* 0x000fe200078e0a0d */
[----:B------:R-:W-:Y:S01]  /*13f0*/  ISETP.GE.AND P3, PT, R20, RZ, PT ;  /* 0x000000ff1400720c */ /* 0x000fe20003f66270 */
[----:B------:R-:W-:Y:S01]  /*1400*/  IMAD.HI.U32 R19, R8, R23, RZ ;  /* 0x0000001708137227 */ /* 0x000fe200078e00ff */
[----:B------:R-:W-:-:S02]  /*1410*/  IABS R21, R24 ;  /* 0x0000001800157213 */ /* 0x000fc40000000000 */
[----:B------:R-:W-:Y:S01]  /*1420*/  ISETP.GT.U32.AND P0, PT, R2, R17, PT ;  /* 0x000000110200720c */ /* 0x000fe20003f04070 */
[----:B------:R-:W-:Y:S01]  /*1430*/  @!P6 IMAD.IADD R18, R18, 0x1, -R2 ;  /* 0x000000011212e824 */ /* 0x000fe200078e0a02 */
[----:B------:R-:W-:Y:S01]  /*1440*/  ISETP.GT.U32.AND P4, PT, R2, R15, PT ;  /* 0x0000000f0200720c */ /* 0x000fe20003f84070 */
[----:B------:R-:W-:Y:S01]  /*1450*/  IMAD.MOV R19, RZ, RZ, -R19 ;  /* 0x000000ffff137224 */ /* 0x000fe200078e0a13 */
[----:B------:R-:W-:Y:S01]  /*1460*/  ISETP.GE.AND P1, PT, R25, RZ, PT ;  /* 0x000000ff1900720c */ /* 0x000fe20003f26270 */
[----:B------:R-:W-:Y:S01]  /*1470*/  IMAD.HI.U32 R20, R8, R21, RZ ;  /* 0x0000001508147227 */ /* 0x000fe200078e00ff */
[C---:B------:R-:W-:Y:S02]  /*1480*/  ISETP.GT.U32.AND P6, PT, R2.reuse, R18, PT ;  /* 0x000000120200720c */ /* 0x040fe40003fc4070 */
[----:B------:R-:W-:Y:S01]  /*1490*/  IABS R87, R62 ;  /* 0x0000003e00577213 */ /* 0x000fe20000000000 */
[----:B------:R-:W-:Y:S01]  /*14a0*/  IMAD R19, R2, R19, R23 ;  /* 0x0000001302137224 */ /* 0x000fe200078e0217 */
[C---:B------:R-:W-:Y:S01]  /*14b0*/  LOP3.LUT R64, R4.reuse, 0xe4, RZ, 0xfc, !PT ;  /* 0x000000e404407812 */ /* 0x040fe200078efcff */
[----:B------:R-:W-:Y:S01]  /*14c0*/  IMAD.MOV R20, RZ, RZ, -R20 ;  /* 0x000000ffff147224 */ /* 0x000fe200078e0a14 */
[----:B------:R-:W-:Y:S01]  /*14d0*/  LOP3.LUT R66, R4, 0xe8, RZ, 0xfc, !PT ;  /* 0x000000e804427812 */ /* 0x000fe200078efcff */
[--C-:B------:R-:W-:Y:S01]  /*14e0*/  @!P0 IMAD.IADD R17, R17, 0x1, -R2.reuse ;  /* 0x0000000111118824 */ /* 0x100fe200078e0a02 */
[C---:B------:R-:W-:Y:S01]  /*14f0*/  ISETP.GT.U32.AND P0, PT, R2.reuse, R19, PT ;  /* 0x000000130200720c */ /* 0x040fe20003f04070 */
[----:B------:R-:W-:Y:S01]  /*1500*/  IMAD R20, R2, R20, R21 ;  /* 0x0000001402147224 */ /* 0x000fe200078e0215 */
[----:B------:R-:W-:Y:S01]  /*1510*/  IABS R89, R64 ;  /* 0x0000004000597213 */ /* 0x000fe20000000000 */
[--C-:B------:R-:W-:Y:S01]  /*1520*/  @!P4 IMAD.IADD R15, R15, 0x1, -R2.reuse ;  /* 0x000000010f0fc824 */ /* 0x100fe200078e0a02 */
[----:B------:R-:W-:Y:S01]  /*1530*/  ISETP.GE.AND P4, PT, R26, RZ, PT ;  /* 0x000000ff1a00720c */ /* 0x000fe20003f86270 */
[----:B------:R-:W-:Y:S01]  /*1540*/  @!P6 IMAD.IADD R18, R18, 0x1, -R2 ;  /* 0x000000011212e824 */ /* 0x000fe200078e0a02 */
[----:B------:R-:W-:Y:S01]  /*1550*/  ISETP.GT.U32.AND P6, PT, R2, R20, PT ;  /* 0x000000140200720c */ /* 0x000fe20003fc4070 */
[----:B------:R-:W-:Y:S01]  /*1560*/  VIADD R28, R14, 0x3c ;  /* 0x0000003c0e1c7836 */ /* 0x000fe20000000000 */
[----:B------:R-:W-:Y:S01]  /*1570*/  LOP3.LUT R26, R4, 0x38, RZ, 0xfc, !PT ;  /* 0x00000038041a7812 */ /* 0x000fe200078efcff */
[----:B------:R-:W-:Y:S01]  /*1580*/  IMAD.HI.U32 R23, R8, R29, RZ ;  /* 0x0000001d08177227 */ /* 0x000fe200078e00ff */
[----:B------:R-:W-:-:S02]  /*1590*/  IABS R91, R66 ;  /* 0x00000042005b7213 */ /* 0x000fc40000000000 */
[----:B------:R-:W-:Y:S01]  /*15a0*/  IABS R25, R26 ;  /* 0x0000001a00197213 */ /* 0x000fe20000000000 */
[--C-:B------:R-:W-:Y:S01]  /*15b0*/  @!P0 IMAD.IADD R19, R19, 0x1, -R2.reuse ;  /* 0x0000000113138824 */ /* 0x100fe200078e0a02 */
[----:B------:R-:W-:Y:S01]  /*15c0*/  IABS R27, R28 ;  /* 0x0000001c001b7213 */ /* 0x000fe20000000000 */
[----:B------:R-:W-:Y:S01]  /*15d0*/  IMAD.MOV R23, RZ, RZ, -R23 ;  /* 0x000000ffff177224 */ /* 0x000fe200078e0a17 */
[----:B------:R-:W-:Y:S01]  /*15e0*/  ISETP.GE.AND P0, PT, R24, RZ, PT ;  /* 0x000000ff1800720c */ /* 0x000fe20003f06270 */
[----:B------:R-:W-:Y:S01]  /*15f0*/  IMAD.HI.U32 R21, R8, R25, RZ ;  /* 0x0000001908157227 */ /* 0x000fe200078e00ff */
[C---:B------:R-:W-:Y:S02]  /*1600*/  LOP3.LUT R68, R4.reuse, 0xec, RZ, 0xfc, !PT ;  /* 0x000000ec04447812 */ /* 0x040fe400078efcff */
[----:B------:R-:W-:Y:S01]  /*1610*/  LOP3.LUT R70, R4, 0xf0, RZ, 0xfc, !PT ;  /* 0x000000f004467812 */ /* 0x000fe200078efcff */
[----:B------:R-:W-:Y:S01]  /*1620*/  @!P6 IMAD.IADD R20, R20, 0x1, -R2 ;  /* 0x000000011414e824 */ /* 0x000fe200078e0a02 */
[C---:B------:R-:W-:Y:S01]  /*1630*/  ISETP.GT.U32.AND P6, PT, R2.reuse, R19, PT ;  /* 0x000000130200720c */ /* 0x040fe20003fc4070 */
[----:B------:R-:W-:Y:S01]  /*1640*/  IMAD R23, R2, R23, R29 ;  /* 0x0000001702177224 */ /* 0x000fe200078e021d */
[----:B------:R-:W-:Y:S01]  /*1650*/  IABS R93, R68 ;  /* 0x00000044005d7213 */ /* 0x000fe20000000000 */
[----:B------:R-:W-:Y:S01]  /*1660*/  IMAD.HI.U32 R22, R8, R27, RZ ;  /* 0x0000001b08167227 */ /* 0x000fe200078e00ff */
[----:B------:R-:W-:-:S02]  /*1670*/  IABS R95, R70 ;  /* 0x00000046005f7213 */ /* 0x000fc40000000000 */
[----:B------:R-:W-:Y:S01]  /*1680*/  LOP3.LUT R72, R4, 0xf8, RZ, 0xfc, !PT ;  /* 0x000000f804487812 */ /* 0x000fe200078efcff */
[----:B------:R-:W-:Y:S02]  /*1690*/  IMAD.MOV R21, RZ, RZ, -R21 ;  /* 0x000000ffff157224 */ /* 0x000fe400078e0a15 */
[----:B------:R-:W-:Y:S01]  /*16a0*/  IMAD.MOV R22, RZ, RZ, -R22 ;  /* 0x000000ffff167224 */ /* 0x000fe200078e0a16 */
[----:B------:R-:W-:Y:S01]  /*16b0*/  IABS R99, R72 ;  /* 0x0000004800637213 */ /* 0x000fe20000000000 */
[C---:B------:R-:W-:Y:S01]  /*16c0*/  IMAD R21, R2.reuse, R21, R25 ;  /* 0x0000001502157224 */ /* 0x040fe200078e0219 */
[----:B------:R-:W-:Y:S01]  /*16d0*/  IABS R25, R31 ;  /* 0x0000001f00197213 */ /* 0x000fe20000000000 */
[----:B------:R-:W-:Y:S01]  /*16e0*/  @!P6 IMAD.IADD R19, R19, 0x1, -R2 ;  /* 0x000000011313e824 */ /* 0x000fe200078e0a02 */
[C---:B------:R-:W-:Y:S01]  /*16f0*/  ISETP.GT.U32.AND P6, PT, R2.reuse, R23, PT ;  /* 0x000000170200720c */ /* 0x040fe20003fc4070 */
[C---:B------:R-:W-:Y:S01]  /*1700*/  IMAD R22, R2.reuse, R22, R27 ;  /* 0x0000001602167224 */ /* 0x040fe200078e021b */
[----:B------:R-:W-:Y:S01]  /*1710*/  IABS R27, R32 ;  /* 0x00000020001b7213 */ /* 0x000fe20000000000 */
[----:B------:R-:W-:Y:S01]  /*1720*/  @!P2 IMAD.MOV R16, RZ, RZ, -R16 ;  /* 0x000000ffff10a224 */ /* 0x000fe200078e0a10 */
[C---:B------:R-:W-:Y:S01]  /*1730*/  ISETP.GT.U32.AND P2, PT, R2.reuse, R20, PT ;  /* 0x000000140200720c */ /* 0x040fe20003f44070 */
[----:B------:R-:W-:Y:S01]  /*1740*/  @!P1 IMAD.MOV R17, RZ, RZ, -R17 ;  /* 0x000000ffff119224 */ /* 0x000fe200078e0a11 */
[----:B------:R-:W-:Y:S01]  /*1750*/  ISETP.GT.U32.AND P1, PT, R2, R22, PT ;  /* 0x000000160200720c */ /* 0x000fe20003f24070 */
[----:B------:R-:W-:-:S04]  /*1760*/  IMAD.HI.U32 R24, R8, R25, RZ ;  /* 0x0000001908187227 */ /* 0x000fc800078e00ff */
[----:B------:R-:W-:Y:S02]  /*1770*/  IMAD.MOV R24, RZ, RZ, -R24 ;  /* 0x000000ffff187224 */ /* 0x000fe400078e0a18 */
[----:B------:R-:W-:Y:S02]  /*1780*/  @!P6 IMAD.IADD R23, R23, 0x1, -R2 ;  /* 0x000000011717e824 */ /* 0x000fe400078e0a02 */
[----:B------:R-:W-:Y:S01]  /*1790*/  @!P5 IMAD.MOV R15, RZ, RZ, -R15 ;  /* 0x000000ffff0fd224 */ /* 0x000fe200078e0a0f */
[C---:B------:R-:W-:Y:S01]  /*17a0*/  ISETP.GT.U32.AND P5, PT, R2.reuse, R21, PT ;  /* 0x000000150200720c */ /* 0x040fe20003fa4070 */
[C---:B------:R-:W-:Y:S01]  /*17b0*/  IMAD R24, R2.reuse, R24, R25 ;  /* 0x0000001802187224 */ /* 0x040fe200078e0219 */
[----:B------:R-:W-:Y:S01]  /*17c0*/  ISETP.GT.U32.AND P6, PT, R2, R23, PT ;  /* 0x000000170200720c */ /* 0x000fe20003fc4070 */
[----:B------:R-:W-:-:S04]  /*17d0*/  IMAD.HI.U32 R25, R8, R27, RZ ;  /* 0x0000001b08197227 */ /* 0x000fc800078e00ff */
[--C-:B------:R-:W-:Y:S01]  /*17e0*/  @!P2 IMAD.IADD R20, R20, 0x1, -R2.reuse ;  /* 0x000000011414a824 */ /* 0x100fe200078e0a02 */
[----:B------:R-:W-:Y:S01]  /*17f0*/  ISETP.GE.AND P2, PT, R28, RZ, PT ;  /* 0x000000ff1c00720c */ /* 0x000fe20003f46270 */
[----:B------:R-:W-:Y:S01]  /*1800*/  @!P1 IMAD.IADD R22, R22, 0x1, -R2 ;  /* 0x0000000116169824 */ /* 0x000fe200078e0a02 */
[----:B------:R-:W-:Y:S01]  /*1810*/  LOP3.LUT R28, R4, 0x4c, RZ, 0xfc, !PT ;  /* 0x0000004c041c7812 */ /* 0x000fe200078efcff */
[----:B------:R-:W-:Y:S02]  /*1820*/  IMAD.MOV R25, RZ, RZ, -R25 ;  /* 0x000000ffff197224 */ /* 0x000fe400078e0a19 */
[----:B------:R-:W-:Y:S01]  /*1830*/  @!P3 IMAD.MOV R19, RZ, RZ, -R19 ;  /* 0x000000ffff13b224 */ /* 0x000fe200078e0a13 */
[C---:B------:R-:W-:Y:S01]  /*1840*/  ISETP.GT.U32.AND P3, PT, R2.reuse, R22, PT ;  /* 0x000000160200720c */ /* 0x040fe20003f64070 */
[----:B------:R-:W-:Y:S01]  /*1850*/  @!P0 IMAD.MOV R20, RZ, RZ, -R20 ;  /* 0x000000ffff148224 */ /* 0x000fe200078e0a14 */
[----:B------:R-:W-:Y:S01]  /*1860*/  IABS R29, R28 ;  /* 0x0000001c001d7213 */ /* 0x000fe20000000000 */
[C---:B------:R-:W-:Y:S01]  /*1870*/  IMAD R25, R2.reuse, R25, R27 ;  /* 0x0000001902197224 */ /* 0x040fe200078e021b */
[----:B------:R-:W-:Y:S01]  /*1880*/  BAR.SYNC.DEFER_BLOCKING 0x0 ;  /* 0x0000000000007b1d */ /* 0x000fe20000010000 */
[----:B------:R-:W-:Y:S01]  /*1890*/  ISETP.GT.U32.AND P0, PT, R2, R24, PT ;  /* 0x000000180200720c */ /* 0x000fe20003f04070 */
[----:B------:R-:W-:Y:S01]  /*18a0*/  @!P5 IMAD.IADD R21, R21, 0x1, -R2 ;  /* 0x000000011515d824 */ /* 0x000fe200078e0a02 */
[----:B------:R-:W-:Y:S01]  /*18b0*/  ISETP.GE.AND P5, PT, R30, RZ, PT ;  /* 0x000000ff1e00720c */ /* 0x000fe20003fa6270 */
[----:B------:R-:W-:Y:S01]  /*18c0*/  @!P4 IMAD.MOV R18, RZ, RZ, -R18 ;  /* 0x000000ffff12c224 */ /* 0x000fe200078e0a12 */
[----:B------:R-:W-:Y:S01]  /*18d0*/  ISETP.GE.AND P4, PT, R26, RZ, PT ;  /* 0x000000ff1a00720c */ /* 0x000fe20003f86270 */
[----:B------:R-:W-:Y:S01]  /*18e0*/  @!P6 IMAD.IADD R23, R23, 0x1, -R2 ;  /* 0x000000011717e824 */ /* 0x000fe200078e0a02 */
[----:B------:R-:W-:Y:S01]  /*18f0*/  ISETP.GT.U32.AND P6, PT, R2, R25, PT ;  /* 0x000000190200720c */ /* 0x000fe20003fc4070 */
[----:B------:R-:W-:Y:S01]  /*1900*/  IMAD.HI.U32 R26, R8, R29, RZ ;  /* 0x0000001d081a7227 */ /* 0x000fe200078e00ff */
[----:B------:R-:W-:-:S02]  /*1910*/  ISETP.GT.U32.AND P1, PT, R2, R21, PT ;  /* 0x000000150200720c */ /* 0x000fc40003f24070 */
[----:B------:R-:W-:Y:S01]  /*1920*/  LOP3.LUT R30, R4, 0x50, RZ, 0xfc, !PT ;  /* 0x00000050041e7812 */ /* 0x000fe200078efcff */
[----:B------:R-:W-:Y:S02]  /*1930*/  IMAD.MOV R26, RZ, RZ, -R26 ;  /* 0x000000ffff1a7224 */ /* 0x000fe400078e0a1a */
[--C-:B------:R-:W-:Y:S01]  /*1940*/  @!P3 IMAD.IADD R22, R22, 0x1, -R2.reuse ;  /* 0x000000011616b824 */ /* 0x100fe200078e0a02 */
[----:B------:R-:W-:Y:S01]  /*1950*/  ISETP.GE.AND P3, PT, R32, RZ, PT ;  /* 0x000000ff2000720c */ /* 0x000fe20003f66270 */
[--C-:B------:R-:W-:Y:S01]  /*1960*/  @!P0 IMAD.IADD R24, R24, 0x1, -R2.reuse ;  /* 0x0000000118188824 */ /* 0x100fe200078e0a02 */
[----:B------:R-:W-:Y:S01]  /*1970*/  LOP3.LUT R32, R4, 0x54, RZ, 0xfc, !PT ;  /* 0x0000005404207812 */ /* 0x000fe200078efcff */
[----:B------:R-:W-:Y:S01]  /*1980*/  IMAD R26, R2, R26, R29 ;  /* 0x0000001a021a7224 */ /* 0x000fe200078e021d */
[----:B------:R-:W-:Y:S01]  /*1990*/  ISETP.GE.AND P0, PT, R28, RZ, PT ;  /* 0x000000ff1c00720c */ /* 0x000fe20003f06270 */
[----:B------:R-:W-:Y:S01]  /*19a0*/  @!P6 IMAD.IADD R25, R25, 0x1, -R2 ;  /* 0x000000011919e824 */ /* 0x000fe200078e0a02 */
[C---:B------:R-:W-:Y:S01]  /*19b0*/  ISETP.GT.U32.AND P6, PT, R2.reuse, R24, PT ;  /* 0x000000180200720c */ /* 0x040fe20003fc4070 */
[----:B------:R-:W-:Y:S01]  /*19c0*/  @!P2 IMAD.MOV R22, RZ, RZ, -R22 ;  /* 0x000000ffff16a224 */ /* 0x000fe200078e0a16 */
[----:B------:R-:W-:Y:S01]  /*19d0*/  ISETP.GT.U32.AND P2, PT, R2, R26, PT ;  /* 0x0000001a0200720c */ /* 0x000fe20003f44070 */
[----:B------:R-:W-:Y:S01]  /*19e0*/  @!P1 IMAD.IADD R21, R21, 0x1, -R2 ;  /* 0x0000000115159824 */ /* 0x000fe200078e0a02 */
[----:B------:R-:W-:Y:S01]  /*19f0*/  ISETP.GE.AND P1, PT, R31, RZ, PT ;  /* 0x000000ff1f00720c */ /* 0x000fe20003f26270 */
[----:B------:R-:W-:Y:S01]  /*1a00*/  IMAD.HI.U32 R29, R8, R35, RZ ;  /* 0x00000023081d7227 */ /* 0x000fe200078e00ff */
[----:B------:R-:W-:-:S02]  /*1a10*/  IABS R31, R30 ;  /* 0x0000001e001f7213 */ /* 0x000fc40000000000 */
[----:B------:R-:W-:Y:S01]  /*1a20*/  IABS R33, R32 ;  /* 0x0000002000217213 */ /* 0x000fe20000000000 */
[----:B------:R-:W-:Y:S01]  /*1a30*/  @!P4 IMAD.MOV R21, RZ, RZ, -R21 ;  /* 0x000000ffff15c224 */ /* 0x000fe200078e0a15 */
[----:B------:R-:W-:Y:S01]  /*1a40*/  ISETP.GT.U32.AND P4, PT, R2, R25, PT ;  /* 0x000000190200720c */ /* 0x000fe20003f84070 */
[----:B------:R-:W-:-:S04]  /*1a50*/  IMAD.HI.U32 R27, R8, R31, RZ ;  /* 0x0000001f081b7227 */ /* 0x000fc800078e00ff */
[--C-:B------:R-:W-:Y:S02]  /*1a60*/  @!P6 IMAD.IADD R24, R24, 0x1, -R2.reuse ;  /* 0x000000011818e824 */ /* 0x100fe400078e0a02 */
[----:B------:R-:W-:Y:S01]  /*1a70*/  @!P2 IMAD.IADD R26, R26, 0x1, -R2 ;  /* 0x000000011a1aa824 */ /* 0x000fe200078e0a02 */
[----:B------:R-:W-:Y:S01]  /*1a80*/  ISETP.GE.AND P2, PT, R34, RZ, PT ;  /* 0x000000ff2200720c */ /* 0x000fe20003f46270 */
[----:B------:R-:W-:Y:S01]  /*1a90*/  @!P1 IMAD.MOV R24, RZ, RZ, -R24 ;  /* 0x000000ffff189224 */ /* 0x000fe200078e0a18 */
[----:B------:R-:W-:Y:S01]  /*1aa0*/  LOP3.LUT R34, R4, 0x60, RZ, 0xfc, !PT ;  /* 0x0000006004227812 */ /* 0x000fe200078efcff */
[----:B------:R-:W-:Y:S01]  /*1ab0*/  IMAD.HI.U32 R28, R8, R33, RZ ;  /* 0x00000021081c7227 */ /* 0x000fe200078e00ff */
[----:B------:R-:W-:-:S03]  /*1ac0*/  ISETP.GT.U32.AND P1, PT, R2, R26, PT ;  /* 0x0000001a0200720c */ /* 0x000fc60003f24070 */
[----:B------:R-:W-:Y:S01]  /*1ad0*/  @!P4 IMAD.IADD R25, R25, 0x1, -R2 ;  /* 0x000000011919c824 */ /* 0x000fe200078e0a02 */
[----:B------:R-:W-:Y:S01]  /*1ae0*/  ISETP.GE.AND P4, PT, R32, RZ, PT ;  /* 0x000000ff2000720c */ /* 0x000fe20003f86270 */
[----:B------:R-:W-:Y:S02]  /*1af0*/  IMAD.MOV R27, RZ, RZ, -R27 ;  /* 0x000000ffff1b7224 */ /* 0x000fe400078e0a1b */
[----:B------:R-:W-:Y:S02]  /*1b00*/  IMAD.MOV R28, RZ, RZ, -R28 ;  /* 0x000000ffff1c7224 */ /* 0x000fe400078e0a1c */
[----:B------:R-:W-:Y:S02]  /*1b10*/  VIADD R32, R14, 0x5c ;  /* 0x0000005c0e207836 */ /* 0x000fe40000000000 */
[----:B------:R-:W-:Y:S02]  /*1b20*/  IMAD.MOV R29, RZ, RZ, -R29 ;  /* 0x000000ffff1d7224 */ /* 0x000fe400078e0a1d */
[C---:B------:R-:W-:Y:S01]  /*1b30*/  IMAD R27, R2.reuse, R27, R31 ;  /* 0x0000001b021b7224 */ /* 0x040fe200078e021f */
[----:B------:R-:W-:Y:S01]  /*1b40*/  IABS R31, R32 ;  /* 0x00000020001f7213 */ /* 0x000fe20000000000 */
[----:B------:R-:W-:-:S02]  /*1b50*/  IMAD R28, R2, R28, R33 ;  /* 0x0000001c021c7224 */ /* 0x000fc400078e0221 */
[C---:B------:R-:W-:Y:S01]  /*1b60*/  IMAD R29, R2.reuse, R29, R35 ;  /* 0x0000001d021d7224 */ /* 0x040fe200078e0223 */
[----:B------:R-:W-:Y:S01]  /*1b70*/  ISETP.GT.U32.AND P6, PT, R2, R27, PT ;  /* 0x0000001b0200720c */ /* 0x000fe20003fc4070 */
[----:B------:R-:W-:Y:S01]  /*1b80*/  @!P5 IMAD.MOV R23, RZ, RZ, -R23 ;  /* 0x000000ffff17d224 */ /* 0x000fe200078e0a17 */
[----:B------:R-:W-:Y:S01]  /*1b90*/  ISETP.GE.AND P5, PT, R30, RZ, PT ;  /* 0x000000ff1e00720c */ /* 0x000fe20003fa6270 */
[----:B------:R-:W-:Y:S01]  /*1ba0*/  @!P3 IMAD.MOV R25, RZ, RZ, -R25 ;  /* 0x000000ffff19b224 */ /* 0x000fe200078e0a19 */
[----:B------:R-:W-:Y:S01]  /*1bb0*/  ISETP.GT.U32.AND P3, PT, R2, R28, PT ;  /* 0x0000001c0200720c */ /* 0x000fe20003f64070 */
[----:B------:R-:W-:Y:S01]  /*1bc0*/  @!P1 IMAD.IADD R26, R26, 0x1, -R2 ;  /* 0x000000011a1a9824 */ /* 0x000fe200078e0a02 */
[----:B------:R-:W-:Y:S01]  /*1bd0*/  ISETP.GT.U32.AND P1, PT, R2, R29, PT ;  /* 0x0000001d0200720c */ /* 0x000fe20003f24070 */
[----:B------:R-:W-:Y:S01]  /*1be0*/  IMAD.HI.U32 R30, R8, R31, RZ ;  /* 0x0000001f081e7227 */ /* 0x000fe200078e00ff */
[----:B------:R-:W-:-:S03]  /*1bf0*/  IABS R35, R34 ;  /* 0x0000002200237213 */ /* 0x000fc60000000000 */
[----:B------:R-:W-:Y:S02]  /*1c00*/  IMAD.MOV R30, RZ, RZ, -R30 ;  /* 0x000000ffff1e7224 */ /* 0x000fe400078e0a1e */
[----:B------:R-:W-:Y:S02]  /*1c10*/  @!P0 IMAD.MOV R26, RZ, RZ, -R26 ;  /* 0x000000ffff1a8224 */ /* 0x000fe400078e0a1a */
[----:B------:R-:W-:Y:S02]  /*1c20*/  IMAD R30, R2, R30, R31 ;  /* 0x0000001e021e7224 */ /* 0x000fe400078e021f */
[--C-:B------:R-:W-:Y:S02]  /*1c30*/  @!P3 IMAD.IADD R28, R28, 0x1, -R2.reuse ;  /* 0x000000011c1cb824 */ /* 0x100fe400078e0a02 */
[--C-:B------:R-:W-:Y:S01]  /*1c40*/  @!P1 IMAD.IADD R29, R29, 0x1, -R2.reuse ;  /* 0x000000011d1d9824 */ /* 0x100fe200078e0a02 */
[C---:B------:R-:W-:Y:S01]  /*1c50*/  ISETP.GT.U32.AND P3, PT, R2.reuse, R30, PT ;  /* 0x0000001e0200720c */ /* 0x040fe20003f64070 */
[----:B------:R-:W-:Y:S01]  /*1c60*/  @!P6 IMAD.IADD R27, R27, 0x1, -R2 ;  /* 0x000000011b1be824 */ /* 0x000fe200078e0a02 */
[----:B------:R-:W-:Y:S01]  /*1c70*/  ISETP.GT.U32.AND P1, PT, R2, R28, PT ;  /* 0x0000001c0200720c */ /* 0x000fe20003f24070 */
[----:B------:R-:W-:Y:S01]  /*1c80*/  IMAD.HI.U32 R33, R8, R39, RZ ;  /* 0x0000002708217227 */ /* 0x000fe200078e00ff */
[----:B------:R-:W-:-:S02]  /*1c90*/  ISETP.GT.U32.AND P0, PT, R2, R29, PT ;  /* 0x0000001d0200720c */ /* 0x000fc40003f04070 */
[----:B------:R-:W-:Y:S01]  /*1ca0*/  ISETP.GT.U32.AND P6, PT, R2, R27, PT ;  /* 0x0000001b0200720c */ /* 0x000fe20003fc4070 */
[----:B------:R-:W-:Y:S02]  /*1cb0*/  IMAD.MOV R33, RZ, RZ, -R33 ;  /* 0x000000ffff217224 */ /* 0x000fe400078e0a21 */
[----:B------:R-:W-:-:S04]  /*1cc0*/  IMAD.HI.U32 R31, R8, R35, RZ ;  /* 0x00000023081f7227 */ /* 0x000fc800078e00ff */
[--C-:B------:R-:W-:Y:S02]  /*1cd0*/  @!P3 IMAD.IADD R30, R30, 0x1, -R2.reuse ;  /* 0x000000011e1eb824 */ /* 0x100fe400078e0a02 */
[C---:B------:R-:W-:Y:S01]  /*1ce0*/  IMAD R33, R2.reuse, R33, R39 ;  /* 0x0000002102217224 */ /* 0x040fe200078e0227 */
[----:B------:R-:W-:Y:S01]  /*1cf0*/  IABS R39, R42 ;  /* 0x0000002a00277213 */ /* 0x000fe20000000000 */
[--C-:B------:R-:W-:Y:S01]  /*1d00*/  @!P0 IMAD.IADD R29, R29, 0x1, -R2.reuse ;  /* 0x000000011d1d8824 */ /* 0x100fe200078e0a02 */
[C---:B------:R-:W-:Y:S01]  /*1d10*/  ISETP.GT.U32.AND P3, PT, R2.reuse, R30, PT ;  /* 0x0000001e0200720c */ /* 0x040fe20003f64070 */
[----:B------:R-:W-:Y:S02]  /*1d20*/  IMAD.MOV R31, RZ, RZ, -R31 ;  /* 0x000000ffff1f7224 */ /* 0x000fe400078e0a1f */
[----:B------:R-:W-:Y:S01]  /*1d30*/  @!P2 IMAD.MOV R29, RZ, RZ, -R29 ;  /* 0x000000ffff1da224 */ /* 0x000fe200078e0a1d */
[----:B------:R-:W-:Y:S01]  /*1d40*/  ISETP.GT.U32.AND P2, PT, R2, R33, PT ;  /* 0x000000210200720c */ /* 0x000fe20003f44070 */
[----:B------:R-:W-:Y:S01]  /*1d50*/  @!P6 IMAD.IADD R27, R27, 0x1, -R2 ;  /* 0x000000011b1be824 */ /* 0x000fe200078e0a02 */
[----:B------:R-:W-:Y:S01]  /*1d60*/  ISETP.GE.AND P6, PT, R32, RZ, PT ;  /* 0x000000ff2000720c */ /* 0x000fe20003fc6270 */
[----:B------:R-:W-:Y:S01]  /*1d70*/  IMAD R31, R2, R31, R35 ;  /* 0x0000001f021f7224 */ /* 0x000fe200078e0223 */
[----:B------:R-:W-:Y:S01]  /*1d80*/  IABS R35, R40 ;  /* 0x0000002800237213 */ /* 0x000fe20000000000 */
[----:B------:R-:W-:-:S04]  /*1d90*/  IMAD.HI.U32 R32, R8, R37, RZ ;  /* 0x0000002508207227 */ /* 0x000fc800078e00ff */
[----:B------:R-:W-:Y:S01]  /*1da0*/  @!P5 IMAD.MOV R27, RZ, RZ, -R27 ;  /* 0x000000ffff1bd224 */ /* 0x000fe200078e0a1b */
[----:B------:R-:W-:Y:S01]  /*1db0*/  ISETP.GE.AND P5, PT, R34, RZ, PT ;  /* 0x000000ff2200720c */ /* 0x000fe20003fa6270 */
[--C-:B------:R-:W-:Y:S01]  /*1dc0*/  @!P1 IMAD.IADD R28, R28, 0x1, -R2.reuse ;  /* 0x000000011c1c9824 */ /* 0x100fe200078e0a02 */
[----:B------:R-:W-:Y:S01]  /*1dd0*/  ISETP.GT.U32.AND P1, PT, R2, R31, PT ;  /* 0x0000001f0200720c */ /* 0x000fe20003f24070 */
[----:B------:R-:W-:Y:S01]  /*1de0*/  @!P3 IMAD.IADD R30, R30, 0x1, -R2 ;  /* 0x000000011e1eb824 */ /* 0x000fe200078e0a02 */
[----:B------:R-:W-:Y:S01]  /*1df0*/  ISETP.GE.AND P3, PT, R38, RZ, PT ;  /* 0x000000ff2600720c */ /* 0x000fe20003f66270 */
[----:B------:R-:W-:Y:S01]  /*1e00*/  IMAD.MOV R32, RZ, RZ, -R32 ;  /* 0x000000ffff207224 */ /* 0x000fe200078e0a20 */
[----:B------:R-:W-:Y:S01]  /*1e10*/  LOP3.LUT R38, R4, 0x70, RZ, 0xfc, !PT ;  /* 0x0000007004267812 */ /* 0x000fe200078efcff */
[----:B------:R-:W-:-:S04]  /*1e20*/  IMAD.HI.U32 R34, R8, R35, RZ ;  /* 0x0000002308227227 */ /* 0x000fc800078e00ff */
[C---:B------:R-:W-:Y:S01]  /*1e30*/  IMAD R32, R2.reuse, R32, R37 ;  /* 0x0000002002207224 */ /* 0x040fe200078e0225 */
[----:B------:R-:W-:Y:S01]  /*1e40*/  IABS R37, R38 ;  /* 0x0000002600257213 */ /* 0x000fe20000000000 */
[----:B------:R-:W-:Y:S02]  /*1e50*/  @!P2 IMAD.IADD R33, R33, 0x1, -R2 ;  /* 0x000000012121a824 */ /* 0x000fe400078e0a02 */
[----:B------:R-:W-:Y:S01]  /*1e60*/  IMAD.MOV R34, RZ, RZ, -R34 ;  /* 0x000000ffff227224 */ /* 0x000fe200078e0a22 */
[C---:B------:R-:W-:Y:S01]  /*1e70*/  ISETP.GT.U32.AND P0, PT, R2.reuse, R32, PT ;  /* 0x000000200200720c */ /* 0x040fe20003f04070 */
[----:B------:R-:W-:Y:S01]  /*1e80*/  @!P1 IMAD.IADD R31, R31, 0x1, -R2 ;  /* 0x000000011f1f9824 */ /* 0x000fe200078e0a02 */
[C---:B------:R-:W-:Y:S01]  /*1e90*/  ISETP.GT.U32.AND P2, PT, R2.reuse, R33, PT ;  /* 0x000000210200720c */ /* 0x040fe20003f44070 */
[----:B------:R-:W-:Y:S02]  /*1ea0*/  IMAD R34, R2, R34, R35 ;  /* 0x0000002202227224 */ /* 0x000fe400078e0223 */
[----:B------:R-:W-:Y:S01]  /*1eb0*/  IMAD.HI.U32 R35, R8, R37, RZ ;  /* 0x0000002508237227 */ /* 0x000fe200078e00ff */
[----:B------:R-:W-:-:S03]  /*1ec0*/  ISETP.GT.U32.AND P1, PT, R2, R31, PT ;  /* 0x0000001f0200720c */ /* 0x000fc60003f24070 */
[----:B------:R-:W-:Y:S02]  /*1ed0*/  IMAD.MOV R35, RZ, RZ, -R35 ;  /* 0x000000ffff237224 */ /* 0x000fe400078e0a23 */
[----:B------:R-:W-:Y:S01]  /*1ee0*/  @!P4 IMAD.MOV R28, RZ, RZ, -R28 ;  /* 0x000000ffff1cc224 */ /* 0x000fe200078e0a1c */
[----:B------:R-:W-:Y:S01]  /*1ef0*/  ISETP.GE.AND P4, PT, R36, RZ, PT ;  /* 0x000000ff2400720c */ /* 0x000fe20003f86270 */
[----:B------:R-:W-:Y:S01]  /*1f00*/  @!P6 IMAD.MOV R30, RZ, RZ, -R30 ;  /* 0x000000ffff1ee224 */ /* 0x000fe200078e0a1e */
[C---:B------:R-:W-:Y:S01]  /*1f10*/  ISETP.GT.U32.AND P6, PT, R2.reuse, R34, PT ;  /* 0x000000220200720c */ /* 0x040fe20003fc4070 */
[----:B------:R-:W-:Y:S02]  /*1f20*/  IMAD R35, R2, R35, R37 ;  /* 0x0000002302237224 */ /* 0x000fe400078e0225 */
[----:B------:R-:W-:-:S04]  /*1f30*/  IMAD.HI.U32 R36, R8, R39, RZ ;  /* 0x0000002708247227 */ /* 0x000fc800078e00ff */
[----:B------:R-:W-:Y:S01]  /*1f40*/  @!P2 IMAD.IADD R33, R33, 0x1, -R2 ;  /* 0x000000012121a824 */ /* 0x000fe200078e0a02 */
[----:B------:R-:W-:Y:S01]  /*1f50*/  ISETP.GT.U32.AND P2, PT, R2, R35, PT ;  /* 0x000000230200720c */ /* 0x000fe20003f44070 */
[----:B------:R-:W-:Y:S02]  /*1f60*/  IMAD.MOV R36, RZ, RZ, -R36 ;  /* 0x000000ffff247224 */ /* 0x000fe400078e0a24 */
[--C-:B------:R-:W-:Y:S02]  /*1f70*/  @!P0 IMAD.IADD R32, R32, 0x1, -R2.reuse ;  /* 0x0000000120208824 */ /* 0x100fe400078e0a02 */
[----:B------:R-:W-:Y:S01]  /*1f80*/  IMAD R36, R2, R36, R39 ;  /* 0x0000002402247224 */ /* 0x000fe200078e0227 */
[----:B------:R-:W-:Y:S01]  /*1f90*/  LOP3.LUT R39, R4, 0x80, RZ, 0xfc, !PT ;  /* 0x0000008004277812 */ /* 0x000fe200078efcff */
[--C-:B------:R-:W-:Y:S01]  /*1fa0*/  @!P1 IMAD.IADD R31, R31, 0x1, -R2.reuse ;  /* 0x000000011f1f9824 */ /* 0x100fe200078e0a02 */
[----:B------:R-:W-:Y:S01]  /*1fb0*/  ISETP.GE.AND P1, PT, R40, RZ, PT ;  /* 0x000000ff2800720c */ /* 0x000fe20003f26270 */
[--C-:B------:R-:W-:Y:S01]  /*1fc0*/  @!P6 IMAD.IADD R34, R34, 0x1, -R2.reuse ;  /* 0x000000012222e824 */ /* 0x100fe200078e0a02 */
[----:B------:R-:W-:Y:S01]  /*1fd0*/  LOP3.LUT R40, R4, 0x78, RZ, 0xfc, !PT ;  /* 0x0000007804287812 */ /* 0x000fe200078efcff */
[----:B------:R-:W-:Y:S01]  /*1fe0*/  @!P3 IMAD.MOV R33, RZ, RZ, -R33 ;  /* 0x000000ffff21b224 */ /* 0x000fe200078e0a21 */
[C---:B------:R-:W-:Y:S01]  /*1ff0*/  ISETP.GT.U32.AND P3, PT, R2.reuse, R36, PT ;  /* 0x000000240200720c */ /* 0x040fe20003f64070 */
[----:B------:R-:W-:Y:S01]  /*2000*/  @!P5 IMAD.MOV R31, RZ, RZ, -R31 ;  /* 0x000000ffff1fd224 */ /* 0x000fe200078e0a1f */
[----:B------:R-:W-:Y:S01]  /*2010*/  ISETP.GT.U32.AND P0, PT, R2, R32, PT ;  /* 0x000000200200720c */ /* 0x000fe20003f04070 */
[----:B------:R-:W-:Y:S01]  /*2020*/  @!P2 IMAD.IADD R35, R35, 0x1, -R2 ;  /* 0x000000012323a824 */ /* 0x000fe200078e0a02 */
[----:B------:R-:W-:Y:S01]  /*2030*/  IABS R41, R40 ;  /* 0x0000002800297213 */ /* 0x000fe20000000000 */
[----:B------:R-:W-:Y:S01]  /*2040*/  VIADD R50, R14, 0x9c ;  /* 0x0000009c0e327836 */ /* 0x000fe20000000000 */
[C---:B------:R-:W-:Y:S01]  /*2050*/  ISETP.GT.U32.AND P5, PT, R2.reuse, R34, PT ;  /* 0x000000220200720c */ /* 0x040fe20003fa4070 */
[----:B---3--:R-:W-:Y:S01]  /*2060*/  IMAD R249, R249, UR4, RZ ;  /* 0x00000004f9f97c24 */ /* 0x008fe2000f8e02ff */
[----:B------:R-:W-:Y:S01]  /*2070*/  ISETP.GT.U32.AND P2, PT, R2, R35, PT ;  /* 0x000000230200720c */ /* 0x000fe20003f44070 */
[----:B------:R-:W-:Y:S01]  /*2080*/  IMAD.HI.U32 R37, R8, R41, RZ ;  /* 0x0000002908257227 */ /* 0x000fe200078e00ff */
[----:B------:R-:W-:-:S02]  /*2090*/  IABS R43, R39 ;  /* 0x00000027002b7213 */ /* 0x000fc40000000000 */
[----:B------:R-:W-:Y:S01]  /*20a0*/  ISETP.GE.AND P6, PT, R42, RZ, PT ;  /* 0x000000ff2a00720c */ /* 0x000fe20003fc6270 */
[----:B------:R-:W-:Y:S01]  /*20b0*/  IMAD.MOV R37, RZ, RZ, -R37 ;  /* 0x000000ffff257224 */ /* 0x000fe200078e0a25 */
[----:B------:R-:W-:Y:S01]  /*20c0*/  IABS R53, R50 ;  /* 0x0000003200357213 */ /* 0x000fe20000000000 */
[--C-:B------:R-:W-:Y:S02]  /*20d0*/  @!P3 IMAD.IADD R36, R36, 0x1, -R2.reuse ;  /* 0x000000012424b824 */ /* 0x100fe400078e0a02 */
[--C-:B------:R-:W-:Y:S01]  /*20e0*/  @!P0 IMAD.IADD R32, R32, 0x1, -R2.reuse ;  /* 0x0000000120208824 */ /* 0x100fe200078e0a02 */
[----:B------:R-:W-:Y:S01]  /*20f0*/  ISETP.GE.AND P0, PT, R38, RZ, PT ;  /* 0x000000ff2600720c */ /* 0x000fe20003f06270 */
[----:B------:R-:W-:Y:S01]  /*2100*/  VIADD R38, R14, 0x7c ;  /* 0x0000007c0e267836 */ /* 0x000fe20000000000 */
[----:B------:R-:W-:Y:S01]  /*2110*/  ISETP.GT.U32.AND P3, PT, R2, R36, PT ;  /* 0x000000240200720c */ /* 0x000fe20003f64070 */
[--C-:B------:R-:W-:Y:S02]  /*2120*/  @!P5 IMAD.IADD R34, R34, 0x1, -R2.reuse ;  /* 0x000000012222d824 */ /* 0x100fe400078e0a02 */
[----:B------:R-:W-:Y:S01]  /*2130*/  IMAD R37, R2, R37, R41 ;  /* 0x0000002502257224 */ /* 0x000fe200078e0229 */
[----:B------:R-:W-:Y:S01]  /*2140*/  ISETP.GE.AND P5, PT, R38, RZ, PT ;  /* 0x000000ff2600720c */ /* 0x000fe20003fa6270 */
[----:B------:R-:W-:Y:S01]  /*2150*/  @!P2 IMAD.IADD R35, R35, 0x1, -R2 ;  /* 0x000000012323a824 */ /* 0x000fe200078e0a02 */
[----:B------:R-:W-:Y:S01]  /*2160*/  IABS R38, R38 ;  /* 0x0000002600267213 */ /* 0x000fe20000000000 */
[----:B------:R-:W-:Y:S01]  /*2170*/  @!P1 IMAD.MOV R34, RZ, RZ, -R34 ;  /* 0x000000ffff229224 */ /* 0x000fe200078e0a22 */
[----:B------:R-:W-:Y:S01]  /*2180*/  ISETP.GT.U32.AND P2, PT, R2, R37, PT ;  /* 0x000000250200720c */ /* 0x000fe20003f44070 */
[----:B------:R-:W-:Y:S01]  /*2190*/  @!P4 IMAD.MOV R32, RZ, RZ, -R32 ;  /* 0x000000ffff20c224 */ /* 0x000fe200078e0a20 */
[----:B------:R-:W-:Y:S01]  /*21a0*/  ISETP.GE.AND P1, PT, R39, RZ, PT ;  /* 0x000000ff2700720c */ /* 0x000fe20003f26270 */
[----:B------:R-:W-:Y:S01]  /*21b0*/  IMAD.HI.U32 R39, R8, R43, RZ ;  /* 0x0000002b08277227 */ /* 0x000fe200078e00ff */
[----:B------:R-:W-:-:S02]  /*21c0*/  ISETP.GE.AND P4, PT, R40, RZ, PT ;  /* 0x000000ff2800720c */ /* 0x000fc40003f86270 */
[----:B------:R-:W-:Y:S01]  /*21d0*/  LOP3.LUT R40, R4, 0x84, RZ, 0xfc, !PT ;  /* 0x0000008404287812 */ /* 0x000fe200078efcff */
[----:B------:R-:W-:Y:S02]  /*21e0*/  IMAD.MOV R39, RZ, RZ, -R39 ;  /* 0x000000ffff277224 */ /* 0x000fe400078e0a27 */
[----:B------:R-:W-:Y:S01]  /*21f0*/  IMAD.MOV.U32 R41, RZ, RZ, R38 ;  /* 0x000000ffff297224 */ /* 0x000fe200078e0026 */
[----:B------:R-:W-:Y:S01]  /*2200*/  IABS R45, R40 ;  /* 0x00000028002d7213 */ /* 0x000fe20000000000 */
[----:B------:R-:W-:Y:S02]  /*2210*/  @!P3 IMAD.IADD R36, R36, 0x1, -R2 ;  /* 0x000000012424b824 */ /* 0x000fe400078e0a02 */
[----:B------:R-:W-:Y:S01]  /*2220*/  IMAD R39, R2, R39, R43 ;  /* 0x0000002702277224 */ /* 0x000fe200078e022b */
[----:B------:R-:W-:Y:S01]  /*2230*/  IABS R43, R44 ;  /* 0x0000002c002b7213 */ /* 0x000fe20000000000 */
[----:B------:R-:W-:-:S04]  /*2240*/  IMAD.HI.U32 R38, R8, R41, RZ ;  /* 0x0000002908267227 */ /* 0x000fc800078e00ff */
[----:B------:R-:W-:Y:S02]  /*2250*/  @!P2 IMAD.IADD R37, R37, 0x1, -R2 ;  /* 0x000000012525a824 */ /* 0x000fe400078e0a02 */
[----:B------:R-:W-:Y:S01]  /*2260*/  @!P6 IMAD.MOV R36, RZ, RZ, -R36 ;  /* 0x000000ffff24e224 */ /* 0x000fe200078e0a24 */
[C---:B------:R-:W-:Y:S01]  /*2270*/  ISETP.GT.U32.AND P6, PT, R2.reuse, R39, PT ;  /* 0x000000270200720c */ /* 0x040fe20003fc4070 */
[----:B------:R-:W-:Y:S01]  /*2280*/  IMAD.MOV R38, RZ, RZ, -R38 ;  /* 0x000000ffff267224 */ /* 0x000fe200078e0a26 */
[----:B------:R-:W-:Y:S01]  /*2290*/  ISETP.GT.U32.AND P2, PT, R2, R37, PT ;  /* 0x000000250200720c */ /* 0x000fe20003f44070 */
[----:B------:R-:W-:Y:S01]  /*22a0*/  @!P0 IMAD.MOV R35, RZ, RZ, -R35 ;  /* 0x000000ffff238224 */ /* 0x000fe200078e0a23 */
[----:B------:R-:W-:Y:S01]  /*22b0*/  ISETP.GE.AND P0, PT, R40, RZ, PT ;  /* 0x000000ff2800720c */ /* 0x000fe20003f06270 */
[----:B------:R-:W-:Y:S02]  /*22c0*/  IMAD R38, R2, R38, R41 ;  /* 0x0000002602267224 */ /* 0x000fe400078e0229 */
[----:B------:R-:W-:-:S03]  /*22d0*/  IMAD.HI.U32 R40, R8, R45, RZ ;  /* 0x0000002d08287227 */ /* 0x000fc600078e00ff */
[C---:B------:R-:W-:Y:S01]  /*22e0*/  ISETP.GT.U32.AND P3, PT, R2.reuse, R38, PT ;  /* 0x000000260200720c */ /* 0x040fe20003f64070 */
[----:B------:R-:W-:Y:S02]  /*22f0*/  IMAD.MOV R40, RZ, RZ, -R40 ;  /* 0x000000ffff287224 */ /* 0x000fe400078e0a28 */
[--C-:B------:R-:W-:Y:S02]  /*2300*/  @!P6 IMAD.IADD R39, R39, 0x1, -R2.reuse ;  /* 0x000000012727e824 */ /* 0x100fe400078e0a02 */
[C---:B------:R-:W-:Y:S01]  /*2310*/  IMAD R40, R2.reuse, R40, R45 ;  /* 0x0000002802287224 */ /* 0x040fe200078e022d */
[----:B------:R-:W-:Y:S01]  /*2320*/  IABS R45, R46 ;  /* 0x0000002e002d7213 */ /* 0x000fe20000000000 */
[----:B------:R-:W-:Y:S01]  /*2330*/  @!P2 IMAD.IADD R37, R37, 0x1, -R2 ;  /* 0x000000012525a824 */ /* 0x000fe200078e0a02 */
[----:B------:R-:W-:Y:S01]  /*2340*/  ISETP.GT.U32.AND P6, PT, R2, R39, PT ;  /* 0x000000270200720c */ /* 0x000fe20003fc4070 */
[----:B------:R-:W-:Y:S01]  /*2350*/  IMAD.HI.U32 R41, R8, R43, RZ ;  /* 0x0000002b08297227 */ /* 0x000fe200078e00ff */
[----:B------:R-:W-:-:S03]  /*2360*/  ISETP.GT.U32.AND P2, PT, R2, R40, PT ;  /* 0x000000280200720c */ /* 0x000fc60003f44070 */
[----:B------:R-:W-:Y:S02]  /*2370*/  @!P3 IMAD.IADD R38, R38, 0x1, -R2 ;  /* 0x000000012626b824 */ /* 0x000fe400078e0a02 */
[----:B------:R-:W-:Y:S02]  /*2380*/  IMAD.MOV R41, RZ, RZ, -R41 ;  /* 0x000000ffff297224 */ /* 0x000fe400078e0a29 */
[----:B------:R-:W-:Y:S01]  /*2390*/  IMAD.HI.U32 R42, R8, R45, RZ ;  /* 0x0000002d082a7227 */ /* 0x000fe200078e00ff */
[----:B------:R-:W-:-:S03]  /*23a0*/  ISETP.GT.U32.AND P3, PT, R2, R38, PT ;  /* 0x000000260200720c */ /* 0x000fc60003f64070 */
[----:B------:R-:W-:Y:S02]  /*23b0*/  IMAD R41, R2, R41, R43 ;  /* 0x0000002902297224 */ /* 0x000fe400078e022b */
[--C-:B------:R-:W-:Y:S02]  /*23c0*/  @!P2 IMAD.IADD R40, R40, 0x1, -R2.reuse ;  /* 0x000000012828a824 */ /* 0x100fe400078e0a02 */
[----:B------:R-:W-:Y:S01]  /*23d0*/  @!P6 IMAD.IADD R39, R39, 0x1, -R2 ;  /* 0x000000012727e824 */ /* 0x000fe200078e0a02 */
[C---:B------:R-:W-:Y:S01]  /*23e0*/  ISETP.GT.U32.AND P6, PT, R2.reuse, R41, PT ;  /* 0x000000290200720c */ /* 0x040fe20003fc4070 */
[----:B------:R-:W-:Y:S01]  /*23f0*/  IMAD.MOV R42, RZ, RZ, -R42 ;  /* 0x000000ffff2a7224 */ /* 0x000fe200078e0a2a */
[----:B------:R-:W-:Y:S01]  /*2400*/  ISETP.GT.U32.AND P2, PT, R2, R40, PT ;  /* 0x000000280200720c */ /* 0x000fe20003f44070 */
[----:B------:R-:W-:-:S04]  /*2410*/  IMAD.HI.U32 R43, R8, R47, RZ ;  /* 0x0000002f082b7227 */ /* 0x000fc800078e00ff */
[----:B------:R-:W-:Y:S01]  /*2420*/  @!P3 IMAD.IADD R38, R38, 0x1, -R2 ;  /* 0x000000012626b824 */ /* 0x000fe200078e0a02 */
[----:B------:R-:W-:Y:S01]  /*2430*/  ISETP.GE.AND P3, PT, R46, RZ, PT ;  /* 0x000000ff2e00720c */ /* 0x000fe20003f66270 */
[----:B------:R-:W-:Y:S01]  /*2440*/  IMAD R42, R2, R42, R45 ;  /* 0x0000002a022a7224 */ /* 0x000fe200078e022d */
[----:B------:R-:W-:Y:S01]  /*2450*/  IABS R46, R52 ;  /* 0x00000034002e7213 */ /* 0x000fe20000000000 */
[----:B------:R-:W-:Y:S01]  /*2460*/  @!P5 IMAD.MOV R38, RZ, RZ, -R38 ;  /* 0x000000ffff26d224 */ /* 0x000fe200078e0a26 */
[----:B------:R-:W-:Y:S01]  /*2470*/  ISETP.GE.AND P5, PT, R48, RZ, PT ;  /* 0x000000ff3000720c */ /* 0x000fe20003fa6270 */
[----:B------:R-:W-:Y:S01]  /*2480*/  IMAD.MOV R43, RZ, RZ, -R43 ;  /* 0x000000ffff2b7224 */ /* 0x000fe200078e0a2b */
[----:B------:R-:W-:Y:S01]  /*2490*/  LOP3.LUT R48, R4, 0x98, RZ, 0xfc, !PT ;  /* 0x0000009804307812 */ /* 0x000fe200078efcff */
[--C-:B------:R-:W-:Y:S02]  /*24a0*/  @!P6 IMAD.IADD R41, R41, 0x1, -R2.reuse ;  /* 0x000000012929e824 */ /* 0x100fe400078e0a02 */
[C---:B------:R-:W-:Y:S01]  /*24b0*/  IMAD R43, R2.reuse, R43, R47 ;  /* 0x0000002b022b7224 */ /* 0x040fe200078e022f */
[----:B------:R-:W-:Y:S01]  /*24c0*/  IABS R49, R48 ;  /* 0x0000003000317213 */ /* 0x000fe20000000000 */
[----:B------:R-:W-:Y:S01]  /*24d0*/  @!P1 IMAD.MOV R39, RZ, RZ, -R39 ;  /* 0x000000ffff279224 */ /* 0x000fe200078e0a27 */
[----:B------:R-:W-:Y:S01]  /*24e0*/  ISETP.GT.U32.AND P1, PT, R2, R42, PT ;  /* 0x0000002a0200720c */ /* 0x000fe20003f24070 */
[----:B------:R-:W-:Y:S01]  /*24f0*/  @!P2 IMAD.IADD R40, R40, 0x1, -R2 ;  /* 0x000000012828a824 */ /* 0x000fe200078e0a02 */
[----:B------:R-:W-:Y:S01]  /*2500*/  ISETP.GT.U32.AND P6, PT, R2, R41, PT ;  /* 0x000000290200720c */ /* 0x000fe20003fc4070 */
[----:B------:R-:W-:Y:S01]  /*2510*/  @!P4 IMAD.MOV R37, RZ, RZ, -R37 ;  /* 0x000000ffff25c224 */ /* 0x000fe200078e0a25 */
[----:B------:R-:W-:Y:S01]  /*2520*/  ISETP.GE.AND P4, PT, R44, RZ, PT ;  /* 0x000000ff2c00720c */ /* 0x000fe20003f86270 */
[----:B------:R-:W-:Y:S01]  /*2530*/  @!P0 IMAD.MOV R40, RZ, RZ, -R40 ;  /* 0x000000ffff288224 */ /* 0x000fe200078e0a28 */
[----:B------:R-:W-:Y:S01]  /*2540*/  ISETP.GT.U32.AND P0, PT, R2, R43, PT ;  /* 0x0000002b0200720c */ /* 0x000fe20003f04070 */
[----:B------:R-:W-:Y:S01]  /*2550*/  IMAD.HI.U32 R45, R8, R49, RZ ;  /* 0x00000031082d7227 */ /* 0x000fe200078e00ff */
[----:B------:R-:W-:-:S03]  /*2560*/  LOP3.LUT R44, R4, 0x94, RZ, 0xfc, !PT ;  /* 0x00000094042c7812 */ /* 0x000fc600078efcff */
[----:B------:R-:W-:Y:S01]  /*2570*/  IMAD.MOV R45, RZ, RZ, -R45 ;  /* 0x000000ffff2d7224 */ /* 0x000fe200078e0a2d */
[----:B------:R-:W-:Y:S01]  /*2580*/  IABS R47, R44 ;  /* 0x0000002c002f7213 */ /* 0x000fe20000000000 */
[--C-:B------:R-:W-:Y:S01]  /*2590*/  @!P1 IMAD.IADD R42, R42, 0x1, -R2.reuse ;  /* 0x000000012a2a9824 */ /* 0x100fe200078e0a02 */
[----:B------:R-:W-:Y:S01]  /*25a0*/  ISETP.GE.AND P2, PT, R44, RZ, PT ;  /* 0x000000ff2c00720c */ /* 0x000fe20003f46270 */
[--C-:B------:R-:W-:Y:S01]  /*25b0*/  @!P6 IMAD.IADD R41, R41, 0x1, -R2.reuse ;  /* 0x000000012929e824 */ /* 0x100fe200078e0a02 */
[----:B------:R-:W-:Y:S01]  /*25c0*/  ISETP.GE.AND P6, PT, R48, RZ, PT ;  /* 0x000000ff3000720c */ /* 0x000fe20003fc6270 */
[C---:B------:R-:W-:Y:S01]  /*25d0*/  IMAD R45, R2.reuse, R45, R49 ;  /* 0x0000002d022d7224 */ /* 0x040fe200078e0231 */
[C---:B------:R-:W-:Y:S01]  /*25e0*/  ISETP.GT.U32.AND P1, PT, R2.reuse, R42, PT ;  /* 0x0000002a0200720c */ /* 0x040fe20003f24070 */
[----:B------:R-:W-:Y:S02]  /*25f0*/  @!P0 IMAD.IADD R43, R43, 0x1, -R2 ;  /* 0x000000012b2b8824 */ /* 0x000fe400078e0a02 */
[----:B------:R-:W-:Y:S01]  /*2600*/  @!P4 IMAD.MOV R41, RZ, RZ, -R41 ;  /* 0x000000ffff29c224 */ /* 0x000fe200078e0a29 */
[----:B------:R-:W-:Y:S01]  /*2610*/  ISETP.GT.U32.AND P4, PT, R2, R45, PT ;  /* 0x0000002d0200720c */ /* 0x000fe20003f84070 */
[----:B------:R-:W-:Y:S01]  /*2620*/  IMAD.HI.U32 R44, R8, R47, RZ ;  /* 0x0000002f082c7227 */ /* 0x000fe200078e00ff */
[----:B------:R-:W-:-:S03]  /*2630*/  ISETP.GT.U32.AND P0, PT, R2, R43, PT ;  /* 0x0000002b0200720c */ /* 0x000fc60003f04070 */
[----:B------:R-:W-:Y:S02]  /*2640*/  IMAD.MOV R44, RZ, RZ, -R44 ;  /* 0x000000ffff2c7224 */ /* 0x000fe400078e0a2c */
[----:B------:R-:W-:Y:S02]  /*2650*/  IMAD.MOV.U32 R49, RZ, RZ, R46 ;  /* 0x000000ffff317224 */ /* 0x000fe400078e002e */
[----:B------:R-:W-:-:S04]  /*2660*/  IMAD.HI.U32 R46, R8, R53, RZ ;  /* 0x00000035082e7227 */ /* 0x000fc800078e00ff */
[----:B------:R-:W-:Y:S02]  /*2670*/  IMAD R44, R2, R44, R47 ;  /* 0x0000002c022c7224 */ /* 0x000fe400078e022f */
[----:B------:R-:W-:Y:S02]  /*2680*/  IMAD.MOV R47, RZ, RZ, -R46 ;  /* 0x000000ffff2f7224 */ /* 0x000fe400078e0a2e */
[----:B------:R-:W-:-:S04]  /*2690*/  IMAD.HI.U32 R46, R8, R49, RZ ;  /* 0x00000031082e7227 */ /* 0x000fc800078e00ff */
[--C-:B------:R-:W-:Y:S01]  /*26a0*/  @!P1 IMAD.IADD R42, R42, 0x1, -R2.reuse ;  /* 0x000000012a2a9824 */ /* 0x100fe200078e0a02 */
[C---:B------:R-:W-:Y:S01]  /*26b0*/  ISETP.GT.U32.AND P1, PT, R2.reuse, R44, PT ;  /* 0x0000002c0200720c */ /* 0x040fe20003f24070 */
[----:B------:R-:W-:Y:S01]  /*26c0*/  IMAD R47, R2, R47, R53 ;  /* 0x0000002f022f7224 */ /* 0x000fe200078e0235 */
[----:B------:R-:W-:Y:S01]  /*26d0*/  LOP3.LUT R53, R4, 0xa8, RZ, 0xfc, !PT ;  /* 0x000000a804357812 */ /* 0x000fe200078efcff */
[----:B------:R-:W-:Y:S02]  /*26e0*/  @!P4 IMAD.IADD R45, R45, 0x1, -R2 ;  /* 0x000000012d2dc824 */ /* 0x000fe400078e0a02 */
[----:B------:R-:W-:Y:S01]  /*26f0*/  IMAD.MOV R46, RZ, RZ, -R46 ;  /* 0x000000ffff2e7224 */ /* 0x000fe200078e0a2e */
[----:B------:R-:W-:Y:S01]  /*2700*/  IABS R59, R53 ;  /* 0x00000035003b7213 */ /* 0x000fe20000000000 */
[----:B------:R-:W-:Y:S01]  /*2710*/  @!P0 IMAD.IADD R43, R43, 0x1, -R2 ;  /* 0x000000012b2b8824 */ /* 0x000fe200078e0a02 */
[C---:B------:R-:W-:Y:S01]  /*2720*/  ISETP.GT.U32.AND P0, PT, R2.reuse, R47, PT ;  /* 0x0000002f0200720c */ /* 0x040fe20003f04070 */
[C---:B------:R-:W-:Y:S01]  /*2730*/  IMAD R49, R2.reuse, R46, R49 ;  /* 0x0000002e02317224 */ /* 0x040fe200078e0231 */
[----:B------:R-:W-:Y:S01]  /*2740*/  ISETP.GT.U32.AND P4, PT, R2, R45, PT ;  /* 0x0000002d0200720c */ /* 0x000fe20003f84070 */
[----:B------:R-:W-:-:S02]  /*2750*/  @!P5 IMAD.MOV R43, RZ, RZ, -R43 ;  /* 0x000000ffff2bd224 */ /* 0x000fc400078e0a2b */
[----:B------:R-:W-:Y:S01]  /*2760*/  IMAD.HI.U32 R48, R8, R59, RZ ;  /* 0x0000003b08307227 */ /* 0x000fe200078e00ff */
[----:B------:R-:W-:-:S03]  /*2770*/  ISETP.GT.U32.AND P5, PT, R2, R49, PT ;  /* 0x000000310200720c */ /* 0x000fc60003fa4070 */
[----:B------:R-:W-:Y:S01]  /*2780*/  @!P3 IMAD.MOV R42, RZ, RZ, -R42 ;  /* 0x000000ffff2ab224 */ /* 0x000fe200078e0a2a */
[----:B------:R-:W-:Y:S01]  /*2790*/  ISETP.GE.AND P3, PT, R50, RZ, PT ;  /* 0x000000ff3200720c */ /* 0x000fe20003f66270 */
[----:B------:R-:W-:Y:S01]  /*27a0*/  @!P1 IMAD.IADD R44, R44, 0x1, -R2 ;  /* 0x000000012c2c9824 */ /* 0x000fe200078e0a02 */
[----:B------:R-:W-:Y:S01]  /*27b0*/  LOP3.LUT R50, R4, 0xa4, RZ, 0xfc, !PT ;  /* 0x000000a404327812 */ /* 0x000fe200078efcff */
[----:B------:R-:W-:Y:S02]  /*27c0*/  IMAD.MOV R48, RZ, RZ, -R48 ;  /* 0x000000ffff307224 */ /* 0x000fe400078e0a30 */
[--C-:B------:R-:W-:Y:S01]  /*27d0*/  @!P0 IMAD.IADD R47, R47, 0x1, -R2.reuse ;  /* 0x000000012f2f8824 */ /* 0x100fe200078e0a02 */
[----:B------:R-:W-:Y:S01]  /*27e0*/  IABS R57, R50 ;  /* 0x0000003200397213 */ /* 0x000fe20000000000 */
[----:B------:R-:W-:Y:S01]  /*27f0*/  @!P4 IMAD.IADD R45, R45, 0x1, -R2 ;  /* 0x000000012d2dc824 */ /* 0x000fe200078e0a02 */
[C---:B------:R-:W-:Y:S01]  /*2800*/  ISETP.GT.U32.AND P1, PT, R2.reuse, R44, PT ;  /* 0x0000002c0200720c */ /* 0x040fe20003f24070 */
[C---:B------:R-:W-:Y:S01]  /*2810*/  IMAD R59, R2.reuse, R48, R59 ;  /* 0x00000030023b7224 */ /* 0x040fe200078e023b */
[----:B------:R-:W-:Y:S01]  /*2820*/  ISETP.GT.U32.AND P0, PT, R2, R47, PT ;  /* 0x0000002f0200720c */ /* 0x000fe20003f04070 */
[----:B------:R-:W-:Y:S01]  /*2830*/  @!P6 IMAD.MOV R45, RZ, RZ, -R45 ;  /* 0x000000ffff2de224 */ /* 0x000fe200078e0a2d */
[----:B------:R-:W-:Y:S01]  /*2840*/  LOP3.LUT R48, R4, 0xb0, RZ, 0xfc, !PT ;  /* 0x000000b004307812 */ /* 0x000fe200078efcff */
[----:B------:R-:W-:Y:S01]  /*2850*/  IMAD.HI.U32 R46, R8, R57, RZ ;  /* 0x00000039082e7227 */ /* 0x000fe200078e00ff */
[----:B------:R-:W-:-:S02]  /*2860*/  ISETP.GT.U32.AND P6, PT, R2, R59, PT ;  /* 0x0000003b0200720c */ /* 0x000fc40003fc4070 */
[----:B------:R-:W-:Y:S01]  /*2870*/  IABS R61, R48 ;  /* 0x00000030003d7213 */ /* 0x000fe20000000000 */
[----:B------:R-:W-:Y:S01]  /*2880*/  @!P5 IMAD.IADD R49, R49, 0x1, -R2 ;  /* 0x000000013131d824 */ /* 0x000fe200078e0a02 */
[----:B------:R-:W-:Y:S01]  /*2890*/  ISETP.GE.AND P4, PT, R50, RZ, PT ;  /* 0x000000ff3200720c */ /* 0x000fe20003f86270 */
[----:B------:R-:W-:Y:S02]  /*28a0*/  IMAD.MOV R46, RZ, RZ, -R46 ;  /* 0x000000ffff2e7224 */ /* 0x000fe400078e0a2e */
[----:B------:R-:W-:Y:S01]  /*28b0*/  @!P1 IMAD.IADD R44, R44, 0x1, -R2 ;  /* 0x000000012c2c9824 */ /* 0x000fe200078e0a02 */
[C---:B------:R-:W-:Y:S01]  /*28c0*/  ISETP.GT.U32.AND P5, PT, R2.reuse, R49, PT ;  /* 0x000000310200720c */ /* 0x040fe20003fa4070 */
[----:B------:R-:W-:Y:S01]  /*28d0*/  IMAD R57, R2, R46, R57 ;  /* 0x0000002e02397224 */ /* 0x000fe200078e0239 */
[----:B------:R-:W-:Y:S01]  /*28e0*/  ISETP.GE.AND P1, PT, R52, RZ, PT ;  /* 0x000000ff3400720c */ /* 0x000fe20003f26270 */
[----:B------:R-:W-:Y:S01]  /*28f0*/  IMAD.HI.U32 R46, R8, R55, RZ ;  /* 0x00000037082e7227 */ /* 0x000fe200078e00ff */
[----:B------:R-:W-:-:S03]  /*2900*/  LOP3.LUT R52, R4, 0xb8, RZ, 0xfc, !PT ;  /* 0x000000b804347812 */ /* 0x000fc600078efcff */
[----:B------:R-:W-:Y:S01]  /*2910*/  @!P2 IMAD.MOV R44, RZ, RZ, -R44 ;  /* 0x000000ffff2ca224 */ /* 0x000fe200078e0a2c */
[C---:B------:R-:W-:Y:S01]  /*2920*/  ISETP.GT.U32.AND P2, PT, R2.reuse, R57, PT ;  /* 0x000000390200720c */ /* 0x040fe20003f44070 */
[--C-:B------:R-:W-:Y:S01]  /*2930*/  @!P0 IMAD.IADD R47, R47, 0x1, -R2.reuse ;  /* 0x000000012f2f8824 */ /* 0x100fe200078e0a02 */
[----:B------:R-:W-:Y:S01]  /*2940*/  ISETP.GE.AND P0, PT, R53, RZ, PT ;  /* 0x000000ff3500720c */ /* 0x000fe20003f06270 */
[----:B------:R-:W-:Y:S01]  /*2950*/  @!P6 IMAD.IADD R59, R59, 0x1, -R2 ;  /* 0x000000013b3be824 */ /* 0x000fe200078e0a02 */
[----:B------:R-:W-:Y:S01]  /*2960*/  IABS R67, R52 ;  /* 0x0000003400437213 */ /* 0x000fe20000000000 */
[----:B------:R-:W-:Y:S02]  /*2970*/  IMAD.MOV R46, RZ, RZ, -R46 ;  /* 0x000000ffff2e7224 */ /* 0x000fe400078e0a2e */
[----:B------:R-:W-:Y:S01]  /*2980*/  IMAD.MOV.U32 R53, RZ, RZ, R47 ;  /* 0x000000ffff357224 */ /* 0x000fe200078e002f */
[C---:B------:R-:W-:Y:S01]  /*2990*/  ISETP.GT.U32.AND P6, PT, R2.reuse, R59, PT ;  /* 0x0000003b0200720c */ /* 0x040fe20003fc4070 */
[----:B------:R-:W-:-:S02]  /*29a0*/  IMAD R47, R2, R46, R55 ;  /* 0x0000002e022f7224 */ /* 0x000fc400078e0237 */
[----:B------:R-:W-:Y:S01]  /*29b0*/  @!P5 IMAD.IADD R49, R49, 0x1, -R2 ;  /* 0x000000013131d824 */ /* 0x000fe200078e0a02 */
[----:B------:R-:W-:Y:S01]  /*29c0*/  ISETP.GE.AND P5, PT, R48, RZ, PT ;  /* 0x000000ff3000720c */ /* 0x000fe20003fa6270 */
[----:B------:R-:W-:Y:S01]  /*29d0*/  IMAD.HI.U32 R46, R8, R61, RZ ;  /* 0x0000003d082e7227 */ /* 0x000fe200078e00ff */
[----:B------:R-:W-:-:S03]  /*29e0*/  LOP3.LUT R48, R4, 0xb4, RZ, 0xfc, !PT ;  /* 0x000000b404307812 */ /* 0x000fc600078efcff */
[----:B------:R-:W-:Y:S01]  /*29f0*/  IMAD.MOV.U32 R55, RZ, RZ, R49 ;  /* 0x000000ffff377224 */ /* 0x000fe200078e0031 */
[----:B------:R-:W-:Y:S01]  /*2a00*/  IABS R65, R48 ;  /* 0x0000003000417213 */ /* 0x000fe20000000000 */
[----:B------:R-:W-:Y:S02]  /*2a10*/  IMAD.MOV R46, RZ, RZ, -R46 ;  /* 0x000000ffff2e7224 */ /* 0x000fe400078e0a2e */
[--C-:B------:R-:W-:Y:S02]  /*2a20*/  @!P2 IMAD.IADD R57, R57, 0x1, -R2.reuse ;  /* 0x000000013939a824 */ /* 0x100fe400078e0a02 */
[----:B------:R-:W-:Y:S01]  /*2a30*/  @!P1 IMAD.MOV R55, RZ, RZ, -R55 ;  /* 0x000000ffff379224 */ /* 0x000fe200078e0a37 */
[C---:B------:R-:W-:Y:S01]  /*2a40*/  ISETP.GT.U32.AND P1, PT, R2.reuse, R47, PT ;  /* 0x0000002f0200720c */ /* 0x040fe20003f24070 */
[C---:B------:R-:W-:Y:S01]  /*2a50*/  IMAD R49, R2.reuse, R46, R61 ;  /* 0x0000002e02317224 */ /* 0x040fe200078e023d */
[----:B------:R-:W-:Y:S01]  /*2a60*/  ISETP.GT.U32.AND P2, PT, R2, R57, PT ;  /* 0x000000390200720c */ /* 0x000fe20003f44070 */
[----:B------:R-:W-:-:S02]  /*2a70*/  @!P6 IMAD.IADD R59, R59, 0x1, -R2 ;  /* 0x000000013b3be824 */ /* 0x000fc400078e0a02 */
[----:B------:R-:W-:Y:S01]  /*2a80*/  @!P3 IMAD.MOV R53, RZ, RZ, -R53 ;  /* 0x000000ffff35b224 */ /* 0x000fe200078e0a35 */
[----:B------:R-:W-:Y:S01]  /*2a90*/  ISETP.GT.U32.AND P6, PT, R2, R49, PT ;  /* 0x000000310200720c */ /* 0x000fe20003fc4070 */
[----:B------:R-:W-:Y:S01]  /*2aa0*/  IMAD.HI.U32 R46, R8, R65, RZ ;  /* 0x00000041082e7227 */ /* 0x000fe200078e00ff */
[----:B------:R-:W-:-:S03]  /*2ab0*/  ISETP.GE.AND P3, PT, R54, RZ, PT ;  /* 0x000000ff3600720c */ /* 0x000fc60003f66270 */
[----:B------:R-:W-:Y:S02]  /*2ac0*/  VIADD R54, R14, 0xbc ;  /* 0x000000bc0e367836 */ /* 0x000fe40000000000 */
[--C-:B------:R-:W-:Y:S01]  /*2ad0*/  @!P1 IMAD.IADD R47, R47, 0x1, -R2.reuse ;  /* 0x000000012f2f9824 */ /* 0x100fe200078e0a02 */
[----:B------:R-:W-:Y:S01]  /*2ae0*/  ISETP.GE.AND P1, PT, R52, RZ, PT ;  /* 0x000000ff3400720c */ /* 0x000fe20003f26270 */
[--C-:B------:R-:W-:Y:S01]  /*2af0*/  @!P2 IMAD.IADD R57, R57, 0x1, -R2.reuse ;  /* 0x000000013939a824 */ /* 0x100fe200078e0a02 */
[----:B------:R-:W-:Y:S01]  /*2b00*/  ISETP.GE.AND P2, PT, R48, RZ, PT ;  /* 0x000000ff3000720c */ /* 0x000fe20003f46270 */
[----:B------:R-:W-:Y:S01]  /*2b10*/  IMAD.HI.U32 R48, R8, R67, RZ ;  /* 0x0000004308307227 */ /* 0x000fe200078e00ff */
[----:B------:R-:W-:Y:S02]  /*2b20*/  IABS R69, R54 ;  /* 0x0000003600457213 */ /* 0x000fe40000000000 */
[----:B------:R-:W-:Y:S01]  /*2b30*/  LOP3.LUT R52, R4, 0xc4, RZ, 0xfc, !PT ;  /* 0x000000c404347812 */ /* 0x000fe200078efcff */
[----:B------:R-:W-:Y:S01]  /*2b40*/  @!P6 IMAD.IADD R49, R49, 0x1, -R2 ;  /* 0x000000013131e824 */ /* 0x000fe200078e0a02 */
[C---:B------:R-:W-:Y:S01]  /*2b50*/  ISETP.GT.U32.AND P6, PT, R2.reuse, R47, PT ;  /* 0x0000002f0200720c */ /* 0x040fe20003fc4070 */
[----:B------:R-:W-:Y:S01]  /*2b60*/  @!P4 IMAD.MOV R57, RZ, RZ, -R57 ;  /* 0x000000ffff39c224 */ /* 0x000fe200078e0a39 */
[----:B------:R-:W-:Y:S01]  /*2b70*/  IABS R73, R52 ;  /* 0x0000003400497213 */ /* 0x000fe20000000000 */
[----:B------:R-:W-:Y:S01]  /*2b80*/  IMAD.MOV R50, RZ, RZ, -R46 ;  /* 0x000000ffff327224 */ /* 0x000fe200078e0a2e */
[----:B------:R-:W-:Y:S01]  /*2b90*/  ISETP.GT.U32.AND P4, PT, R2, R49, PT ;  /* 0x000000310200720c */ /* 0x000fe20003f84070 */
[----:B------:R-:W-:-:S02]  /*2ba0*/  IMAD.MOV R48, RZ, RZ, -R48 ;  /* 0x000000ffff307224 */ /* 0x000fc400078e0a30 */
[----:B------:R-:W-:-:S04]  /*2bb0*/  IMAD.HI.U32 R46, R8, R69, RZ ;  /* 0x00000045082e7227 */ /* 0x000fc800078e00ff */
[C---:B------:R-:W-:Y:S02]  /*2bc0*/  IMAD R67, R2.reuse, R48, R67 ;  /* 0x0000003002437224 */ /* 0x040fe400078e0243 */
[----:B------:R-:W-:Y:S02]  /*2bd0*/  IMAD.MOV R46, RZ, RZ, -R46 ;  /* 0x000000ffff2e7224 */ /* 0x000fe400078e0a2e */
[--C-:B------:R-:W-:Y:S01]  /*2be0*/  @!P6 IMAD.IADD R47, R47, 0x1, -R2.reuse ;  /* 0x000000012f2fe824 */ /* 0x100fe200078e0a02 */
[C---:B------:R-:W-:Y:S01]  /*2bf0*/  ISETP.GT.U32.AND P6, PT, R2.reuse, R67, PT ;  /* 0x000000430200720c */ /* 0x040fe20003fc4070 */
[C---:B------:R-:W-:Y:S02]  /*2c00*/  IMAD R69, R2.reuse, R46, R69 ;  /* 0x0000002e02457224 */ /* 0x040fe400078e0245 */
[----:B------:R-:W-:Y:S01]  /*2c10*/  IMAD R65, R2, R50, R65 ;  /* 0x0000003202417224 */ /* 0x000fe200078e0241 */
[----:B------:R-:W-:Y:S01]  /*2c20*/  LOP3.LUT R50, R4, 0xc0, RZ, 0xfc, !PT ;  /* 0x000000c004327812 */ /* 0x000fe200078efcff */
[----:B------:R-:W-:Y:S01]  /*2c30*/  @!P4 IMAD.IADD R49, R49, 0x1, -R2 ;  /* 0x000000013131c824 */ /* 0x000fe200078e0a02 */
[C---:B------:R-:W-:Y:S01]  /*2c40*/  ISETP.GT.U32.AND P4, PT, R2.reuse, R69, PT ;  /* 0x000000450200720c */ /* 0x040fe20003f84070 */
[----:B------:R-:W-:Y:S01]  /*2c50*/  @!P0 IMAD.MOV R59, RZ, RZ, -R59 ;  /* 0x000000ffff3b8224 */ /* 0x000fe200078e0a3b */
[----:B------:R-:W-:Y:S01]  /*2c60*/  IABS R71, R50 ;  /* 0x0000003200477213 */ /* 0x000fe20000000000 */
[----:B------:R-:W-:Y:S01]  /*2c70*/  IMAD.MOV.U32 R61, RZ, RZ, R47 ;  /* 0x000000ffff3d7224 */ /* 0x000fe200078e002f */
[----:B------:R-:W-:Y:S01]  /*2c80*/  ISETP.GT.U32.AND P0, PT, R2, R65, PT ;  /* 0x000000410200720c */ /* 0x000fe20003f04070 */
[----:B------:R-:W-:-:S04]  /*2c90*/  IMAD.HI.U32 R48, R8, R77, RZ ;  /* 0x0000004d08307227 */ /* 0x000fc800078e00ff */
[----:B------:R-:W-:-:S04]  /*2ca0*/  IMAD.HI.U32 R46, R8, R71, RZ ;  /* 0x00000047082e7227 */ /* 0x000fc800078e00ff */
[----:B------:R-:W-:Y:S02]  /*2cb0*/  @!P6 IMAD.IADD R67, R67, 0x1, -R2 ;  /* 0x000000014343e824 */ /* 0x000fe400078e0a02 */
[----:B------:R-:W-:Y:S02]  /*2cc0*/  IMAD.MOV R46, RZ, RZ, -R46 ;  /* 0x000000ffff2e7224 */ /* 0x000fe400078e0a2e */
[----:B------:R-:W-:Y:S01]  /*2cd0*/  @!P4 IMAD.IADD R69, R69, 0x1, -R2 ;  /* 0x000000014545c824 */ /* 0x000fe200078e0a02 */
[C---:B------:R-:W-:Y:S01]  /*2ce0*/  ISETP.GT.U32.AND P4, PT, R2.reuse, R67, PT ;  /* 0x000000430200720c */ /* 0x040fe20003f84070 */
[----:B------:R-:W-:Y:S02]  /*2cf0*/  IMAD R71, R2, R46, R71 ;  /* 0x0000002e02477224 */ /* 0x000fe400078e0247 */
[----:B------:R-:W-:-:S04]  /*2d00*/  IMAD.HI.U32 R46, R8, R73, RZ ;  /* 0x00000049082e7227 */ /* 0x000fc800078e00ff */
[----:B------:R-:W-:Y:S02]  /*2d10*/  IMAD.MOV R46, RZ, RZ, -R46 ;  /* 0x000000ffff2e7224 */ /* 0x000fe400078e0a2e */
[----:B------:R-:W-:Y:S01]  /*2d20*/  @!P3 IMAD.MOV R61, RZ, RZ, -R61 ;  /* 0x000000ffff3db224 */ /* 0x000fe200078e0a3d */
[C---:B------:R-:W-:Y:S01]  /*2d30*/  ISETP.GT.U32.AND P3, PT, R2.reuse, R69, PT ;  /* 0x000000450200720c */ /* 0x040fe20003f64070 */
[C---:B------:R-:W-:Y:S02]  /*2d40*/  IMAD R47, R2.reuse, R46, R73 ;  /* 0x0000002e022f7224 */ /* 0x040fe400078e0249 */
[--C-:B------:R-:W-:Y:S01]  /*2d50*/  @!P0 IMAD.IADD R65, R65, 0x1, -R2.reuse ;  /* 0x0000000141418824 */ /* 0x100fe200078e0a02 */
[C---:B------:R-:W-:Y:S01]  /*2d60*/  ISETP.GT.U32.AND P0, PT, R2.reuse, R71, PT ;  /* 0x000000470200720c */ /* 0x040fe20003f04070 */
        /* <DEDUP_REMOVED lines=8> */
[----:B------:R-:W-:Y:S01]  /*2df0*/  LOP3.LUT R52, R4, 0xd0, RZ, 0xfc, !PT ;  /* 0x000000d004347812 */ /* 0x000fe200078efcff */
[----:B------:R-:W-:Y:S02]  /*2e00*/  IMAD.MOV R46, RZ, RZ, -R46 ;  /* 0x000000ffff2e7224 */ /* 0x000fe400078e0a2e */
[--C-:B------:R-:W-:Y:S01]  /*2e10*/  @!P4 IMAD.IADD R47, R47, 0x1, -R2.reuse ;  /* 0x000000012f2fc824 */ /* 0x100fe200078e0a02 */
[----:B------:R-:W-:Y:S01]  /*2e20*/  ISETP.GT.U32.AND P4, PT, R2, R77, PT ;  /* 0x0000004d0200720c */ /* 0x000fe20003f84070 */
[----:B------:R-:W-:Y:S01]  /*2e30*/  @!P6 IMAD.IADD R65, R65, 0x1, -R2 ;  /* 0x000000014141e824 */ /* 0x000fe200078e0a02 */
[----:B------:R-:W-:Y:S01]  /*2e40*/  IABS R79, R52 ;  /* 0x00000034004f7213 */ /* 0x000fe20000000000 */
[----:B------:R-:W-:Y:S01]  /*2e50*/  IMAD.MOV.U32 R63, RZ, RZ, R49 ;  /* 0x000000ffff3f7224 */ /* 0x000fe200078e0031 */
[----:B------:R-:W-:Y:S01]  /*2e60*/  ISETP.GE.AND P6, PT, R50, RZ, PT ;  /* 0x000000ff3200720c */ /* 0x000fe20003fc6270 */
[----:B------:R-:W-:Y:S01]  /*2e70*/  @!P2 IMAD.MOV R65, RZ, RZ, -R65 ;  /* 0x000000ffff41a224 */ /* 0x000fe200078e0a41 */
[C---:B------:R-:W-:Y:S01]  /*2e80*/  ISETP.GT.U32.AND P2, PT, R2.reuse, R47, PT ;  /* 0x0000002f0200720c */ /* 0x040fe20003f44070 */
[----:B------:R-:W-:-:S02]  /*2e90*/  IMAD R75, R2, R46, R75 ;  /* 0x0000002e024b7224 */ /* 0x000fc400078e024b */
[----:B------:R-:W-:-:S04]  /*2ea0*/  IMAD.HI.U32 R46, R8, R79, RZ ;  /* 0x0000004f082e7227 */ /* 0x000fc800078e00ff */
[----:B------:R-:W-:Y:S01]  /*2eb0*/  @!P5 IMAD.MOV R63, RZ, RZ, -R63 ;  /* 0x000000ffff3fd224 */ /* 0x000fe200078e0a3f */
[----:B------:R-:W-:Y:S01]  /*2ec0*/  ISETP.GE.AND P5, PT, R54, RZ, PT ;  /* 0x000000ff3600720c */ /* 0x000fe20003fa6270 */
[----:B------:R-:W-:Y:S01]  /*2ed0*/  IMAD.MOV R50, RZ, RZ, -R46 ;  /* 0x000000ffff327224 */ /* 0x000fe200078e0a2e */
[----:B------:R-:W-:Y:S01]  /*2ee0*/  LOP3.LUT R54, R4, 0xd4, RZ, 0xfc, !PT ;  /* 0x000000d404367812 */ /* 0x000fe200078efcff */
[--C-:B------:R-:W-:Y:S02]  /*2ef0*/  @!P4 IMAD.IADD R77, R77, 0x1, -R2.reuse ;  /* 0x000000014d4dc824 */ /* 0x100fe400078e0a02 */
[C---:B------:R-:W-:Y:S01]  /*2f00*/  IMAD R79, R2.reuse, R50, R79 ;  /* 0x00000032024f7224 */ /* 0x040fe200078e024f */
[----:B------:R-:W-:Y:S01]  /*2f10*/  IABS R81, R54 ;  /* 0x0000003600517213 */ /* 0x000fe20000000000 */
[----:B------:R-:W-:Y:S01]  /*2f20*/  @!P2 IMAD.IADD R47, R47, 0x1, -R2 ;  /* 0x000000012f2fa824 */ /* 0x000fe200078e0a02 */
[----:B------:R-:W-:Y:S01]  /*2f30*/  ISETP.GT.U32.AND P4, PT, R2, R77, PT ;  /* 0x0000004d0200720c */ /* 0x000fe20003f84070 */
[----:B------:R-:W-:Y:S01]  /*2f40*/  IMAD.HI.U32 R48, R8, R83, RZ ;  /* 0x0000005308307227 */ /* 0x000fe200078e00ff */
[----:B------:R-:W-:-:S03]  /*2f50*/  ISETP.GT.U32.AND P2, PT, R2, R79, PT ;  /* 0x0000004f0200720c */ /* 0x000fc60003f44070 */
[----:B------:R-:W-:-:S04]  /*2f60*/  IMAD.HI.U32 R46, R8, R81, RZ ;  /* 0x00000051082e7227 */ /* 0x000fc800078e00ff */
[----:B------:R-:W-:Y:S02]  /*2f70*/  IMAD.MOV R46, RZ, RZ, -R46 ;  /* 0x000000ffff2e7224 */ /* 0x000fe400078e0a2e */
[----:B------:R-:W-:Y:S02]  /*2f80*/  IMAD.MOV R48, RZ, RZ, -R48 ;  /* 0x000000ffff307224 */ /* 0x000fe400078e0a30 */
[--C-:B------:R-:W-:Y:S02]  /*2f90*/  @!P0 IMAD.IADD R71, R71, 0x1, -R2.reuse ;  /* 0x0000000147478824 */ /* 0x100fe400078e0a02 */
[C---:B------:R-:W-:Y:S02]  /*2fa0*/  IMAD R81, R2.reuse, R46, R81 ;  /* 0x0000002e02517224 */ /* 0x040fe400078e0251 */
[C---:B------:R-:W-:Y:S01]  /*2fb0*/  IMAD R83, R2.reuse, R48, R83 ;  /* 0x0000003002537224 */ /* 0x040fe200078e0253 */
[C---:B------:R-:W-:Y:S01]  /*2fc0*/  ISETP.GT.U32.AND P0, PT, R2.reuse, R71, PT ;  /* 0x000000470200720c */ /* 0x040fe20003f04070 */
[--C-:B------:R-:W-:Y:S01]  /*2fd0*/  @!P4 IMAD.IADD R77, R77, 0x1, -R2.reuse ;  /* 0x000000014d4dc824 */ /* 0x100fe200078e0a02 */
[C---:B------:R-:W-:Y:S01]  /*2fe0*/  ISETP.GT.U32.AND P4, PT, R2.reuse, R81, PT ;  /* 0x000000510200720c */ /* 0x040fe20003f84070 */
[----:B------:R-:W-:Y:S01]  /*2ff0*/  @!P2 IMAD.IADD R79, R79, 0x1, -R2 ;  /* 0x000000014f4fa824 */ /* 0x000fe200078e0a02 */
[----:B------:R-:W-:Y:S01]  /*3000*/  ISETP.GT.U32.AND P2, PT, R2, R83, PT ;  /* 0x000000530200720c */ /* 0x000fe20003f44070 */
[----:B------:R-:W-:-:S04]  /*3010*/  IMAD.HI.U32 R49, R8, R87, RZ ;  /* 0x0000005708317227 */ /* 0x000fc800078e00ff */
[----:B------:R-:W-:Y:S02]  /*3020*/  IMAD.MOV R49, RZ, RZ, -R49 ;  /* 0x000000ffff317224 */ /* 0x000fe400078e0a31 */
[----:B------:R-:W-:-:S04]  /*3030*/  IMAD.HI.U32 R46, R8, R89, RZ ;  /* 0x00000059082e7227 */ /* 0x000fc800078e00ff */
[--C-:B------:R-:W-:Y:S01]  /*3040*/  @!P0 IMAD.IADD R71, R71, 0x1, -R2.reuse ;  /* 0x0000000147478824 */ /* 0x100fe200078e0a02 */
[C---:B------:R-:W-:Y:S01]  /*3050*/  ISETP.GT.U32.AND P0, PT, R2.reuse, R75, PT ;  /* 0x0000004b0200720c */ /* 0x040fe20003f04070 */
[--C-:B------:R-:W-:Y:S01]  /*3060*/  @!P4 IMAD.IADD R81, R81, 0x1, -R2.reuse ;  /* 0x000000015151c824 */ /* 0x100fe200078e0a02 */
[C---:B------:R-:W-:Y:S01]  /*3070*/  ISETP.GT.U32.AND P4, PT, R2.reuse, R79, PT ;  /* 0x0000004f0200720c */ /* 0x040fe20003f84070 */
[----:B------:R-:W-:Y:S02]  /*3080*/  @!P2 IMAD.IADD R83, R83, 0x1, -R2 ;  /* 0x000000015353a824 */ /* 0x000fe400078e0a02 */
[C---:B------:R-:W-:Y:S02]  /*3090*/  IMAD R87, R2.reuse, R49, R87 ;  /* 0x0000003102577224 */ /* 0x040fe400078e0257 */
[----:B------:R-:W-:Y:S01]  /*30a0*/  IMAD.MOV R46, RZ, RZ, -R46 ;  /* 0x000000ffff2e7224 */ /* 0x000fe200078e0a2e */
[----:B------:R-:W-:Y:S01]  /*30b0*/  ISETP.GT.U32.AND P2, PT, R2, R83, PT ;  /* 0x000000530200720c */ /* 0x000fe20003f44070 */
[----:B------:R-:W-:-:S04]  /*30c0*/  IMAD.HI.U32 R48, R8, R91, RZ ;  /* 0x0000005b08307227 */ /* 0x000fc800078e00ff */
[--C-:B------:R-:W-:Y:S02]  /*30d0*/  @!P0 IMAD.IADD R75, R75, 0x1, -R2.reuse ;  /* 0x000000014b4b8824 */ /* 0x100fe400078e0a02 */
[----:B------:R-:W-:Y:S01]  /*30e0*/  @!P4 IMAD.IADD R79, R79, 0x1, -R2 ;  /* 0x000000014f4fc824 */ /* 0x000fe200078e0a02 */
[C---:B------:R-:W-:Y:S01]  /*30f0*/  ISETP.GT.U32.AND P4, PT, R2.reuse, R87, PT ;  /* 0x000000570200720c */ /* 0x040fe20003f84070 */
[C---:B------:R-:W-:Y:S01]  /*3100*/  IMAD R89, R2.reuse, R46, R89 ;  /* 0x0000002e02597224 */ /* 0x040fe200078e0259 */
[C---:B------:R-:W-:Y:S01]  /*3110*/  ISETP.GT.U32.AND P0, PT, R2.reuse, R75, PT ;  /* 0x0000004b0200720c */ /* 0x040fe20003f04070 */
[----:B------:R-:W-:Y:S02]  /*3120*/  IMAD.MOV R48, RZ, RZ, -R48 ;  /* 0x000000ffff307224 */ /* 0x000fe400078e0a30 */
[----:B------:R-:W-:Y:S01]  /*3130*/  @!P2 IMAD.IADD R83, R83, 0x1, -R2 ;  /* 0x000000015353a824 */ /* 0x000fe200078e0a02 */
[----:B------:R-:W-:Y:S01]  /*3140*/  ISETP.GT.U32.AND P2, PT, R2, R89, PT ;  /* 0x000000590200720c */ /* 0x000fe20003f44070 */
[----:B------:R-:W-:-:S04]  /*3150*/  IMAD.HI.U32 R49, R8, R93, RZ ;  /* 0x0000005d08317227 */ /* 0x000fc800078e00ff */
[----:B------:R-:W-:Y:S02]  /*3160*/  IMAD R91, R2, R48, R91 ;  /* 0x00000030025b7224 */ /* 0x000fe400078e025b */
[----:B------:R-:W-:-:S04]  /*3170*/  IMAD.HI.U32 R50, R8, R95, RZ ;  /* 0x0000005f08327227 */ /* 0x000fc800078e00ff */
[----:B------:R-:W-:Y:S02]  /*3180*/  IMAD.MOV R49, RZ, RZ, -R49 ;  /* 0x000000ffff317224 */ /* 0x000fe400078e0a31 */
[----:B------:R-:W-:Y:S01]  /*3190*/  @!P4 IMAD.IADD R87, R87, 0x1, -R2 ;  /* 0x000000015757c824 */ /* 0x000fe200078e0a02 */
[C---:B------:R-:W-:Y:S01]  /*31a0*/  ISETP.GT.U32.AND P4, PT, R2.reuse, R91, PT ;  /* 0x0000005b0200720c */ /* 0x040fe20003f84070 */
[----:B------:R-:W-:Y:S02]  /*31b0*/  IMAD.MOV R50, RZ, RZ, -R50 ;  /* 0x000000ffff327224 */ /* 0x000fe400078e0a32 */
[----:B------:R-:W-:Y:S01]  /*31c0*/  IMAD R93, R2, R49, R93 ;  /* 0x00000031025d7224 */ /* 0x000fe200078e025d */
[----:B------:R-:W-:Y:S01]  /*31d0*/  IABS R49, R4 ;  /* 0x0000000400317213 */ /* 0x000fe20000000000 */
[----:B------:R-:W-:Y:S01]  /*31e0*/  @!P0 IMAD.IADD R75, R75, 0x1, -R2 ;  /* 0x000000014b4b8824 */ /* 0x000fe200078e0a02 */
[----:B------:R-:W-:Y:S01]  /*31f0*/  ISETP.GE.AND P0, PT, R56, RZ, PT ;  /* 0x000000ff3800720c */ /* 0x000fe20003f06270 */
[----:B------:R-:W-:-:S02]  /*3200*/  IMAD R95, R2, R50, R95 ;  /* 0x00000032025f7224 */ /* 0x000fc400078e025f */
[----:B------:R-:W-:Y:S01]  /*3210*/  @!P2 IMAD.IADD R89, R89, 0x1, -R2 ;  /* 0x000000015959a824 */ /* 0x000fe200078e0a02 */
[----:B------:R-:W-:Y:S01]  /*3220*/  ISETP.GT.U32.AND P2, PT, R2, R93, PT ;  /* 0x0000005d0200720c */ /* 0x000fe20003f44070 */
[C---:B------:R-:W-:Y:S02]  /*3230*/  VIADD R56, R14.reuse, 0xdc ;  /* 0x000000dc0e387836 */ /* 0x040fe40000000000 */
[----:B------:R-:W-:Y:S02]  /*3240*/  VIADD R50, R14, 0xfc ;  /* 0x000000fc0e327836 */ /* 0x000fe40000000000 */
[----:B------:R-:W-:Y:S01]  /*3250*/  IMAD.HI.U32 R14, R8, R49, RZ ;  /* 0x00000031080e7227 */ /* 0x000fe200078e00ff */
[----:B------:R-:W-:Y:S02]  /*3260*/  IABS R85, R56 ;  /* 0x0000003800557213 */ /* 0x000fe40000000000 */
[----:B------:R-:W-:Y:S01]  /*3270*/  IABS R101, R50 ;  /* 0x0000003200657213 */ /* 0x000fe20000000000 */
[----:B------:R-:W-:Y:S01]  /*3280*/  @!P1 IMAD.MOV R67, RZ, RZ, -R67 ;  /* 0x000000ffff439224 */ /* 0x000fe200078e0a43 */
[----:B------:R-:W-:Y:S01]  /*3290*/  ISETP.GT.U32.AND P1, PT, R2, R81, PT ;  /* 0x000000510200720c */ /* 0x000fe20003f24070 */
[----:B------:R-:W-:-:S02]  /*32a0*/  IMAD.MOV R14, RZ, RZ, -R14 ;  /* 0x000000ffff0e7224 */ /* 0x000fc400078e0a0e */
[--C-:B------:R-:W-:Y:S01]  /*32b0*/  @!P4 IMAD.IADD R91, R91, 0x1, -R2.reuse ;  /* 0x000000015b5bc824 */ /* 0x100fe200078e0a02 */
[C---:B------:R-:W-:Y:S01]  /*32c0*/  ISETP.GT.U32.AND P4, PT, R2.reuse, R95, PT ;  /* 0x0000005f0200720c */ /* 0x040fe20003f84070 */
[----:B------:R-:W-:Y:S02]  /*32d0*/  IMAD R49, R2, R14, R49 ;  /* 0x0000000e02317224 */ /* 0x000fe400078e0231 */
[----:B------:R-:W-:Y:S02]  /*32e0*/  @!P2 IMAD.IADD R93, R93, 0x1, -R2 ;  /* 0x000000015d5da824 */ /* 0x000fe400078e0a02 */
[----:B------:R-:W-:Y:S01]  /*32f0*/  IMAD.HI.U32 R48, R8, R99, RZ ;  /* 0x0000006308307227 */ /* 0x000fe200078e00ff */
[----:B------:R-:W-:-:S03]  /*3300*/  ISETP.GT.U32.AND P2, PT, R2, R49, PT ;  /* 0x000000310200720c */ /* 0x000fc60003f44070 */
[--C-:B------:R-:W-:Y:S01]  /*3310*/  @!P1 IMAD.IADD R81, R81, 0x1, -R2.reuse ;  /* 0x0000000151519824 */ /* 0x100fe200078e0a02 */
[----:B------:R-:W-:Y:S01]  /*3320*/  ISETP.GE.AND P1, PT, R58, RZ, PT ;  /* 0x000000ff3a00720c */ /* 0x000fe20003f26270 */
[----:B------:R-:W-:Y:S01]  /*3330*/  @!P5 IMAD.MOV R69, RZ, RZ, -R69 ;  /* 0x000000ffff45d224 */ /* 0x000fe200078e0a45 */
[----:B------:R-:W-:Y:S01]  /*3340*/  LOP3.LUT R58, R4, 0xf4, RZ, 0xfc, !PT ;  /* 0x000000f4043a7812 */ /* 0x000fe200078efcff */
[--C-:B------:R-:W-:Y:S01]  /*3350*/  @!P4 IMAD.IADD R95, R95, 0x1, -R2.reuse ;  /* 0x000000015f5fc824 */ /* 0x100fe200078e0a02 */
[----:B------:R-:W-:Y:S01]  /*3360*/  ISETP.GE.AND P4, PT, R52, RZ, PT ;  /* 0x000000ff3400720c */ /* 0x000fe20003f86270 */
[----:B------:R-:W-:Y:S01]  /*3370*/  IMAD.HI.U32 R14, R8, R85, RZ ;  /* 0x00000055080e7227 */ /* 0x000fe200078e00ff */
[----:B------:R-:W-:Y:S02]  /*3380*/  IABS R97, R58 ;  /* 0x0000003a00617213 */ /* 0x000fe40000000000 */
[C---:B------:R-:W-:Y:S01]  /*3390*/  ISETP.GT.U32.AND P5, PT, R2.reuse, R89, PT ;  /* 0x000000590200720c */ /* 0x040fe20003fa4070 */
[----:B------:R-:W-:Y:S01]  /*33a0*/  @!P2 IMAD.IADD R49, R49, 0x1, -R2 ;  /* 0x000000013131a824 */ /* 0x000fe200078e0a02 */
[----:B------:R-:W-:Y:S01]  /*33b0*/  ISETP.GT.U32.AND P2, PT, R2, R87, PT ;  /* 0x000000570200720c */ /* 0x000fe20003f44070 */
[----:B------:R-:W-:-:S04]  /*33c0*/  IMAD.HI.U32 R46, R8, R97, RZ ;  /* 0x00000061082e7227 */ /* 0x000fc800078e00ff */
[----:B------:R-:W-:Y:S02]  /*33d0*/  IMAD.MOV R46, RZ, RZ, -R46 ;  /* 0x000000ffff2e7224 */ /* 0x000fe400078e0a2e */
[----:B------:R-:W-:Y:S02]  /*33e0*/  IMAD.MOV R48, RZ, RZ, -R48 ;  /* 0x000000ffff307224 */ /* 0x000fe400078e0a30 */
[----:B------:R-:W-:-:S04]  /*33f0*/  IMAD.HI.U32 R8, R8, R101, RZ ;  /* 0x0000006508087227 */ /* 0x000fc800078e00ff */
[----:B------:R-:W-:Y:S01]  /*3400*/  @!P0 IMAD.MOV R75, RZ, RZ, -R75 ;  /* 0x000000ffff4b8224 */ /* 0x000fe200078e0a4b */
[C---:B------:R-:W-:Y:S01]  /*3410*/  ISETP.GT.U32.AND P0, PT, R2.reuse, R93, PT ;  /* 0x0000005d0200720c */ /* 0x040fe20003f04070 */
[----:B------:R-:W-:Y:S01]  /*3420*/  @!P1 IMAD.MOV R77, RZ, RZ, -R77 ;  /* 0x000000ffff4d9224 */ /* 0x000fe200078e0a4d */
[C---:B------:R-:W-:Y:S01]  /*3430*/  ISETP.GT.U32.AND P1, PT, R2.reuse, R95, PT ;  /* 0x0000005f0200720c */ /* 0x040fe20003f24070 */
[----:B------:R-:W-:Y:S01]  /*3440*/  @!P4 IMAD.MOV R79, RZ, RZ, -R79 ;  /* 0x000000ffff4fc224 */ /* 0x000fe200078e0a4f */
[C---:B------:R-:W-:Y:S01]  /*3450*/  ISETP.GT.U32.AND P4, PT, R2.reuse, R49, PT ;  /* 0x000000310200720c */ /* 0x040fe20003f84070 */
[C---:B------:R-:W-:Y:S02]  /*3460*/  IMAD R97, R2.reuse, R46, R97 ;  /* 0x0000002e02617224 */ /* 0x040fe400078e0261 */
[----:B------:R-:W-:Y:S02]  /*3470*/  IMAD R99, R2, R48, R99 ;  /* 0x0000003002637224 */ /* 0x000fe400078e0263 */
[----:B------:R-:W-:-:S02]  /*3480*/  IMAD.MOV R8, RZ, RZ, -R8 ;  /* 0x000000ffff087224 */ /* 0x000fc400078e0a08 */
[----:B------:R-:W-:Y:S01]  /*3490*/  @!P6 IMAD.MOV R71, RZ, RZ, -R71 ;  /* 0x000000ffff47e224 */ /* 0x000fe200078e0a47 */
[C---:B------:R-:W-:Y:S01]  /*34a0*/  ISETP.GT.U32.AND P6, PT, R2.reuse, R97, PT ;  /* 0x000000610200720c */ /* 0x040fe20003fc4070 */
[----:B------:R-:W-:Y:S01]  /*34b0*/  @!P2 IMAD.IADD R87, R87, 0x1, -R2 ;  /* 0x000000015757a824 */ /* 0x000fe200078e0a02 */
[C---:B------:R-:W-:Y:S01]  /*34c0*/  ISETP.GT.U32.AND P2, PT, R2.reuse, R99, PT ;  /* 0x000000630200720c */ /* 0x040fe20003f44070 */
[----:B------:R-:W-:Y:S02]  /*34d0*/  IMAD.MOV R14, RZ, RZ, -R14 ;  /* 0x000000ffff0e7224 */ /* 0x000fe400078e0a0e */
[C---:B------:R-:W-:Y:S02]  /*34e0*/  IMAD R101, R2.reuse, R8, R101 ;  /* 0x0000000802657224 */ /* 0x040fe400078e0265 */
[----:B------:R-:W-:Y:S02]  /*34f0*/  IMAD R85, R2, R14, R85 ;  /* 0x0000000e02557224 */ /* 0x000fe400078e0255 */
[----:B------:R-:W-:-:S02]  /*3500*/  IMAD.MOV.U32 R73, RZ, RZ, R47 ;  /* 0x000000ffff497224 */ /* 0x000fc400078e002f */
[--C-:B------:R-:W-:Y:S01]  /*3510*/  @!P5 IMAD.IADD R89, R89, 0x1, -R2.reuse ;  /* 0x000000015959d824 */ /* 0x100fe200078e0a02 */
[C---:B------:R-:W-:Y:S01]  /*3520*/  ISETP.GT.U32.AND P5, PT, R2.reuse, R101, PT ;  /* 0x000000650200720c */ /* 0x040fe20003fa4070 */
[----:B------:R-:W-:Y:S01]  /*3530*/  @!P3 IMAD.MOV R73, RZ, RZ, -R73 ;  /* 0x000000ffff49b224 */ /* 0x000fe200078e0a49 */
[C---:B------:R-:W-:Y:S01]  /*3540*/  ISETP.GT.U32.AND P3, PT, R2.reuse, R91, PT ;  /* 0x0000005b0200720c */ /* 0x040fe20003f64070 */
[--C-:B------:R-:W-:Y:S01]  /*3550*/  @!P0 IMAD.IADD R93, R93, 0x1, -R2.reuse ;  /* 0x000000015d5d8824 */ /* 0x100fe200078e0a02 */
[----:B------:R-:W-:Y:S01]  /*3560*/  ISETP.GT.U32.AND P0, PT, R2, R85, PT ;  /* 0x000000550200720c */ /* 0x000fe20003f04070 */
[--C-:B------:R-:W-:Y:S01]  /*3570*/  @!P1 IMAD.IADD R95, R95, 0x1, -R2.reuse ;  /* 0x000000015f5f9824 */ /* 0x100fe200078e0a02 */
[----:B------:R-:W-:Y:S01]  /*3580*/  ISETP.GE.AND P1, PT, R54, RZ, PT ;  /* 0x000000ff3600720c */ /* 0x000fe20003f26270 */
        /* <DEDUP_REMOVED lines=11> */
[----:B------:R-:W1:Y:S01]  /*3640*/  LDC.64 R46, c[0x0][0x3a8] ;  /* 0x0000ea00ff2e7b82 */ /* 0x000e620000000a00 */
[----:B------:R-:W-:Y:S01]  /*3650*/  @!P1 IMAD.MOV R81, RZ, RZ, -R81 ;  /* 0x000000ffff519224 */ /* 0x000fe200078e0a51 */
[C---:B------:R-:W-:Y:S01]  /*3660*/  ISETP.GT.U32.AND P0, PT, R2.reuse, R97, PT ;  /* 0x000000610200720c */ /* 0x040fe20003f04070 */
[----:B------:R-:W-:Y:S01]  /*3670*/  @!P4 IMAD.MOV R87, RZ, RZ, -R87 ;  /* 0x000000ffff57c224 */ /* 0x000fe200078e0a57 */
[C---:B------:R-:W-:Y:S01]  /*3680*/  ISETP.GT.U32.AND P1, PT, R2.reuse, R99, PT ;  /* 0x000000630200720c */ /* 0x040fe20003f24070 */
[----:B------:R-:W-:Y:S01]  /*3690*/  @!P6 IMAD.MOV R83, RZ, RZ, -R83 ;  /* 0x000000ffff53e224 */ /* 0x000fe200078e0a53 */
[----:B------:R-:W-:Y:S01]  /*36a0*/  ISETP.GT.U32.AND P4, PT, R2, R101, PT ;  /* 0x000000650200720c */ /* 0x000fe20003f84070 */
[----:B------:R-:W-:Y:S01]  /*36b0*/  @!P2 IMAD.MOV R89, RZ, RZ, -R89 ;  /* 0x000000ffff59a224 */ /* 0x000fe200078e0a59 */
[----:B------:R-:W-:Y:S01]  /*36c0*/  ISETP.GE.AND P2, PT, R68, RZ, PT ;  /* 0x000000ff4400720c */ /* 0x000fe20003f46270 */
[----:B------:R-:W-:Y:S01]  /*36d0*/  @!P5 IMAD.MOV R91, RZ, RZ, -R91 ;  /* 0x000000ffff5bd224 */ /* 0x000fe200078e0a5b */
[----:B------:R-:W-:Y:S01]  /*36e0*/  ISETP.GT.U32.AND P6, PT, R2, R85, PT ;  /* 0x000000550200720c */ /* 0x000fe20003fc4070 */
[----:B------:R-:W-:Y:S01]  /*36f0*/  @!P3 IMAD.MOV R49, RZ, RZ, -R49 ;  /* 0x000000ffff31b224 */ /* 0x000fe200078e0a31 */
[----:B------:R-:W-:Y:S01]  /*3700*/  ISETP.GE.AND P5, PT, R70, RZ, PT ;  /* 0x000000ff4600720c */ /* 0x000fe20003fa6270 */
[----:B------:R-:W-:Y:S01]  /*3710*/  IMAD.SHL.U32 R238, R249, 0x4, RZ ;  /* 0x00000004f9ee7824 */ /* 0x000fe200078e00ff */
[----:B------:R-:W-:Y:S01]  /*3720*/  ISETP.GE.AND P3, PT, R72, RZ, PT ;  /* 0x000000ff4800720c */ /* 0x000fe20003f66270 */
[--C-:B------:R-:W-:Y:S01]  /*3730*/  @!P0 IMAD.IADD R97, R97, 0x1, -R2.reuse ;  /* 0x0000000161618824 */ /* 0x100fe200078e0a02 */
[----:B------:R-:W-:Y:S01]  /*3740*/  ISETP.GE.AND P0, PT, R58, RZ, PT ;  /* 0x000000ff3a00720c */ /* 0x000fe20003f06270 */
[--C-:B------:R-:W-:Y:S01]  /*3750*/  @!P1 IMAD.IADD R99, R99, 0x1, -R2.reuse ;  /* 0x0000000163639824 */ /* 0x100fe200078e0a02 */
[----:B------:R-:W-:Y:S01]  /*3760*/  ISETP.GE.AND P1, PT, R56, RZ, PT ;  /* 0x000000ff3800720c */ /* 0x000fe20003f26270 */
[--C-:B------:R-:W-:Y:S01]  /*3770*/  @!P4 IMAD.IADD R101, R101, 0x1, -R2.reuse ;  /* 0x000000016565c824 */ /* 0x100fe200078e0a02 */
[----:B------:R-:W-:Y:S01]  /*3780*/  ISETP.GE.AND P4, PT, R50, RZ, PT ;  /* 0x000000ff3200720c */ /* 0x000fe20003f86270 */
[----:B------:R-:W-:Y:S01]  /*3790*/  @!P2 IMAD.MOV R93, RZ, RZ, -R93 ;  /* 0x000000ffff5da224 */ /* 0x000fe200078e0a5d */
[----:B------:R-:W-:Y:S01]  /*37a0*/  ISETP.NE.AND P2, PT, R51, RZ, PT ;  /* 0x000000ff3300720c */ /* 0x000fe20003f45270 */
[----:B------:R-:W-:Y:S01]  /*37b0*/  @!P6 IMAD.IADD R85, R85, 0x1, -R2 ;  /* 0x000000015555e824 */ /* 0x000fe200078e0a02 */
[----:B------:R-:W-:Y:S01]  /*37c0*/  LOP3.LUT R2, RZ, R51, RZ, 0x33, !PT ;  /* 0x00000033ff027212 */ /* 0x000fe200078e33ff */
[----:B-1----:R-:W-:-:S02]  /*37d0*/  IMAD R250, R239, R47, RZ ;  /* 0x0000002feffa7224 */ /* 0x002fc400078e02ff */
[----:B------:R-:W-:Y:S01]  /*37e0*/  @!P5 IMAD.MOV R95, RZ, RZ, -R95 ;  /* 0x000000ffff5fd224 */ /* 0x000fe200078e0a5f */
[C---:B------:R-:W-:Y:S01]  /*37f0*/  SEL R49, R2.reuse, R49, !P2 ;  /* 0x0000003102317207 */ /* 0x040fe20005000000 */
[----:B------:R-:W-:Y:S01]  /*3800*/  @!P0 IMAD.MOV R97, RZ, RZ, -R97 ;  /* 0x000000ffff618224 */ /* 0x000fe200078e0a61 */
[----:B------:R-:W-:Y:S01]  /*3810*/  SEL R7, R2, R7, !P2 ;  /* 0x0000000702077207 */ /* 0x000fe20005000000 */
[----:B------:R-:W-:Y:S01]  /*3820*/  @!P3 IMAD.MOV R99, RZ, RZ, -R99 ;  /* 0x000000ffff63b224 */ /* 0x000fe200078e0a63 */
[----:B------:R-:W-:Y:S01]  /*3830*/  LEA R212, P5, R250, UR14, 0x2 ;  /* 0x0000000efad47c11 */ /* 0x000fe2000f8a10ff */
[----:B------:R-:W-:Y:S01]  /*3840*/  @!P4 IMAD.MOV R101, RZ, RZ, -R101 ;  /* 0x000000ffff65c224 */ /* 0x000fe200078e0a65 */
[C---:B------:R-:W-:Y:S01]  /*3850*/  SEL R48, R2.reuse, R43, !P2 ;  /* 0x0000002b02307207 */ /* 0x040fe20005000000 */
[----:B------:R-:W-:Y:S01]  /*3860*/  @!P1 IMAD.MOV R85, RZ, RZ, -R85 ;  /* 0x000000ffff559224 */ /* 0x000fe200078e0a55 */
[C---:B------:R-:W-:Y:S01]  /*3870*/  SEL R50, R2.reuse, R44, !P2 ;  /* 0x0000002c02327207 */ /* 0x040fe20005000000 */
[----:B----4-:R-:W-:Y:S01]  /*3880*/  IMAD R49, R49, UR7, RZ ;  /* 0x0000000731317c24 */ /* 0x010fe2000f8e02ff */
[C---:B------:R-:W-:Y:S01]  /*3890*/  SEL R51, R2.reuse, R45, !P2 ;  /* 0x0000002d02337207 */ /* 0x040fe20005000000 */
[----:B------:R-:W-:Y:S01]  /*38a0*/  IMAD R7, R7, UR7, RZ ;  /* 0x0000000707077c24 */ /* 0x000fe2000f8e02ff */
[----:B------:R-:W-:Y:S01]  /*38b0*/  SEL R6, R2, R6, !P2 ;  /* 0x0000000602067207 */ /* 0x000fe20005000000 */
[----:B------:R-:W-:Y:S01]  /*38c0*/  VIADD R52, R74, 0xffffffff ;  /* 0xffffffff4a347836 */ /* 0x000fe20000000000 */
[C---:B------:R-:W-:Y:S01]  /*38d0*/  SEL R9, R2.reuse, R9, !P2 ;  /* 0x0000000902097207 */ /* 0x040fe20005000000 */
[----:B------:R-:W-:Y:S01]  /*38e0*/  STL [R1+0xc4], R49 ;  /* 0x0000c43101007387 */ /* 0x000fe20000100800 */
[----:B------:R-:W-:Y:S01]  /*38f0*/  SEL R10, R2, R10, !P2 ;  /* 0x0000000a020a7207 */ /* 0x000fe20005000000 */
[----:B------:R-:W-:Y:S01]  /*3900*/  IMAD R6, R6, UR7, RZ ;  /* 0x0000000706067c24 */ /* 0x000fe2000f8e02ff */
[C---:B------:R-:W-:Y:S01]  /*3910*/  SEL R11, R2.reuse, R11, !P2 ;  /* 0x0000000b020b7207 */ /* 0x040fe20005000000 */
[----:B------:R-:W-:Y:S01]  /*3920*/  IMAD R9, R9, UR7, RZ ;  /* 0x0000000709097c24 */ /* 0x000fe2000f8e02ff */
        /* <DEDUP_REMOVED lines=51> */
[----:B------:R1:W-:Y:S01]  /*3c60*/  STL [R1+0xc0], R6 ;  /* 0x0000c00601007387 */ /* 0x0003e20000100800 */
[C---:B------:R-:W-:Y:S01]  /*3c70*/  SEL R14, R2.reuse, R39, !P2 ;  /* 0x00000027020e7207 */ /* 0x040fe20005000000 */
[----:B------:R-:W-:Y:S01]  /*3c80*/  IMAD R18, R37, UR7, RZ ;  /* 0x0000000725127c24 */ /* 0x000fe2000f8e02ff */
[C---:B------:R-:W-:Y:S01]  /*3c90*/  SEL R40, R2.reuse, R40, !P2 ;  /* 0x0000002802287207 */ /* 0x040fe20005000000 */
[----:B------:R-:W-:Y:S01]  /*3ca0*/  STL [R1+0xbc], R7 ;  /* 0x0000bc0701007387 */ /* 0x000fe20000100800 */
[----:B------:R-:W-:Y:S01]  /*3cb0*/  SEL R41, R2, R41, !P2 ;  /* 0x0000002902297207 */ /* 0x000fe20005000000 */
[----:B------:R-:W-:Y:S01]  /*3cc0*/  IMAD R12, R36, UR7, RZ ;  /* 0x00000007240c7c24 */ /* 0x000fe2000f8e02ff */
[C---:B------:R-:W-:Y:S01]  /*3cd0*/  SEL R42, R2.reuse, R42, !P2 ;  /* 0x0000002a022a7207 */ /* 0x040fe20005000000 */
[----:B------:R-:W-:Y:S01]  /*3ce0*/  STL [R1+0xb8], R9 ;  /* 0x0000b80901007387 */ /* 0x000fe20000100800 */
[----:B------:R-:W-:Y:S01]  /*3cf0*/  SEL R53, R2, R53, !P2 ;  /* 0x0000003502357207 */ /* 0x000fe20005000000 */
[----:B------:R-:W-:Y:S01]  /*3d00*/  IMAD R17, R14, UR7, RZ ;  /* 0x000000070e117c24 */ /* 0x000fe2000f8e02ff */
[C---:B------:R-:W-:Y:S01]  /*3d10*/  SEL R55, R2.reuse, R55, !P2 ;  /* 0x0000003702377207 */ /* 0x040fe20005000000 */
[----:B------:R2:W-:Y:S01]  /*3d20*/  STL [R1+0xb4], R10 ;  /* 0x0000b40a01007387 */ /* 0x0005e20000100800 */
[C---:B------:R-:W-:Y:S01]  /*3d30*/  SEL R57, R2.reuse, R57, !P2 ;  /* 0x0000003902397207 */ /* 0x040fe20005000000 */
[----:B------:R-:W-:Y:S01]  /*3d40*/  IMAD R14, R51, UR7, RZ ;  /* 0x00000007330e7c24 */ /* 0x000fe2000f8e02ff */
[C---:B------:R-:W-:Y:S01]  /*3d50*/  SEL R59, R2.reuse, R59, !P2 ;  /* 0x0000003b023b7207 */ /* 0x040fe20005000000 */
[----:B------:R3:W-:Y:S01]  /*3d60*/  STL [R1+0xb0], R11 ;  /* 0x0000b00b01007387 */ /* 0x0007e20000100800 */
[----:B------:R-:W-:Y:S01]  /*3d70*/  SEL R61, R2, R61, !P2 ;  /* 0x0000003d023d7207 */ /* 0x000fe20005000000 */
[----:B------:R-:W-:Y:S01]  /*3d80*/  VIADD R56, R74, 0xfffffffd ;  /* 0xfffffffd4a387836 */ /* 0x000fe20000000000 */
[C---:B------:R-:W-:Y:S01]  /*3d90*/  SEL R63, R2.reuse, R63, !P2 ;  /* 0x0000003f023f7207 */ /* 0x040fe20005000000 */
[----:B------:R-:W-:Y:S01]  /*3da0*/  STL [R1+0xac], R64 ;  /* 0x0000ac4001007387 */ /* 0x000fe20000100800 */
[----:B------:R-:W-:Y:S01]  /*3db0*/  SEL R65, R2, R65, !P2 ;  /* 0x0000004102417207 */ /* 0x000fe20005000000 */
[----:B------:R-:W-:Y:S01]  /*3dc0*/  VIADD R54, R74, 0xfffffffe ;  /* 0xfffffffe4a367836 */ /* 0x000fe20000000000 */
[C---:B------:R-:W-:Y:S01]  /*3dd0*/  SEL R67, R2.reuse, R67, !P2 ;  /* 0x0000004302437207 */ /* 0x040fe20005000000 */
[----:B------:R-:W-:Y:S01]  /*3de0*/  STL [R1+0xa8], R13 ;  /* 0x0000a80d01007387 */ /* 0x000fe20000100800 */
[----:B------:R-:W-:Y:S01]  /*3df0*/  SEL R69, R2, R69, !P2 ;  /* 0x0000004502457207 */ /* 0x000fe20005000000 */
[----:B------:R-:W-:Y:S01]  /*3e00*/  VIADD R4, R74, 0xffffffe0 ;  /* 0xffffffe04a047836 */ /* 0x000fe20000000000 */
[C---:B------:R-:W-:Y:S01]  /*3e10*/  SEL R71, R2.reuse, R71, !P2 ;  /* 0x0000004702477207 */ /* 0x040fe20005000000 */
[----:B------:R4:W-:Y:S01]  /*3e20*/  STL [R1+0xa4], R15 ;  /* 0x0000a40f01007387 */ /* 0x0009e20000100800 */
[----:B------:R-:W-:Y:S01]  /*3e30*/  SEL R73, R2, R73, !P2 ;  /* 0x0000004902497207 */ /* 0x000fe20005000000 */
[----:B------:R-:W-:Y:S01]  /*3e40*/  IMAD R230, R46, 0x24, RZ ;  /* 0x000000242ee67824 */ /* 0x000fe200078e02ff */
[C---:B------:R-:W-:Y:S01]  /*3e50*/  SEL R252, R2.reuse, R75, !P2 ;  /* 0x0000004b02fc7207 */ /* 0x040fe20005000000 */
[----:B------:R5:W-:Y:S01]  /*3e60*/  STL [R1+0xa0], R16 ;  /* 0x0000a01001007387 */ /* 0x000be20000100800 */
[----:B------:R-:W-:Y:S01]  /*3e70*/  SEL R251, R2, R77, !P2 ;  /* 0x0000004d02fb7207 */ /* 0x000fe20005000000 */
[----:B------:R-:W-:Y:S01]  /*3e80*/  IMAD R232, R46, 0x28, RZ ;  /* 0x000000282ee87824 */ /* 0x000fe200078e02ff */
[C---:B------:R-:W-:Y:S01]  /*3e90*/  SEL R248, R2.reuse, R79, !P2 ;  /* 0x0000004f02f87207 */ /* 0x040fe20005000000 */
[----:B------:R-:W-:Y:S01]  /*3ea0*/  STL [R1+0x9c], R62 ;  /* 0x00009c3e01007387 */ /* 0x000fe20000100800 */
[----:B------:R-:W-:Y:S01]  /*3eb0*/  SEL R247, R2, R81, !P2 ;  /* 0x0000005102f77207 */ /* 0x000fe20005000000 */
[----:B------:R-:W-:Y:S01]  /*3ec0*/  IMAD R252, R252, UR7, RZ ;  /* 0x00000007fcfc7c24 */ /* 0x000fe2000f8e02ff */
[C---:B------:R-:W-:Y:S01]  /*3ed0*/  SEL R246, R2.reuse, R83, !P2 ;  /* 0x0000005302f67207 */ /* 0x040fe20005000000 */
[----:B------:R-:W-:Y:S01]  /*3ee0*/  STL [R1+0x98], R60 ;  /* 0x0000983c01007387 */ /* 0x000fe20000100800 */
        /* <DEDUP_REMOVED lines=11> */
[----:B------:R1:W-:Y:S01]  /*3fa0*/  STL [R1+0x8c], R21 ;  /* 0x00008c1501007387 */ /* 0x0003e20000100800 */
[----:B------:R-:W-:Y:S01]  /*3fb0*/  SEL R44, R2, R99, !P2 ;  /* 0x00000063022c7207 */ /* 0x000fe20005000000 */
[----:B------:R-:W-:Y:S01]  /*3fc0*/  IMAD R246, R246, UR7, RZ ;  /* 0x00000007f6f67c24 */ /* 0x000fe2000f8e02ff */
[C---:B------:R-:W-:Y:S01]  /*3fd0*/  SEL R245, R2.reuse, R85, !P2 ;  /* 0x0000005502f57207 */ /* 0x040fe20005000000 */
[----:B------:R-:W-:Y:S01]  /*3fe0*/  STL [R1+0x88], R22 ;  /* 0x0000881601007387 */ /* 0x000fe20000100800 */
[----:B------:R-:W-:Y:S01]  /*3ff0*/  SEL R43, R2, R101, !P2 ;  /* 0x00000065022b7207 */ /* 0x000fe20005000000 */
[----:B------:R-:W-:Y:S01]  /*4000*/  IMAD R244, R244, UR7, RZ ;  /* 0x00000007f4f47c24 */ /* 0x000fe2000f8e02ff */
[----:B------:R-:W-:Y:S01]  /*4010*/  LEA.HI.X.SX32 R2, R250, UR15, 0x2, P5 ;  /* 0x0000000ffa027c11 */ /* 0x000fe2000a8f16ff */
[----:B------:R1:W-:Y:S01]  /*4020*/  STL [R1+0x84], R23 ;  /* 0x0000841701007387 */ /* 0x0003e20000100800 */
[-C--:B------:R-:W-:Y:S01]  /*4030*/  LEA R78, P1, R49, R212.reuse, 0x2 ;  /* 0x000000d4314e7211 */ /* 0x080fe200078210ff */
[----:B------:R-:W-:Y:S01]  /*4040*/  IMAD R245, R245, UR7, RZ ;  /* 0x00000007f5f57c24 */ /* 0x000fe2000f8e02ff */
[C---:B------:R-:W-:Y:S01]  /*4050*/  LEA R142, P2, R6.reuse, R212, 0x2 ;  /* 0x000000d4068e7211 */ /* 0x040fe200078410ff */
[----:B------:R-:W-:Y:S01]  /*4060*/  STL [R1+0x80], R24 ;  /* 0x0000801801007387 */ /* 0x000fe20000100800 */
[----:B------:R-:W-:Y:S01]  /*4070*/  LEA.HI.X.SX32 R79, R49, R2, 0x2, P1 ;  /* 0x00000002314f7211 */ /* 0x000fe200008f16ff */
[----:B------:R-:W-:Y:S01]  /*4080*/  IMAD R243, R243, UR7, RZ ;  /* 0x00000007f3f37c24 */ /* 0x000fe2000f8e02ff */
[C---:B------:R-:W-:Y:S01]  /*4090*/  LEA R80, P1, R7.reuse, R212, 0x2 ;  /* 0x000000d407507211 */ /* 0x040fe200078210ff */
[----:B------:R2:W-:Y:S01]  /*40a0*/  STL [R1+0x7c], R25 ;  /* 0x00007c1901007387 */ /* 0x0005e20000100800 */
[-C--:B------:R-:W-:Y:S01]  /*40b0*/  LEA.HI.X.SX32 R143, R6, R2.reuse, 0x2, P2 ;  /* 0x00000002068f7211 */ /* 0x080fe200010f16ff */
[----:B-1----:R-:W-:Y:S01]  /*40c0*/  IMAD R6, R8, UR7, RZ ;  /* 0x0000000708067c24 */ /* 0x002fe2000f8e02ff */
[----:B------:R-:W-:Y:S01]  /*40d0*/  LEA.HI.X.SX32 R81, R7, R2, 0x2, P1 ;  /* 0x0000000207517211 */ /* 0x000fe200008f16ff */
[----:B------:R-:W-:Y:S01]  /*40e0*/  STL [R1+0x78], R26 ;  /* 0x0000781a01007387 */ /* 0x000fe20000100800 */
[CC--:B------:R-:W-:Y:S01]  /*40f0*/  LEA R82, P1, R10.reuse, R212.reuse, 0x2 ;  /* 0x000000d40a527211 */ /* 0x0c0fe200078210ff */
[----:B------:R-:W-:Y:S01]  /*4100*/  IMAD R8, R53, UR7, RZ ;  /* 0x0000000735087c24 */ /* 0x000fe2000f8e02ff */
[C---:B------:R-:W-:Y:S01]  /*4110*/  LEA R144, P2, R9.reuse, R212, 0x2 ;  /* 0x000000d409907211 */ /* 0x040fe200078410ff */
[----:B------:R1:W-:Y:S01]  /*4120*/  STL [R1+0x74], R27 ;  /* 0x0000741b01007387 */ /* 0x0003e20000100800 */
[----:B------:R-:W-:Y:S01]  /*4130*/  LEA.HI.X.SX32 R83, R10, R2, 0x2, P1 ;  /* 0x000000020a537211 */ /* 0x000fe200008f16ff */
[----:B--2---:R-:W-:Y:S01]  /*4140*/  IMAD R10, R42, UR7, RZ ;  /* 0x000000072a0a7c24 */ /* 0x004fe2000f8e02ff */
[----:B------:R-:W-:Y:S01]  /*4150*/  LEA R84, P1, R64, R212, 0x2 ;  /* 0x000000d440547211 */ /* 0x000fe200078210ff */
[----:B------:R2:W-:Y:S01]  /*4160*/  STL [R1+0x70], R28 ;  /* 0x0000701c01007387 */ /* 0x0005e20000100800 */
[-C--:B------:R-:W-:Y:S01]  /*4170*/  LEA.HI.X.SX32 R145, R9, R2.reuse, 0x2, P2 ;  /* 0x0000000209917211 */ /* 0x080fe200010f16ff */
[----:B------:R-:W-:Y:S01]  /*4180*/  IMAD R9, R50, UR7, RZ ;  /* 0x0000000732097c24 */ /* 0x000fe2000f8e02ff */
[----:B------:R-:W-:Y:S01]  /*4190*/  LEA.HI.X.SX32 R85, R64, R2, 0x2, P1 ;  /* 0x0000000240557211 */ /* 0x000fe200008f16ff */
[----:B------:R-:W-:Y:S01]  /*41a0*/  STL [R1+0x6c], R29 ;  /* 0x00006c1d01007387 */ /* 0x000fe20000100800 */
[-C--:B------:R-:W-:Y:S01]  /*41b0*/  LEA R146, P2, R11, R212.reuse, 0x2 ;  /* 0x000000d40b927211 */ /* 0x080fe200078410ff */
[----:B------:R-:W-:Y:S01]  /*41c0*/  IMAD R7, R57, UR7, RZ ;  /* 0x0000000739077c24 */ /* 0x000fe2000f8e02ff */
[----:B------:R-:W-:Y:S01]  /*41d0*/  LEA R86, P1, R15, R212, 0x2 ;  /* 0x000000d40f567211 */ /* 0x000fe200078210ff */
[----:B------:R-:W-:Y:S01]  /*41e0*/  STL [R1+0x68], R30 ;  /* 0x0000681e01007387 */ /* 0x000fe20000100800 */
[-C--:B------:R-:W-:Y:S01]  /*41f0*/  LEA.HI.X.SX32 R147, R11, R2.reuse, 0x2, P2 ;  /* 0x000000020b937211 */ /* 0x080fe200010f16ff */
[----:B---3--:R-:W-:Y:S01]  /*4200*/  IMAD R11, R40, UR7, RZ ;  /* 0x00000007280b7c24 */ /* 0x008fe2000f8e02ff */
[----:B------:R-:W-:Y:S01]  /*4210*/  LEA.HI.X.SX32 R87, R15, R2, 0x2, P1 ;  /* 0x000000020f577211 */ /* 0x000fe200008f16ff */
[----:B----4-:R-:W-:Y:S01]  /*4220*/  IMAD R15, R48, UR7, RZ ;  /* 0x00000007300f7c24 */ /* 0x010fe2000f8e02ff */
[CC--:B------:R-:W-:Y:S01]  /*4230*/  LEA R148, P2, R13.reuse, R212.reuse, 0x2 ;  /* 0x000000d40d947211 */ /* 0x0c0fe200078410ff */
[----:B------:R-:W-:Y:S01]  /*4240*/  STL [R1+0x64], R31 ;  /* 0x0000641f01007387 */ /* 0x000fe20000100800 */
[----:B------:R-:W-:Y:S01]  /*4250*/  LEA R88, P1, R62, R212, 0x2 ;  /* 0x000000d43e587211 */ /* 0x000fe200078210ff */
[----:B------:R-:W-:Y:S01]  /*4260*/  IMAD R242, R242, UR7, RZ ;  /* 0x00000007f2f27c24 */ /* 0x000fe2000f8e02ff */
[-C--:B------:R-:W-:Y:S01]  /*4270*/  LEA.HI.X.SX32 R149, R13, R2.reuse, 0x2, P2 ;  /* 0x000000020d957211 */ /* 0x080fe200010f16ff */
[----:B------:R-:W-:Y:S01]  /*4280*/  STL [R1+0x60], R32 ;  /* 0x0000602001007387 */ /* 0x000fe20000100800 */
[----:B------:R-:W-:Y:S01]  /*4290*/  LEA.HI.X.SX32 R89, R62, R2, 0x2, P1 ;  /* 0x000000023e597211 */ /* 0x000fe200008f16ff */
[----:B------:R-:W-:Y:S01]  /*42a0*/  IMAD R13, R55, UR7, RZ ;  /* 0x00000007370d7c24 */ /* 0x000fe2000f8e02ff */
[-C--:B------:R-:W-:Y:S01]  /*42b0*/  LEA R150, P2, R16, R212.reuse, 0x2 ;  /* 0x000000d410967211 */ /* 0x080fe200078410ff */
[----:B------:R-:W-:Y:S01]  /*42c0*/  STL [R1+0x5c], R33 ;  /* 0x00005c2101007387 */ /* 0x000fe20000100800 */
[----:B------:R-:W-:Y:S01]  /*42d0*/  LEA R90, P1, R58, R212, 0x2 ;  /* 0x000000d43a5a7211 */ /* 0x000fe200078210ff */
[----:B------:R-:W-:Y:S01]  /*42e0*/  IMAD R241, R241, UR7, RZ ;  /* 0x00000007f1f17c24 */ /* 0x000fe2000f8e02ff */
[-C--:B------:R-:W-:Y:S01]  /*42f0*/  LEA.HI.X.SX32 R151, R16, R2.reuse, 0x2, P2 ;  /* 0x0000000210977211 */ /* 0x080fe200010f16ff */
[----:B-----5:R-:W-:Y:S01]  /*4300*/  IMAD R16, R41, UR7, RZ ;  /* 0x0000000729107c24 */ /* 0x020fe2000f8e02ff */
[----:B------:R-:W-:Y:S01]  /*4310*/  LEA.HI.X.SX32 R91, R58, R2, 0x2, P1 ;  /* 0x000000023a5b7211 */ /* 0x000fe200008f16ff */
[----:B------:R-:W-:Y:S01]  /*4320*/  STL [R1+0x58], R34 ;  /* 0x0000582201007387 */ /* 0x000fe20000100800 */
[-C--:B------:R-:W-:Y:S01]  /*4330*/  LEA R152, P2, R60, R212.reuse, 0x2 ;  /* 0x000000d43c987211 */ /* 0x080fe200078410ff */
[----:B------:R-:W-:Y:S01]  /*4340*/  IMAD R240, R240, UR7, RZ ;  /* 0x00000007f0f07c24 */ /* 0x000fe2000f8e02ff */
[----:B------:R-:W-:Y:S01]  /*4350*/  LEA R92, P1, R21, R212, 0x2 ;  /* 0x000000d4155c7211 */ /* 0x000fe200078210ff */
[----:B------:R3:W-:Y:S01]  /*4360*/  STL [R1+0x54], R19 ;  /* 0x0000541301007387 */ /* 0x0007e20000100800 */
[-C--:B------:R-:W-:Y:S01]  /*4370*/  LEA.HI.X.SX32 R153, R60, R2.reuse, 0x2, P2 ;  /* 0x000000023c997211 */ /* 0x080fe200010f16ff */
[----:B------:R-:W-:Y:S01]  /*4380*/  IMAD R45, R45, UR7, RZ ;  /* 0x000000072d2d7c24 */ /* 0x000fe2000f8e02ff */
[----:B------:R-:W-:Y:S01]  /*4390*/  LEA.HI.X.SX32 R93, R21, R2, 0x2, P1 ;  /* 0x00000002155d7211 */ /* 0x000fe200008f16ff */
[----:B------:R-:W-:Y:S01]  /*43a0*/  STL [R1+0x50], R12 ;  /* 0x0000500c01007387 */ /* 0x000fe20000100800 */
[-C--:B------:R-:W-:Y:S01]  /*43b0*/  LEA R154, P2, R20, R212.reuse, 0x2 ;  /* 0x000000d4149a7211 */ /* 0x080fe200078410ff */
[----:B------:R-:W-:Y:S01]  /*43c0*/  IMAD R21, R46, 0xb, RZ ;  /* 0x0000000b2e157824 */ /* 0x000fe200078e02ff */
[C---:B------:R-:W-:Y:S01]  /*43d0*/  LEA R94, P1, R23.reuse, R212, 0x2 ;  /* 0x000000d4175e7211 */ /* 0x040fe200078210ff */
[----:B------:R4:W-:Y:S01]  /*43e0*/  STL [R1+0x4c], R18 ;  /* 0x00004c1201007387 */ /* 0x0009e20000100800 */
[-C--:B------:R-:W-:Y:S01]  /*43f0*/  LEA.HI.X.SX32 R155, R20, R2.reuse, 0x2, P2 ;  /* 0x00000002149b7211 */ /* 0x080fe200010f16ff */
[----:B------:R-:W-:Y:S01]  /*4400*/  IMAD R20, R46, 0xc, RZ ;  /* 0x0000000c2e147824 */ /* 0x000fe200078e02ff */
[----:B------:R-:W-:Y:S01]  /*4410*/  LEA.HI.X.SX32 R95, R23, R2, 0x2, P1 ;  /* 0x00000002175f7211 */ /* 0x000fe200008f16ff */
[----:B------:R-:W-:Y:S01]  /*4420*/  STL [R1+0x48], R6 ;  /* 0x0000480601007387 */ /* 0x000fe20000100800 */
[-C--:B------:R-:W-:Y:S01]  /*4430*/  LEA R156, P2, R22, R212.reuse, 0x2 ;  /* 0x000000d4169c7211 */ /* 0x080fe200078410ff */
[----:B------:R-:W-:Y:S01]  /*4440*/  IMAD.SHL.U32 R23, R46, 0x8, RZ ;  /* 0x000000082e177824 */ /* 0x000fe200078e00ff */
[C---:B------:R-:W-:Y:S01]  /*4450*/  LEA R96, P1, R25.reuse, R212, 0x2 ;  /* 0x000000d419607211 */ /* 0x040fe200078210ff */
[----:B------:R5:W-:Y:S01]  /*4460*/  STL [R1+0x44], R17 ;  /* 0x0000441101007387 */ /* 0x000be20000100800 */
[-C--:B------:R-:W-:Y:S01]  /*4470*/  LEA.HI.X.SX32 R157, R22, R2.reuse, 0x2, P2 ;  /* 0x00000002169d7211 */ /* 0x080fe200010f16ff */
[----:B------:R-:W-:Y:S01]  /*4480*/  IMAD R22, R46, 0x9, RZ ;  /* 0x000000092e167824 */ /* 0x000fe200078e02ff */
        /* <DEDUP_REMOVED lines=11> */
[----:B-1----:R-:W-:Y:S01]  /*4540*/  IMAD R27, R46, 0x3, RZ ;  /* 0x000000032e1b7824 */ /* 0x002fe200078e02ff */
[C---:B------:R-:W-:Y:S01]  /*4550*/  LEA R100, P1, R29.reuse, R212, 0x2 ;  /* 0x000000d41d647211 */ /* 0x040fe200078210ff */
[----:B------:R1:W-:Y:S01]  /*4560*/  STL [R1+0x34], R15 ;  /* 0x0000340f01007387 */ /* 0x0003e20000100800 */
[-C--:B------:R-:W-:Y:S01]  /*4570*/  LEA.HI.X.SX32 R161, R26, R2.reuse, 0x2, P2 ;  /* 0x000000021aa17211 */ /* 0x080fe200010f16ff */
[----:B------:R-:W-:Y:S01]  /*4580*/  IMAD R26, R46, 0x5, RZ ;  /* 0x000000052e1a7824 */ /* 0x000fe200078e02ff */
[----:B------:R-:W-:Y:S01]  /*4590*/  LEA.HI.X.SX32 R101, R29, R2, 0x2, P1 ;  /* 0x000000021d657211 */ /* 0x000fe200008f16ff */
[----:B------:R-:W-:Y:S01]  /*45a0*/  STL [R1+0x30], R9 ;  /* 0x0000300901007387 */ /* 0x000fe20000100800 */
[-C--:B------:R-:W-:Y:S01]  /*45b0*/  LEA R162, P2, R28, R212.reuse, 0x2 ;  /* 0x000000d41ca27211 */ /* 0x080fe200078410ff */
[----:B------:R-:W-:Y:S01]  /*45c0*/  IMAD R44, R44, UR7, RZ ;  /* 0x000000072c2c7c24 */ /* 0x000fe2000f8e02ff */
[C---:B------:R-:W-:Y:S01]  /*45d0*/  LEA R102, P1, R31.reuse, R212, 0x2 ;  /* 0x000000d41f667211 */ /* 0x040fe200078210ff */
[----:B------:R1:W-:Y:S01]  /*45e0*/  STL [R1+0x2c], R14 ;  /* 0x00002c0e01007387 */ /* 0x0003e20000100800 */
[-C--:B------:R-:W-:Y:S01]  /*45f0*/  LEA.HI.X.SX32 R163, R28, R2.reuse, 0x2, P2 ;  /* 0x000000021ca37211 */ /* 0x080fe200010f16ff */
[----:B--2---:R-:W-:Y:S01]  /*4600*/  IMAD.SHL.U32 R28, R46, 0x2, RZ ;  /* 0x000000022e1c7824 */ /* 0x004fe200078e00ff */
[----:B------:R-:W-:Y:S01]  /*4610*/  LEA.HI.X.SX32 R103, R31, R2, 0x2, P1 ;  /* 0x000000021f677211 */ /* 0x000fe200008f16ff */
[----:B------:R-:W-:Y:S01]  /*4620*/  STL [R1+0x28], R8 ;  /* 0x0000280801007387 */ /* 0x000fe20000100800 */
[CC--:B------:R-:W-:Y:S01]  /*4630*/  LEA R164, P2, R30.reuse, R212.reuse, 0x2 ;  /* 0x000000d41ea47211 */ /* 0x0c0fe200078410ff */
[----:B------:R-:W-:Y:S01]  /*4640*/  IMAD R43, R43, UR7, RZ ;  /* 0x000000072b2b7c24 */ /* 0x000fe2000f8e02ff */
[C---:B------:R-:W-:Y:S01]  /*4650*/  LEA R104, P1, R33.reuse, R212, 0x2 ;  /* 0x000000d421687211 */ /* 0x040fe200078210ff */
[----:B------:R2:W-:Y:S01]  /*4660*/  STL [R1+0x24], R13 ;  /* 0x0000240d01007387 */ /* 0x0005e20000100800 */
[-C--:B------:R-:W-:Y:S01]  /*4670*/  LEA.HI.X.SX32 R165, R30, R2.reuse, 0x2, P2 ;  /* 0x000000021ea57211 */ /* 0x080fe200010f16ff */
[----:B------:R-:W-:Y:S01]  /*4680*/  IMAD R234, R46, 0x2c, RZ ;  /* 0x0000002c2eea7824 */ /* 0x000fe200078e02ff */
[----:B------:R-:W-:Y:S01]  /*4690*/  LEA.HI.X.SX32 R105, R33, R2, 0x2, P1 ;  /* 0x0000000221697211 */ /* 0x000fe200008f16ff */
[----:B------:R-:W-:Y:S01]  /*46a0*/  STL [R1+0x20], R7 ;  /* 0x0000200701007387 */ /* 0x000fe20000100800 */
[-C--:B------:R-:W-:Y:S01]  /*46b0*/  LEA R166, P2, R32, R212.reuse, 0x2 ;  /* 0x000000d420a67211 */ /* 0x080fe200078410ff */
[C---:B------:R-:W-:Y:S01]  /*46c0*/  IMAD R236, R46.reuse, 0x30, RZ ;  /* 0x000000302eec7824 */ /* 0x040fe200078e02ff */
[C---:B------:R-:W-:Y:S01]  /*46d0*/  LEA R106, P1, R19.reuse, R212, 0x2 ;  /* 0x000000d4136a7211 */ /* 0x040fe200078210ff */
[----:B------:R-:W-:Y:S01]  /*46e0*/  IMAD R48, R46, 0x34, RZ ;  /* 0x000000342e307824 */ /* 0x000fe200078e02ff */
[-C--:B------:R-:W-:Y:S01]  /*46f0*/  LEA.HI.X.SX32 R167, R32, R2.reuse, 0x2, P2 ;  /* 0x0000000220a77211 */ /* 0x080fe200010f16ff */
[C---:B------:R-:W-:Y:S01]  /*4700*/  IMAD R50, R46.reuse, 0x38, RZ ;  /* 0x000000382e327824 */ /* 0x040fe200078e02ff */
[----:B------:R-:W-:Y:S01]  /*4710*/  LEA.HI.X.SX32 R107, R19, R2, 0x2, P1 ;  /* 0x00000002136b7211 */ /* 0x000fe200008f16ff */
[----:B---3--:R-:W-:Y:S01]  /*4720*/  IMAD R19, R46, 0xd, RZ ;  /* 0x0000000d2e137824 */ /* 0x008fe200078e02ff */
[-C--:B------:R-:W-:Y:S01]  /*4730*/  LEA R168, P2, R34, R212.reuse, 0x2 ;  /* 0x000000d422a87211 */ /* 0x080fe200078410ff */
[----:B------:R-:W-:Y:S01]  /*4740*/  IMAD R58, R46, 0x48, RZ ;  /* 0x000000482e3a7824 */ /* 0x000fe200078e02ff */
[----:B------:R-:W-:Y:S01]  /*4750*/  LEA R108, P1, R18, R212, 0x2 ;  /* 0x000000d4126c7211 */ /* 0x000fe200078210ff */
[----:B------:R-:W-:Y:S01]  /*4760*/  IMAD R60, R46, 0x4c, RZ ;  /* 0x0000004c2e3c7824 */ /* 0x000fe200078e02ff */
[-C--:B------:R-:W-:Y:S01]  /*4770*/  LEA.HI.X.SX32 R169, R34, R2.reuse, 0x2, P2 ;  /* 0x0000000222a97211 */ /* 0x080fe200010f16ff */
[----:B------:R-:W-:Y:S01]  /*4780*/  IMAD R62, R46, 0x50, RZ ;  /* 0x000000502e3e7824 */ /* 0x000fe200078e02ff */
[----:B------:R-:W-:Y:S01]  /*4790*/  LEA.HI.X.SX32 R109, R18, R2, 0x2, P1 ;  /* 0x00000002126d7211 */ /* 0x000fe200008f16ff */
[----:B----4-:R-:W-:Y:S01]  /*47a0*/  IMAD R18, R46, 0xe, RZ ;  /* 0x0000000e2e127824 */ /* 0x010fe200078e02ff */
[-C--:B------:R-:W-:Y:S01]  /*47b0*/  LEA R170, P2, R12, R212.reuse, 0x2 ;  /* 0x000000d40caa7211 */ /* 0x080fe200078410ff */
[----:B------:R-:W-:Y:S01]  /*47c0*/  IMAD R64, R46, 0x54, RZ ;  /* 0x000000542e407824 */ /* 0x000fe200078e02ff */
[----:B------:R-:W-:-:S02]  /*47d0*/  LEA R110, P1, R17, R212, 0x2 ;  /* 0x000000d4116e7211 */ /* 0x000fc400078210ff */
[-C--:B------:R-:W-:Y:S01]  /*47e0*/  LEA.HI.X.SX32 R171, R12, R2.reuse, 0x2, P2 ;  /* 0x000000020cab7211 */ /* 0x080fe200010f16ff */
[----:B------:R-:W-:Y:S01]  /*47f0*/  IMAD R12, R59, UR7, RZ ;  /* 0x000000073b0c7c24 */ /* 0x000fe2000f8e02ff */
[----:B------:R-:W-:Y:S01]  /*4800*/  LEA.HI.X.SX32 R111, R17, R2, 0x2, P1 ;  /* 0x00000002116f7211 */ /* 0x000fe200008f16ff */
[----:B-----5:R-:W-:Y:S01]  /*4810*/  IMAD R17, R46, 0xf, RZ ;  /* 0x0000000f2e117824 */ /* 0x020fe200078e02ff */
[-C--:B------:R-:W-:Y:S02]  /*4820*/  LEA R172, P2, R6, R212.reuse, 0x2 ;  /* 0x000000d406ac7211 */ /* 0x080fe400078410ff */
[----:B------:R-:W-:Y:S01]  /*4830*/  LEA R112, P1, R16, R212, 0x2 ;  /* 0x000000d410707211 */ /* 0x000fe200078210ff */
[----:B------:R3:W-:Y:S01]  /*4840*/  STL [R1+0x1c], R12 ;  /* 0x00001c0c01007387 */ /* 0x0007e20000100800 */
[-C--:B------:R-:W-:Y:S01]  /*4850*/  LEA.HI.X.SX32 R173, R6, R2.reuse, 0x2, P2 ;  /* 0x0000000206ad7211 */ /* 0x080fe200010f16ff */
[----:B------:R-:W-:Y:S01]  /*4860*/  IMAD R6, R61, UR7, RZ ;  /* 0x000000073d067c24 */ /* 0x000fe2000f8e02ff */
[----:B------:R-:W-:Y:S01]  /*4870*/  LEA.HI.X.SX32 R113, R16, R2, 0x2, P1 ;  /* 0x0000000210717211 */ /* 0x000fe200008f16ff */
[----:B------:R-:W-:Y:S01]  /*4880*/  IMAD.SHL.U32 R16, R46, 0x10, RZ ;  /* 0x000000102e107824 */ /* 0x000fe200078e00ff */
[----:B------:R-:W-:-:S02]  /*4890*/  LEA R174, P2, R11, R212, 0x2 ;  /* 0x000000d40bae7211 */ /* 0x000fc400078410ff */
[----:B------:R-:W-:Y:S01]  /*48a0*/  LEA R114, P1, R15, R212, 0x2 ;  /* 0x000000d40f727211 */ /* 0x000fe200078210ff */
[----:B------:R-:W-:Y:S01]  /*48b0*/  STL [R1+0x18], R6 ;  /* 0x0000180601007387 */ /* 0x000fe20000100800 */
[-C--:B------:R-:W-:Y:S01]  /*48c0*/  LEA.HI.X.SX32 R175, R11, R2.reuse, 0x2, P2 ;  /* 0x000000020baf7211 */ /* 0x080fe200010f16ff */
[----:B------:R-:W-:Y:S01]  /*48d0*/  IMAD R11, R63, UR7, RZ ;  /* 0x000000073f0b7c24 */ /* 0x000fe2000f8e02ff */
[----:B------:R-:W-:Y:S01]  /*48e0*/  LEA.HI.X.SX32 R115, R15, R2, 0x2, P1 ;  /* 0x000000020f737211 */ /* 0x000fe200008f16ff */
[----:B-1----:R-:W-:Y:S01]  /*48f0*/  IMAD R15, R46, 0x11, RZ ;  /* 0x000000112e0f7824 */ /* 0x002fe200078e02ff */
[-C--:B------:R-:W-:Y:S02]  /*4900*/  LEA R176, P2, R10, R212.reuse, 0x2 ;  /* 0x000000d40ab07211 */ /* 0x080fe400078410ff */
[----:B------:R-:W-:Y:S01]  /*4910*/  LEA R116, P1, R14, R212, 0x2 ;  /* 0x000000d40e747211 */ /* 0x000fe200078210ff */
[----:B------:R1:W-:Y:S01]  /*4920*/  STL [R1+0x14], R11 ;  /* 0x0000140b01007387 */ /* 0x0003e20000100800 */
[-C--:B------:R-:W-:Y:S01]  /*4930*/  LEA.HI.X.SX32 R177, R10, R2.reuse, 0x2, P2 ;  /* 0x000000020ab17211 */ /* 0x080fe200010f16ff */
[----:B------:R-:W-:Y:S01]  /*4940*/  IMAD R10, R65, UR7, RZ ;  /* 0x00000007410a7c24 */ /* 0x000fe2000f8e02ff */
[----:B------:R-:W-:Y:S01]  /*4950*/  LEA.HI.X.SX32 R117, R14, R2, 0x2, P1 ;  /* 0x000000020e757211 */ /* 0x000fe200008f16ff */
[----:B------:R-:W-:Y:S01]  /*4960*/  IMAD R14, R46, 0x12, RZ ;  /* 0x000000122e0e7824 */ /* 0x000fe200078e02ff */
[----:B------:R-:W-:-:S02]  /*4970*/  LEA R178, P2, R9, R212, 0x2 ;  /* 0x000000d409b27211 */ /* 0x000fc400078410ff */
[----:B------:R-:W-:Y:S01]  /*4980*/  LEA R118, P1, R13, R212, 0x2 ;  /* 0x000000d40d767211 */ /* 0x000fe200078210ff */
[----:B------:R-:W-:Y:S01]  /*4990*/  STL [R1+0x10], R10 ;  /* 0x0000100a01007387 */ /* 0x000fe20000100800 */
[-C--:B------:R-:W-:Y:S01]  /*49a0*/  LEA.HI.X.SX32 R179, R9, R2.reuse, 0x2, P2 ;  /* 0x0000000209b37211 */ /* 0x080fe200010f16ff */
[----:B------:R-:W-:Y:S01]  /*49b0*/  IMAD R9, R67, UR7, RZ ;  /* 0x0000000743097c24 */ /* 0x000fe2000f8e02ff */
[----:B------:R-:W-:Y:S01]  /*49c0*/  LEA.HI.X.SX32 R119, R13, R2, 0x2, P1 ;  /* 0x000000020d777211 */ /* 0x000fe200008f16ff */
[----:B--2---:R-:W-:Y:S01]  /*49d0*/  IMAD R13, R46, 0x13, RZ ;  /* 0x000000132e0d7824 */ /* 0x004fe200078e02ff */
[-C--:B------:R-:W-:Y:S02]  /*49e0*/  LEA R180, P2, R8, R212.reuse, 0x2 ;  /* 0x000000d408b47211 */ /* 0x080fe400078410ff */
[----:B------:R-:W-:Y:S01]  /*49f0*/  LEA R120, P1, R12, R212, 0x2 ;  /* 0x000000d40c787211 */ /* 0x000fe200078210ff */
[----:B------:R2:W-:Y:S01]  /*4a00*/  STL [R1+0xc], R9 ;  /* 0x00000c0901007387 */ /* 0x0005e20000100800 */
[-C--:B------:R-:W-:Y:S01]  /*4a10*/  LEA.HI.X.SX32 R181, R8, R2.reuse, 0x2, P2 ;  /* 0x0000000208b57211 */ /* 0x080fe200010f16ff */
[----:B------:R-:W-:Y:S01]  /*4a20*/  IMAD R8, R69, UR7, RZ ;  /* 0x0000000745087c24 */ /* 0x000fe2000f8e02ff */
[----:B------:R-:W-:Y:S01]  /*4a30*/  LEA.HI.X.SX32 R121, R12, R2, 0x2, P1 ;  /* 0x000000020c797211 */ /* 0x000fe200008f16ff */
[----:B---3--:R-:W-:Y:S01]  /*4a40*/  IMAD R12, R46, 0x14, RZ ;  /* 0x000000142e0c7824 */ /* 0x008fe200078e02ff */
[----:B------:R-:W-:-:S02]  /*4a50*/  LEA R182, P2, R7, R212, 0x2 ;  /* 0x000000d407b67211 */ /* 0x000fc400078410ff */
[----:B------:R-:W-:Y:S01]  /*4a60*/  LEA R122, P1, R11, R212, 0x2 ;  /* 0x000000d40b7a7211 */ /* 0x000fe200078210ff */
[----:B------:R-:W-:Y:S01]  /*4a70*/  STL [R1+0x8], R8 ;  /* 0x0000080801007387 */ /* 0x000fe20000100800 */
[-C--:B------:R-:W-:Y:S01]  /*4a80*/  LEA.HI.X.SX32 R183, R7, R2.reuse, 0x2, P2 ;  /* 0x0000000207b77211 */ /* 0x080fe200010f16ff */
[----:B------:R-:W-:Y:S01]  /*4a90*/  IMAD R7, R71, UR7, RZ ;  /* 0x0000000747077c24 */ /* 0x000fe2000f8e02ff */
[----:B------:R-:W-:Y:S01]  /*4aa0*/  LEA.HI.X.SX32 R123, R11, R2, 0x2, P1 ;  /* 0x000000020b7b7211 */ /* 0x000fe200008f16ff */
[----:B-1----:R-:W-:Y:S01]  /*4ab0*/  IMAD R11, R46, 0x15, RZ ;  /* 0x000000152e0b7824 */ /* 0x002fe200078e02ff */
[CC--:B------:R-:W-:Y:S02]  /*4ac0*/  LEA R124, P1, R9.reuse, R212.reuse, 0x2 ;  /* 0x000000d4097c7211 */ /* 0x0c0fe400078210ff */
[----:B------:R-:W-:Y:S01]  /*4ad0*/  LEA R184, P2, R6, R212, 0x2 ;  /* 0x000000d406b87211 */ /* 0x000fe200078410ff */
[----:B------:R1:W-:Y:S01]  /*4ae0*/  STL [R1+0x4], R7 ;  /* 0x0000040701007387 */ /* 0x0003e20000100800 */
[----:B------:R-:W-:Y:S01]  /*4af0*/  LEA.HI.X.SX32 R125, R9, R2, 0x2, P1 ;  /* 0x00000002097d7211 */ /* 0x000fe200008f16ff */
[----:B--2---:R-:W-:Y:S01]  /*4b00*/  IMAD.SHL.U32 R9, R46, 0x4, RZ ;  /* 0x000000042e097824 */ /* 0x004fe200078e00ff */
[----:B------:R-:W-:-:S02]  /*4b10*/  LEA R126, P1, R7, R212, 0x2 ;  /* 0x000000d4077e7211 */ /* 0x000fc400078210ff */
[-C--:B------:R-:W-:Y:S01]  /*4b20*/  LEA.HI.X.SX32 R185, R6, R2.reuse, 0x2, P2 ;  /* 0x0000000206b97211 */ /* 0x080fe200010f16ff */
[----:B------:R-:W-:Y:S01]  /*4b30*/  IMAD R6, R73, UR7, RZ ;  /* 0x0000000749067c24 */ /* 0x000fe2000f8e02ff */
[----:B------:R-:W-:Y:S02]  /*4b40*/  LEA.HI.X.SX32 R127, R7, R2, 0x2, P1 ;  /* 0x00000002077f7211 */ /* 0x000fe400008f16ff */
[-C--:B------:R-:W-:Y:S01]  /*4b50*/  LEA R128, P1, R252, R212.reuse, 0x2 ;  /* 0x000000d4fc807211 */ /* 0x080fe200078210ff */
[----:B-1----:R-:W-:Y:S01]  /*4b60*/  IMAD R7, R46, 0xa, RZ ;  /* 0x0000000a2e077824 */ /* 0x002fe200078e02ff */
[----:B------:R-:W-:Y:S01]  /*4b70*/  LEA R186, P2, R10, R212, 0x2 ;  /* 0x000000d40aba7211 */ /* 0x000fe200078410ff */
[----:B------:R1:W-:Y:S01]  /*4b80*/  STL [R1], R6 ;  /* 0x0000000601007387 */ /* 0x0003e20000100800 */
[----:B------:R-:W-:Y:S02]  /*4b90*/  LEA.HI.X.SX32 R129, R252, R2, 0x2, P1 ;  /* 0x00000002fc817211 */ /* 0x000fe400008f16ff */
[----:B------:R-:W-:Y:S01]  /*4ba0*/  LEA R192, P1, R251, R212, 0x2 ;  /* 0x000000d4fbc07211 */ /* 0x000fe200078210ff */
[----:B------:R2:W-:Y:S01]  /*4bb0*/  STL [R1+0x110], R9 ;  /* 0x0001100901007387 */ /* 0x0005e20000100800 */
[----:B------:R-:W-:-:S02]  /*4bc0*/  LEA.HI.X.SX32 R187, R10, R2, 0x2, P2 ;  /* 0x000000020abb7211 */ /* 0x000fc400010f16ff */
[----:B------:R-:W-:Y:S01]  /*4bd0*/  LEA.HI.X.SX32 R193, R251, R2, 0x2, P1 ;  /* 0x00000002fbc17211 */ /* 0x000fe200008f16ff */
[----:B------:R2:W-:Y:S01]  /*4be0*/  STL [R1+0x14c], R28 ;  /* 0x00014c1c01007387 */ /* 0x0005e20000100800 */
[-C--:B------:R-:W-:Y:S02]  /*4bf0*/  LEA R130, P1, R248, R212.reuse, 0x2 ;  /* 0x000000d4f8827211 */ /* 0x080fe400078210ff */
[----:B------:R-:W-:Y:S01]  /*4c00*/  LEA R188, P2, R8, R212, 0x2 ;  /* 0x000000d408bc7211 */ /* 0x000fe200078410ff */
[----:B------:R2:W-:Y:S01]  /*4c10*/  STL [R1+0x148], R27 ;  /* 0x0001481b01007387 */ /* 0x0005e20000100800 */
[----:B------:R-:W-:Y:S02]  /*4c20*/  LEA.HI.X.SX32 R131, R248, R2, 0x2, P1 ;  /* 0x00000002f8837211 */ /* 0x000fe400008f16ff */
[C---:B------:R-:W-:Y:S01]  /*4c30*/  LEA R194, P1, R247.reuse, R212, 0x2 ;  /* 0x000000d4f7c27211 */ /* 0x040fe200078210ff */
[----:B------:R2:W-:Y:S01]  /*4c40*/  STL [R1+0xf8], R20 ;  /* 0x0000f81401007387 */ /* 0x0005e20000100800 */
[-C--:B------:R-:W-:Y:S01]  /*4c50*/  LEA.HI.X.SX32 R189, R8, R2.reuse, 0x2, P2 ;  /* 0x0000000208bd7211 */ /* 0x080fe200010f16ff */
[----:B------:R-:W-:Y:S01]  /*4c60*/  IMAD R8, R46, 0x18, RZ ;  /* 0x000000182e087824 */ /* 0x000fe200078e02ff */
[----:B------:R-:W-:Y:S01]  /*4c70*/  LEA.HI.X.SX32 R195, R247, R2, 0x2, P1 ;  /* 0x00000002f7c37211 */ /* 0x000fe200008f16ff */
[----:B------:R2:W-:Y:S01]  /*4c80*/  STL [R1+0x144], R26 ;  /* 0x0001441a01007387 */ /* 0x0005e20000100800 */
[----:B------:R-:W-:-:S02]  /*4c90*/  LEA R132, P1, R246, R212, 0x2 ;  /* 0x000000d4f6847211 */ /* 0x000fc400078210ff */
[----:B------:R-:W-:Y:S01]  /*4ca0*/  LEA R190, P2, R6, R212, 0x2 ;  /* 0x000000d406be7211 */ /* 0x000fe200078410ff */
[----:B------:R2:W-:Y:S01]  /*4cb0*/  STL [R1+0xe8], R12 ;  /* 0x0000e80c01007387 */ /* 0x0005e20000100800 */
[----:B------:R-:W-:Y:S02]  /*4cc0*/  LEA.HI.X.SX32 R133, R246, R2, 0x2, P1 ;  /* 0x00000002f6857211 */ /* 0x000fe400008f16ff */
[C---:B------:R-:W-:Y:S01]  /*4cd0*/  LEA R196, P1, R245.reuse, R212, 0x2 ;  /* 0x000000d4f5c47211 */ /* 0x040fe200078210ff */
[----:B------:R2:W-:Y:S01]  /*4ce0*/  STL [R1+0x140], R25 ;  /* 0x0001401901007387 */ /* 0x0005e20000100800 */
[-C--:B------:R-:W-:Y:S01]  /*4cf0*/  LEA.HI.X.SX32 R191, R6, R2.reuse, 0x2, P2 ;  /* 0x0000000206bf7211 */ /* 0x080fe200010f16ff */
[----:B-1----:R-:W-:Y:S01]  /*4d00*/  IMAD R6, R46, 0x1c, RZ ;  /* 0x0000001c2e067824 */ /* 0x002fe200078e02ff */
[----:B------:R-:W-:Y:S01]  /*4d10*/  LEA.HI.X.SX32 R197, R245, R2, 0x2, P1 ;  /* 0x00000002f5c57211 */ /* 0x000fe200008f16ff */
[----:B------:R2:W-:Y:S01]  /*4d20*/  STL [R1+0xdc], R8 ;  /* 0x0000dc0801007387 */ /* 0x0005e20000100800 */
[----:B------:R-:W-:-:S02]  /*4d30*/  LEA R134, P1, R244, R212, 0x2 ;  /* 0x000000d4f4867211 */ /* 0x000fc400078210ff */
[----:B------:R-:W-:Y:S01]  /*4d40*/  IADD3 R38, P0, PT, R238, UR12, RZ ;  /* 0x0000000cee267c10 */ /* 0x000fe2000ff1e0ff */
[----:B------:R2:W-:Y:S01]  /*4d50*/  STL [R1+0x13c], R24 ;  /* 0x00013c1801007387 */ /* 0x0005e20000100800 */
[----:B------:R-:W-:Y:S02]  /*4d60*/  LEA.HI.X.SX32 R135, R244, R2, 0x2, P1 ;  /* 0x00000002f4877211 */ /* 0x000fe400008f16ff */
[----:B------:R-:W-:Y:S01]  /*4d70*/  LEA R198, P1, R243, R212, 0x2 ;  /* 0x000000d4f3c67211 */ /* 0x000fe200078210ff */
[----:B------:R2:W-:Y:S01]  /*4d80*/  STL [R1+0xd8], R6 ;  /* 0x0000d80601007387 */ /* 0x0005e20000100800 */
[----:B------:R-:W-:Y:S02]  /*4d90*/  LEA.HI.X.SX32 R39, R249, UR13, 0x2, P0 ;  /* 0x0000000df9277c11 */ /* 0x000fe400080f16ff */
[----:B------:R-:W-:Y:S01]  /*4da0*/  LEA.HI.X.SX32 R199, R243, R2, 0x2, P1 ;  /* 0x00000002f3c77211 */ /* 0x000fe200008f16ff */
[----:B------:R2:W-:Y:S01]  /*4db0*/  STL [R1+0x138], R23 ;  /* 0x0001381701007387 */ /* 0x0005e20000100800 */
[----:B------:R-:W-:-:S02]  /*4dc0*/  LEA R136, P1, R242, R212, 0x2 ;  /* 0x000000d4f2887211 */ /* 0x000fc400078210ff */
[----:B------:R-:W-:Y:S01]  /*4dd0*/  ISETP.GE.U32.AND P6, PT, R52, 0x7fffffe0, PT ;  /* 0x7fffffe03400780c */ /* 0x000fe20003fc6070 */
[----:B------:R2:W-:Y:S01]  /*4de0*/  STL [R1+0x134], R22 ;  /* 0x0001341601007387 */ /* 0x0005e20000100800 */
[----:B------:R-:W-:Y:S01]  /*4df0*/  LEA.HI.X.SX32 R137, R242, R2, 0x2, P1 ;  /* 0x00000002f2897211 */ /* 0x000fe200008f16ff */
[----:B------:R-:W-:Y:S01]  /*4e00*/  IMAD R52, R46, 0x3c, RZ ;  /* 0x0000003c2e347824 */ /* 0x000fe200078e02ff */
[C---:B------:R-:W-:Y:S01]  /*4e10*/  LEA R200, P1, R241.reuse, R212, 0x2 ;  /* 0x000000d4f1c87211 */ /* 0x040fe200078210ff */
[----:B------:R2:W-:Y:S01]  /*4e20*/  STL [R1+0x130], R7 ;  /* 0x0001300701007387 */ /* 0x0005e20000100800 */
[----:B------:R-:W-:Y:S01]  /*4e30*/  ISETP.GE.U32.AND P4, PT, R56, 0x7fffffde, PT ;  /* 0x7fffffde3800780c */ /* 0x000fe20003f86070 */
[----:B------:R-:W-:Y:S01]  /*4e40*/  IMAD R56, R46, 0x44, RZ ;  /* 0x000000442e387824 */ /* 0x000fe200078e02ff */
[----:B------:R-:W-:Y:S01]  /*4e50*/  LEA.HI.X.SX32 R201, R241, R2, 0x2, P1 ;  /* 0x00000002f1c97211 */ /* 0x000fe200008f16ff */
[----:B------:R2:W-:Y:S01]  /*4e60*/  STL [R1+0x12c], R21 ;  /* 0x00012c1501007387 */ /* 0x0005e20000100800 */
[----:B------:R-:W-:-:S02]  /*4e70*/  LEA R138, P1, R240, R212, 0x2 ;  /* 0x000000d4f08a7211 */ /* 0x000fc400078210ff */
[----:B------:R-:W-:Y:S01]  /*4e80*/  ISETP.GE.U32.AND P3, PT, R54, 0x7fffffdf, PT ;  /* 0x7fffffdf3600780c */ /* 0x000fe20003f66070 */
[----:B------:R2:W-:Y:S01]  /*4e90*/  STL [R1+0x128], R19 ;  /* 0x0001281301007387 */ /* 0x0005e20000100800 */
[----:B------:R-:W-:Y:S02]  /*4ea0*/  LEA.HI.X.SX32 R139, R240, R2, 0x2, P1 ;  /* 0x00000002f08b7211 */ /* 0x000fe400008f16ff */
[C---:B------:R-:W-:Y:S01]  /*4eb0*/  LEA R202, P1, R45.reuse, R212, 0x2 ;  /* 0x000000d42dca7211 */ /* 0x040fe200078210ff */
[----:B------:R2:W-:Y:S01]  /*4ec0*/  STL [R1+0x124], R18 ;  /* 0x0001241201007387 */ /* 0x0005e20000100800 */
[----:B------:R-:W-:Y:S02]  /*4ed0*/  ISETP.GE.U32.AND P0, PT, R4, 0x7fffffc1, PT ;  /* 0x7fffffc10400780c */ /* 0x000fe40003f06070 */
[----:B------:R-:W-:Y:S01]  /*4ee0*/  LEA.HI.X.SX32 R203, R45, R2, 0x2, P1 ;  /* 0x000000022dcb7211 */ /* 0x000fe200008f16ff */
[----:B------:R2:W-:Y:S01]  /*4ef0*/  STL [R1+0x120], R17 ;  /* 0x0001201101007387 */ /* 0x0005e20000100800 */
[----:B------:R-:W-:-:S02]  /*4f00*/  LEA R140, P1, R44, R212, 0x2 ;  /* 0x000000d42c8c7211 */ /* 0x000fc400078210ff */
[----:B------:R-:W-:Y:S01]  /*4f10*/  ISETP.GE.AND P2, PT, R239, R4, PT ;  /* 0x00000004ef00720c */ /* 0x000fe20003f46270 */
[----:B------:R2:W-:Y:S01]  /*4f20*/  STL [R1+0x11c], R16 ;  /* 0x00011c1001007387 */ /* 0x0005e20000100800 */
[----:B------:R-:W-:Y:S02]  /*4f30*/  LEA.HI.X.SX32 R141, R44, R2, 0x2, P1 ;  /* 0x000000022c8d7211 */ /* 0x000fe400008f16ff */
[C---:B------:R-:W-:Y:S01]  /*4f40*/  LEA R212, P1, R43.reuse, R212, 0x2 ;  /* 0x000000d42bd47211 */ /* 0x040fe200078210ff */
[----:B------:R2:W-:Y:S03]  /*4f50*/  STL [R1+0x118], R15 ;  /* 0x0001180f01007387 */ /* 0x0005e60000100800 */
[----:B------:R-:W-:Y:S01]  /*4f60*/  LEA.HI.X.SX32 R213, R43, R2, 0x2, P1 ;  /* 0x000000022bd57211 */ /* 0x000fe200008f16ff */
[----:B------:R2:W-:Y:S01]  /*4f70*/  STL [R1+0x114], R14 ;  /* 0x0001140e01007387 */ /* 0x0005e20000100800 */
[----:B------:R-:W-:-:S03]  /*4f80*/  IADD3 R214, P1, PT, R9, R38, RZ ;  /* 0x0000002609d67210 */ /* 0x000fc60007f3e0ff */
[----:B------:R2:W-:Y:S04]  /*4f90*/  STL [R1+0x10c], R13 ;  /* 0x00010c0d01007387 */ /* 0x0005e80000100800 */
[----:B------:R2:W-:Y:S01]  /*4fa0*/  STL [R1+0x108], R11 ;  /* 0x0001080b01007387 */ /* 0x0005e20000100800 */
[----:B------:R-:W-:Y:S05]  /*4fb0*/  BRA.U UP0, `(.L_x_5) ;  /* 0x0000000100187547 */ /* 0x000fea000b800000 */
[----:B------:R-:W-:Y:S01]  /*4fc0*/  ELECT P5, URZ, PT ;  /* 0x0000000000ff782f */ /* 0x000fe200038a0000 */
[----:B------:R-:W-:Y:S01]  /*4fd0*/  IMAD.MOV.U32 R2, RZ, RZ, 0x1 ;  /* 0x00000001ff027424 */ /* 0x000fe200078e00ff */
[----:B------:R-:W-:Y:S01]  /*4fe0*/  UMOV UR4, 0x40 ;  /* 0x0000004000047882 */ /* 0x000fe20000000000 */
[----:B------:R-:W-:Y:S01]  /*4ff0*/  UVIRTCOUNT.DEALLOC.SMPOOL 0x80 ;  /* 0x000000800000784c */ /* 0x000fe20000000000 */
[----:B------:R-:W-:-:S09]  /*5000*/  ULEA UR4, UR5, UR4, 0x18 ;  /* 0x0000000405047291 */ /* 0x000fd2000f8ec0ff */
[----:B------:R1:W-:Y:S03]  /*5010*/  @P5 STS.U8 [UR4], R2 ;  /* 0x00000002ff005988 */ /* 0x0003e60008000004 */
.L_x_5:
[CC--:B------:R-:W-:Y:S01]  /*5020*/  LEA.HI.X.SX32 R215, R46.reuse, R39.reuse, 0x2, P1 ;  /* 0x000000272ed77211 */ /* 0x0c0fe200008f16ff */
[----:B------:R-:W-:Y:S01]  /*5030*/  IMAD R68, R46, 0x5c, RZ ;  /* 0x0000005c2e447824 */ /* 0x000fe200078e02ff */
[-C--:B------:R-:W-:Y:S01]  /*5040*/  IADD3 R218, P1, PT, R20, R38.reuse, RZ ;  /* 0x0000002614da7210 */ /* 0x080fe20007f3e0ff */
[----:B------:R-:W-:Y:S01]  /*5050*/  USHF.L.U32 UR4, UR6, 0x15, URZ ;  /* 0x0000001506047899 */ /* 0x000fe200080006ff */
[CC--:B------:R-:W-:Y:S01]  /*5060*/  LEA R216, P5, R46.reuse, R38.reuse, 0x3 ;  /* 0x000000262ed87211 */ /* 0x0c0fe200078a18ff */
[----:B------:R-:W-:Y:S01]  /*5070*/  IMAD R72, R46, 0x64, RZ ;  /* 0x000000642e487824 */ /* 0x000fe200078e02ff */
[-C--:B------:R-:W-:Y:S01]  /*5080*/  LEA.HI.X.SX32 R219, R27, R39.reuse, 0x2, P1 ;  /* 0x000000271bdb7211 */ /* 0x080fe200008f16ff */
[----:B------:R-:W-:Y:S01]  /*5090*/  ULOP3.LUT UR4, UR4, 0x600000, URZ, 0xc0, !UPT ;  /* 0x0060000004047892 */ /* 0x000fe2000f8ec0ff */
[-C--:B------:R-:W-:Y:S01]  /*50a0*/  IADD3 R222, P1, PT, R12, R38.reuse, RZ ;  /* 0x000000260cde7210 */ /* 0x080fe20007f3e0ff */
[----:B------:R-:W-:Y:S01]  /*50b0*/  IMAD R76, R46, 0x6c, RZ ;  /* 0x0000006c2e4c7824 */ /* 0x000fe200078e02ff */
[-C--:B------:R-:W-:Y:S01]  /*50c0*/  LEA.HI.X.SX32 R217, R28, R39.reuse, 0x2, P5 ;  /* 0x000000271cd97211 */ /* 0x080fe200028f16ff */
[----:B------:R-:W-:Y:S01]  /*50d0*/  UIADD3 UR11, UPT, UPT, UR20, UR4, URZ ;  /* 0x00000004140b7290 */ /* 0x000fe2000fffe0ff */
[-C--:B------:R-:W-:Y:S01]  /*50e0*/  LEA.HI.X.SX32 R223, R26, R39.reuse, 0x2, P1 ;  /* 0x000000271adf7211 */ /* 0x080fe200008f16ff */
[----:B-1----:R-:W-:Y:S01]  /*50f0*/  IMAD R2, R46, 0x1b, RZ ;  /* 0x0000001b2e027824 */ /* 0x002fe200078e02ff */
[-C--:B------:R-:W-:Y:S01]  /*5100*/  IADD3 R226, P1, PT, R6, R38.reuse, RZ ;  /* 0x0000002606e27210 */ /* 0x080fe20007f3e0ff */
[C---:B------:R-:W-:Y:S01]  /*5110*/  IMAD R66, R46.reuse, 0x58, RZ ;  /* 0x000000582e427824 */ /* 0x040fe200078e02ff */
[CC--:B------:R-:W-:Y:S01]  /*5120*/  LEA R220, P5, R46.reuse, R38.reuse, 0x4 ;  /* 0x000000262edc7211 */ /* 0x0c0fe200078a20ff */
[----:B------:R-:W-:Y:S01]  /*5130*/  IMAD R10, R46, 0x16, RZ ;  /* 0x000000162e0a7824 */ /* 0x000fe200078e02ff */
[-C--:B------:R-:W-:Y:S01]  /*5140*/  LEA.HI.X.SX32 R227, R24, R39.reuse, 0x2, P1 ;  /* 0x0000002718e37211 */ /* 0x080fe200008f16ff */
[----:B------:R-:W-:Y:S01]  /*5150*/  IMAD R70, R46, 0x60, RZ ;  /* 0x000000602e467824 */ /* 0x000fe200078e02ff */
[-C--:B------:R-:W-:Y:S01]  /*5160*/  IADD3 R230, P1, PT, R230, R38.reuse, RZ ;  /* 0x00000026e6e67210 */ /* 0x080fe20007f3e0ff */
[----:B------:R-:W-:Y:S01]  /*5170*/  STTM.x64 tmem[UR11], RZ ;  /* 0x000000ff000079ed */ /* 0x000fe2000834000b */
[-C--:B------:R-:W-:Y:S01]  /*5180*/  LEA.HI.X.SX32 R221, R9, R39.reuse, 0x2, P5 ;  /* 0x0000002709dd7211 */ /* 0x080fe200028f16ff */
[----:B--2---:R-:W-:Y:S01]  /*5190*/  IMAD R9, R46, 0x17, RZ ;  /* 0x000000172e097824 */ /* 0x004fe200078e02ff */
[-C--:B------:R-:W-:Y:S01]  /*51a0*/  LEA.HI.X.SX32 R231, R22, R39.reuse, 0x2, P1 ;  /* 0x0000002716e77211 */ /* 0x080fe200008f16ff */
[----:B------:R-:W-:Y:S01]  /*51b0*/  STTM.x64 tmem[UR11+0x40], RZ ;  /* 0x000040ff000079ed */ /* 0x000fe2000834000b */
[-C--:B------:R-:W-:Y:S01]  /*51c0*/  IADD3 R234, P1, PT, R234, R38.reuse, RZ ;  /* 0x00000026eaea7210 */ /* 0x080fe20007f3e0ff */
[----:B------:R-:W-:Y:S01]  /*51d0*/  STTM.x64 tmem[UR11+0x80], RZ ;  /* 0x000080ff000079ed */ /* 0x000fe2000834000b */
[-C--:B------:R-:W-:Y:S01]  /*51e0*/  IADD3 R224, P5, PT, R8, R38.reuse, RZ ;  /* 0x0000002608e07210 */ /* 0x080fe20007fbe0ff */
[----:B------:R-:W-:Y:S01]  /*51f0*/  STTM.x64 tmem[UR11+0xc0], RZ ;  /* 0x0000c0ff000079ed */ /* 0x000fe2000834000b */
[-C--:B------:R-:W-:Y:S01]  /*5200*/  LEA.HI.X.SX32 R235, R21, R39.reuse, 0x2, P1 ;  /* 0x0000002715eb7211 */ /* 0x080fe200008f16ff */
[----:B------:R-:W1:Y:S01]  /*5210*/  FENCE.VIEW.ASYNC.T ;  /* 0x00000000000073c6 */ /* 0x000e620000000200 */
[-C--:B------:R-:W-:Y:S01]  /*5220*/  IADD3 R48, P1, PT, R48, R38.reuse, RZ ;  /* 0x0000002630307210 */ /* 0x080fe20007f3e0ff */
[----:B------:R-:W-:Y:S01]  /*5230*/  UMOV UR4, 0x1 ;  /* 0x0000000100047882 */ /* 0x000fe20000000000 */
[-C--:B------:R-:W-:Y:S01]  /*5240*/  LEA.HI.X.SX32 R225, R25, R39.reuse, 0x2, P5 ;  /* 0x0000002719e17211 */ /* 0x080fe200028f16ff */
[----:B------:R-:W-:Y:S01]  /*5250*/  UIADD3 UR12, UPT, UPT, UR10, 0x20000, URZ ;  /* 0x000200000a0c7890 */ /* 0x000fe2000fffe0ff */
[-C--:B------:R-:W-:Y:S01]  /*5260*/  LEA.HI.X.SX32 R49, R19, R39.reuse, 0x2, P1 ;  /* 0x0000002713317211 */ /* 0x080fe200008f16ff */
[----:B------:R-:W-:Y:S01]  /*5270*/  IMAD R74, R46, 0x68, RZ ;  /* 0x000000682e4a7824 */ /* 0x000fe200078e02ff */
[-C--:B------:R-:W-:Y:S01]  /*5280*/  IADD3 R52, P1, PT, R52, R38.reuse, RZ ;  /* 0x0000002634347210 */ /* 0x080fe20007f3e0ff */
[C---:B------:R-:W-:Y:S01]  /*5290*/  IMAD R4, R46.reuse, 0x1a, RZ ;  /* 0x0000001a2e047824 */ /* 0x040fe200078e02ff */
[CC--:B------:R-:W-:Y:S01]  /*52a0*/  LEA R228, P5, R46.reuse, R38.reuse, 0x5 ;  /* 0x000000262ee47211 */ /* 0x0c0fe200078a28ff */
[----:B------:R-:W-:Y:S01]  /*52b0*/  IMAD R204, R46, 0x70, RZ ;  /* 0x000000702ecc7824 */ /* 0x000fe200078e02ff */
[-C--:B------:R-:W-:Y:S01]  /*52c0*/  LEA.HI.X.SX32 R53, R17, R39.reuse, 0x2, P1 ;  /* 0x0000002711357211 */ /* 0x080fe200008f16ff */
[----:B------:R-:W-:Y:S01]  /*52d0*/  STL [R1+0x104], R10 ;  /* 0x0001040a01007387 */ /* 0x000fe20000100800 */
[-C--:B------:R-:W-:Y:S01]  /*52e0*/  IADD3 R56, P1, PT, R56, R38.reuse, RZ ;  /* 0x0000002638387210 */ /* 0x080fe20007f3e0ff */
[C---:B------:R-:W-:Y:S01]  /*52f0*/  IMAD R206, R46.reuse, 0x74, RZ ;  /* 0x000000742ece7824 */ /* 0x040fe200078e02ff */
[-C--:B------:R-:W-:Y:S01]  /*5300*/  LEA.HI.X.SX32 R229, R23, R39.reuse, 0x2, P5 ;  /* 0x0000002717e57211 */ /* 0x080fe200028f16ff */
[----:B------:R-:W-:Y:S01]  /*5310*/  STL [R1+0x100], R9 ;  /* 0x0001000901007387 */ /* 0x000fe20000100800 */
[-C--:B------:R-:W-:Y:S01]  /*5320*/  LEA.HI.X.SX32 R57, R15, R39.reuse, 0x2, P1 ;  /* 0x000000270f397211 */ /* 0x080fe200008f16ff */
[----:B------:R-:W-:Y:S01]  /*5330*/  IMAD R208, R46, 0x78, RZ ;  /* 0x000000782ed07824 */ /* 0x000fe200078e02ff */
[-C--:B------:R-:W-:Y:S01]  /*5340*/  IADD3 R60, P1, PT, R60, R38.reuse, RZ ;  /* 0x000000263c3c7210 */ /* 0x080fe20007f3e0ff */
[----:B------:R-:W2:Y:S01]  /*5350*/  LDCU.64 UR18, c[0x0][0x358] ;  /* 0x00006b00ff1277ac */ /* 0x000ea20008000a00 */
[-C--:B------:R-:W-:Y:S01]  /*5360*/  IADD3 R232, P5, PT, R232, R38.reuse, RZ ;  /* 0x00000026e8e87210 */ /* 0x080fe20007fbe0ff */
[C---:B------:R-:W-:Y:S01]  /*5370*/  IMAD R210, R46.reuse, 0x7c, RZ ;  /* 0x0000007c2ed27824 */ /* 0x040fe200078e02ff */
[-C--:B------:R-:W-:Y:S01]  /*5380*/  LEA.HI.X.SX32 R61, R13, R39.reuse, 0x2, P1 ;  /* 0x000000270d3d7211 */ /* 0x080fe200008f16ff */
[----:B------:R-:W-:Y:S01]  /*5390*/  IMAD.SHL.U32 R40, R46, 0x20, RZ ;  /* 0x000000202e287824 */ /* 0x000fe200078e00ff */
[----:B-1----:R-:W-:Y:S01]  /*53a0*/  BAR.SYNC.DEFER_BLOCKING 0x0 ;  /* 0x0000000000007b1d */ /* 0x002fe20000010000 */
[-C--:B------:R-:W-:Y:S01]  /*53b0*/  IADD3 R64, P1, PT, R64, R38.reuse, RZ ;  /* 0x0000002640407210 */ /* 0x080fe20007f3e0ff */
[----:B------:R-:W-:Y:S01]  /*53c0*/  IMAD.SHL.U32 R47, R47, 0x20, RZ ;  /* 0x000000202f2f7824 */ /* 0x000fe200078e00ff */
[-C--:B------:R-:W-:Y:S01]  /*53d0*/  LEA.HI.X.SX32 R233, R7, R39.reuse, 0x2, P5 ;  /* 0x0000002707e97211 */ /* 0x080fe200028f16ff */
[----:B------:R-:W-:Y:S01]  /*53e0*/  IMAD R7, R46, 0x19, RZ ;  /* 0x000000192e077824 */ /* 0x000fe200078e02ff */
[----:B------:R-:W-:Y:S01]  /*53f0*/  LEA.HI.X.SX32 R65, R11, R39, 0x2, P1 ;  /* 0x000000270b417211 */ /* 0x000fe200008f16ff */
[----:B------:R-:W-:Y:S01]  /*5400*/  UIADD3 UR21, UPT, UPT, UR20, 0x100, URZ ;  /* 0x0000010014157890 */ /* 0x000fe2000fffe0ff */
[----:B------:R-:W-:-:S02]  /*5410*/  IADD3 R68, P1, PT, R68, R38, RZ ;  /* 0x0000002644447210 */ /* 0x000fc40007f3e0ff */
[-C--:B------:R-:W-:Y:S01]  /*5420*/  IADD3 R236, P5, PT, R236, R38.reuse, RZ ;  /* 0x00000026ecec7210 */ /* 0x080fe20007fbe0ff */
[----:B------:R-:W-:Y:S01]  /*5430*/  STL [R1+0xfc], R7 ;  /* 0x0000fc0701007387 */ /* 0x000fe20000100800 */
[-C--:B------:R-:W-:Y:S02]  /*5440*/  LEA.HI.X.SX32 R69, R9, R39.reuse, 0x2, P1 ;  /* 0x0000002709457211 */ /* 0x080fe400008f16ff */
[-C--:B------:R-:W-:Y:S01]  /*5450*/  IADD3 R72, P1, PT, R72, R38.reuse, RZ ;  /* 0x0000002648487210 */ /* 0x080fe20007f3e0ff */
[----:B------:R-:W-:Y:S01]  /*5460*/  STL [R1+0xf4], R4 ;  /* 0x0000f40401007387 */ /* 0x000fe20000100800 */
[-C--:B------:R-:W-:Y:S02]  /*5470*/  LEA.HI.X.SX32 R237, R20, R39.reuse, 0x2, P5 ;  /* 0x0000002714ed7211 */ /* 0x080fe400028f16ff */
[----:B------:R-:W-:Y:S01]  /*5480*/  IADD3 R50, P5, PT, R50, R38, RZ ;  /* 0x0000002632327210 */ /* 0x000fe20007fbe0ff */
[----:B------:R1:W-:Y:S01]  /*5490*/  STL [R1+0xf0], R2 ;  /* 0x0000f00201007387 */ /* 0x0003e20000100800 */
[----:B------:R-:W-:-:S02]  /*54a0*/  LEA.HI.X.SX32 R73, R7, R39, 0x2, P1 ;  /* 0x0000002707497211 */ /* 0x000fc400008f16ff */
[-C--:B------:R-:W-:Y:S02]  /*54b0*/  IADD3 R76, P1, PT, R76, R38.reuse, RZ ;  /* 0x000000264c4c7210 */ /* 0x080fe40007f3e0ff */
[-C--:B------:R-:W-:Y:S02]  /*54c0*/  LEA.HI.X.SX32 R51, R18, R39.reuse, 0x2, P5 ;  /* 0x0000002712337211 */ /* 0x080fe400028f16ff */
[----:B------:R-:W-:Y:S02]  /*54d0*/  LEA R54, P5, R46, R38, 0x6 ;  /* 0x000000262e367211 */ /* 0x000fe400078a30ff */
[-C--:B------:R-:W-:Y:S01]  /*54e0*/  LEA.HI.X.SX32 R77, R2, R39.reuse, 0x2, P1 ;  /* 0x00000027024d7211 */ /* 0x080fe200008f16ff */
[----:B-1----:R-:W-:Y:S01]  /*54f0*/  IMAD R2, R46, 0x1d, RZ ;  /* 0x0000001d2e027824 */ /* 0x002fe200078e02ff */
[----:B------:R-:W-:Y:S02]  /*5500*/  ISETP.NE.U32.AND P1, PT, R0, RZ, PT ;  /* 0x000000ff0000720c */ /* 0x000fe40003f25070 */
[----:B------:R-:W-:-:S02]  /*5510*/  LEA.HI.X.SX32 R55, R16, R39, 0x2, P5 ;  /* 0x0000002710377211 */ /* 0x000fc400028f16ff */
[-C--:B------:R-:W-:Y:S01]  /*5520*/  IADD3 R58, P5, PT, R58, R38.reuse, RZ ;  /* 0x000000263a3a7210 */ /* 0x080fe20007fbe0ff */
[----:B------:R1:W-:Y:S01]  /*5530*/  STL [R1+0xec], R2 ;  /* 0x0000ec0201007387 */ /* 0x0003e20000100800 */
[----:B------:R-:W-:Y:S02]  /*5540*/  LEA R32, R0, UR10, 0x7 ;  /* 0x0000000a00207c11 */ /* 0x000fe4000f8e38ff */
[-C--:B------:R-:W-:Y:S02]  /*5550*/  LEA.HI.X.SX32 R59, R14, R39.reuse, 0x2, P5 ;  /* 0x000000270e3b7211 */ /* 0x080fe400028f16ff */
[-C--:B------:R-:W-:Y:S02]  /*5560*/  IADD3 R62, P5, PT, R62, R38.reuse, RZ ;  /* 0x000000263e3e7210 */ /* 0x080fe40007fbe0ff */
[----:B------:R-:W-:Y:S01]  /*5570*/  SHF.R.U32.HI R5, RZ, 0x1, R5 ;  /* 0x00000001ff057819 */ /* 0x000fe20000011605 */
[----:B------:R-:W-:Y:S01]  /*5580*/  VOTEU.ALL UP1, P1 ;  /* 0x0000000000ff7886 */ /* 0x000fe20000820000 */
[----:B------:R-:W-:Y:S01]  /*5590*/  LEA.HI.X.SX32 R63, R12, R39, 0x2, P5 ;  /* 0x000000270c3f7211 */ /* 0x000fe200028f16ff */
[----:B------:R-:W-:Y:S01]  /*55a0*/  VOTEU.ALL UP2, P1 ;  /* 0x0000000000ff7886 */ /* 0x000fe20000840000 */
[----:B------:R-:W-:-:S02]  /*55b0*/  IADD3 R66, P5, PT, R66, R38, RZ ;  /* 0x0000002642427210 */ /* 0x000fc40007fbe0ff */
[----:B------:R-:W-:-:S04]  /*55c0*/  @!UP1 UIADD3 UR8, UPT, UPT, -UR4, 0x100000, URZ ;  /* 0x0010000004089890 */ /* 0x000fc8000fffe1ff */
[----:B------:R-:W-:Y:S02]  /*55d0*/  @!UP1 USHF.L.U32 UR9, UR8, 0xb, URZ ;  /* 0x0000000b08099899 */ /* 0x000fe400080006ff */
[----:B------:R-:W-:Y:S01]  /*55e0*/  @!UP1 USHF.L.U32 UR8, UR8, 0x1, URZ ;  /* 0x0000000108089899 */ /* 0x000fe200080006ff */
[----:B------:R-:W-:Y:S02]  /*55f0*/  LEA.HI.X.SX32 R67, R10, R39, 0x2, P5 ;  /* 0x000000270a437211 */ /* 0x000fe400028f16ff */
[----:B------:R-:W-:Y:S01]  /*5600*/  IADD3 R70, P5, PT, R70, R38, RZ ;  /* 0x0000002646467210 */ /* 0x000fe20007fbe0ff */
[----:B------:R-:W-:-:S04]  /*5610*/  @!UP1 UIADD3 UR4, UPT, UPT, -UR4, 0x100000, URZ ;  /* 0x0010000004049890 */ /* 0x000fc8000fffe1ff */
[----:B------:R-:W-:Y:S02]  /*5620*/  @!UP1 USHF.L.U32 UR5, UR4, 0xb, URZ ;  /* 0x0000000b04059899 */ /* 0x000fe400080006ff */
[----:B------:R-:W-:Y:S01]  /*5630*/  @!UP1 USHF.L.U32 UR4, UR4, 0x1, URZ ;  /* 0x0000000104049899 */ /* 0x000fe200080006ff */
[----:B------:R-:W-:Y:S01]  /*5640*/  VOTEU.ALL UP1, P1 ;  /* 0x0000000000ff7886 */ /* 0x000fe20000820000 */
[----:B------:R-:W-:Y:S02]  /*5650*/  LEA.HI.X.SX32 R71, R8, R39, 0x2, P5 ;  /* 0x0000002708477211 */ /* 0x000fe400028f16ff */
[----:B------:R-:W3:Y:S01]  /*5660*/  LDC R8, c[0x0][0x3a0] ;  /* 0x0000e800ff087b82 */ /* 0x000ee20000000800 */
[----:B------:R-:W-:-:S04]  /*5670*/  IADD3 R74, P5, PT, R74, R38, RZ ;  /* 0x000000264a4a7210 */ /* 0x000fc80007fbe0ff */
[-C--:B------:R-:W-:Y:S01]  /*5680*/  LEA.HI.X.SX32 R75, R4, R39.reuse, 0x2, P5 ;  /* 0x00000027044b7211 */ /* 0x080fe200028f16ff */
[----:B------:R-:W-:Y:S01]  /*5690*/  IMAD R4, R46, 0x1f, RZ ;  /* 0x0000001f2e047824 */ /* 0x000fe200078e02ff */
[-C--:B------:R-:W-:Y:S01]  /*56a0*/  IADD3 R204, P5, PT, R204, R38.reuse, RZ ;  /* 0x00000026cccc7210 */ /* 0x080fe20007fbe0ff */
[----:B------:R-:W4:Y:S02]  /*56b0*/  FENCE.VIEW.ASYNC.S ;  /* 0x00000000000073c6 */ /* 0x000f240000000000 */
[----:B----4-:R4:W5:Y:S02]  /*56c0*/  @!UP1 SYNCS.EXCH.64 URZ, [UR12], UR8 ;  /* 0x000000080cff95b2 */ /* 0x0109640008000100 */
[----:B-----5:R-:W-:Y:S01]  /*56d0*/  BAR.SYNC.DEFER_BLOCKING 0x0 ;  /* 0x0000000000007b1d */ /* 0x020fe20000010000 */
[----:B------:R-:W-:Y:S02]  /*56e0*/  LEA.HI.X.SX32 R205, R6, R39, 0x2, P5 ;  /* 0x0000002706cd7211 */ /* 0x000fe400028f16ff */
[----:B------:R-:W-:-:S04]  /*56f0*/  IADD3 R206, P5, PT, R206, R38, RZ ;  /* 0x00000026cece7210 */ /* 0x000fc80007fbe0ff */
[----:B------:R-:W-:Y:S01]  /*5700*/  LEA.HI.X.SX32 R207, R2, R39, 0x2, P5 ;  /* 0x0000002702cf7211 */ /* 0x000fe200028f16ff */
[----:B-1----:R-:W-:Y:S01]  /*5710*/  IMAD R2, R46, 0x1e, RZ ;  /* 0x0000001e2e027824 */ /* 0x002fe200078e02ff */
[----:B------:R-:W-:-:S04]  /*5720*/  IADD3 R208, P5, PT, R208, R38, RZ ;  /* 0x00000026d0d07210 */ /* 0x000fc80007fbe0ff */
[----:B------:R1:W-:Y:S01]  /*5730*/  STL [R1+0xe4], R2 ;  /* 0x0000e40201007387 */ /* 0x0003e20000100800 */
[----:B------:R-:W-:Y:S01]  /*5740*/  LEA.HI.X.SX32 R209, R2, R39, 0x2, P5 ;  /* 0x0000002702d17211 */ /* 0x000fe200028f16ff */
[----:B---3--:R-:W-:Y:S01]  /*5750*/  VIADD R7, R8, 0x1f ;  /* 0x0000001f08077836 */ /* 0x008fe20000000000 */
[----:B------:R-:W-:Y:S01]  /*5760*/  IADD3 R210, P5, PT, R210, R38, RZ ;  /* 0x00000026d2d27210 */ /* 0x000fe20007fbe0ff */
[----:B------:R-:W-:-:S03]  /*5770*/  VIADD R6, R8, 0xffffffe3 ;  /* 0xffffffe308067836 */ /* 0x000fc60000000000 */
[----:B------:R-:W-:Y:S02]  /*5780*/  LEA.HI.X.SX32 R211, R4, R39, 0x2, P5 ;  /* 0x0000002704d37211 */ /* 0x000fe400028f16ff */
[----:B------:R-:W-:Y:S01]  /*5790*/  SEL R4, RZ, 0x4, P2 ;  /* 0x00000004ff047807 */ /* 0x000fe20001000000 */
[----:B-1----:R-:W-:Y:S01]  /*57a0*/  VIADD R2, R8, 0xfffffffc ;  /* 0xfffffffc08027836 */ /* 0x002fe20000000000 */
[----:B------:R4:W2:Y:S02]  /*57b0*/  @!UP2 SYNCS.EXCH.64 URZ, [UR10+0x20008], UR4 ;  /* 0x020008040affa5b2 */ /* 0x0008a40008000100 */
[----:B------:R-:W-:Y:S01]  /*57c0*/  @!PT LDS RZ, [RZ] ;  /* 0x00000000fffff984 */ /* 0x000fe20000000800 */
[----:B------:R-:W-:Y:S01]  /*57d0*/  @!PT LDS RZ, [RZ] ;  /* 0x00000000fffff984 */ /* 0x000fe20000000800 */
[----:B------:R-:W-:Y:S01]  /*57e0*/  @!PT LDS RZ, [RZ] ;  /* 0x00000000fffff984 */ /* 0x000fe20000000800 */
[----:B--2---:R1:W-:Y:S01]  /*57f0*/  LDGSTS.E [R32+0x18000], desc[UR18][R38.64], !P6 ;  /* 0x1800000026207fae */ /* 0x0043e2000f1a1012 */
[----:B------:R-:W-:Y:S02]  /*5800*/  ISETP.GT.AND P2, PT, R7, 0x3f, PT ;  /* 0x0000003f0700780c */ /* 0x000fe40003f44270 */
[----:B------:R-:W-:Y:S01]  /*5810*/  ISETP.GE.U32.AND P5, PT, R2, 0x7fffffdd, PT ;  /* 0x7fffffdd0200780c */ /* 0x000fe20003fa6070 */
[----:B------:R-:W-:Y:S01]  /*5820*/  VIADD R2, R8, 0xfffffffb ;  /* 0xfffffffb08027836 */ /* 0x000fe20000000000 */
[----:B------:R2:W-:Y:S01]  /*5830*/  LDGSTS.E [R32+0x18004], desc[UR18][R214.64], !P3 ;  /* 0x18004000d6207fae */ /* 0x0005e2000d9a1012 */
[----:B------:R-:W-:-:S03]  /*5840*/  SEL R4, R4, RZ, P2 ;  /* 0x000000ff04047207 */ /* 0x000fc60001000000 */
[----:B------:R-:W-:Y:S01]  /*5850*/  ISETP.GE.U32.AND P6, PT, R2, 0x7fffffdc, PT ;  /* 0x7fffffdc0200780c */ /* 0x000fe20003fc6070 */
[----:B------:R-:W-:Y:S01]  /*5860*/  VIADD R2, R8, 0xfffffffa ;  /* 0xfffffffa08027836 */ /* 0x000fe20000000000 */
[----:B------:R3:W-:Y:S01]  /*5870*/  LDGSTS.E [R32+0x18008], desc[UR18][R216.64], !P4 ;  /* 0x18008000d8207fae */ /* 0x0007e2000e1a1012 */
[----:B------:R-:W-:Y:S01]  /*5880*/  ISETP.NE.U32.AND P2, PT, R4, RZ, PT ;  /* 0x000000ff0400720c */ /* 0x000fe20003f45070 */
[----:B------:R-:W-:Y:S02]  /*5890*/  VIADD R4, R8, 0xffffffdf ;  /* 0xffffffdf08047836 */ /* 0x000fe40000000000 */
[----:B------:R-:W-:Y:S01]  /*58a0*/  ISETP.GE.U32.AND P3, PT, R2, 0x7fffffdb, PT ;  /* 0x7fffffdb0200780c */ /* 0x000fe20003f66070 */
[----:B------:R-:W-:Y:S01]  /*58b0*/  VIADD R2, R8, 0xfffffff9 ;  /* 0xfffffff908027836 */ /* 0x000fe20000000000 */
[----:B------:R5:W-:Y:S01]  /*58c0*/  LDGSTS.E [R32+0x1800c], desc[UR18][R218.64], !P5 ;  /* 0x1800c000da207fae */ /* 0x000be2000e9a1012 */
[----:B-1----:R-:W-:-:S03]  /*58d0*/  IMAD.WIDE R38, R40, 0x4, R38 ;  /* 0x0000000428267825 */ /* 0x002fc600078e0226 */
[----:B------:R-:W-:Y:S01]  /*58e0*/  ISETP.GE.U32.AND P4, PT, R2, 0x7fffffda, PT ;  /* 0x7fffffda0200780c */ /* 0x000fe20003f86070 */
[----:B------:R-:W-:Y:S01]  /*58f0*/  VIADD R2, R8, 0xfffffff8 ;  /* 0xfffffff808027836 */ /* 0x000fe20000000000 */
[----:B------:R1:W-:Y:S01]  /*5900*/  LDGSTS.E [R32+0x18010], desc[UR18][R220.64], !P6 ;  /* 0x18010000dc207fae */ /* 0x0003e2000f1a1012 */
[----:B--2---:R-:W-:-:S03]  /*5910*/  IMAD.WIDE R214, R40, 0x4, R214 ;  /* 0x0000000428d67825 */ /* 0x004fc600078e02d6 */
[----:B------:R-:W-:Y:S01]  /*5920*/  ISETP.GE.U32.AND P5, PT, R2, 0x7fffffd9, PT ;  /* 0x7fffffd90200780c */ /* 0x000fe20003fa6070 */
[----:B------:R-:W-:Y:S01]  /*5930*/  VIADD R2, R8, 0xfffffff7 ;  /* 0xfffffff708027836 */ /* 0x000fe20000000000 */
[----:B------:R2:W-:Y:S01]  /*5940*/  LDGSTS.E [R32+0x18014], desc[UR18][R222.64], !P3 ;  /* 0x18014000de207fae */ /* 0x0005e2000d9a1012 */
[----:B---3--:R-:W-:-:S03]  /*5950*/  IMAD.WIDE R216, R40, 0x4, R216 ;  /* 0x0000000428d87825 */ /* 0x008fc600078e02d8 */
[----:B------:R-:W-:Y:S01]  /*5960*/  ISETP.GE.U32.AND P6, PT, R2, 0x7fffffd8, PT ;  /* 0x7fffffd80200780c */ /* 0x000fe20003fc6070 */
[----:B------:R-:W-:Y:S01]  /*5970*/  VIADD R2, R8, 0xfffffff6 ;  /* 0xfffffff608027836 */ /* 0x000fe20000000000 */
[----:B------:R3:W-:Y:S01]  /*5980*/  LDGSTS.E [R32+0x18018], desc[UR18][R224.64], !P4 ;  /* 0x18018000e0207fae */ /* 0x0007e2000e1a1012 */
[----:B-----5:R-:W-:-:S03]  /*5990*/  IMAD.WIDE R218, R40, 0x4, R218 ;  /* 0x0000000428da7825 */ /* 0x020fc600078e02da */
        /* <DEDUP_REMOVED lines=71> */
[----:B------:R-:W-:Y:S01]  /*5e10*/  ISETP.GT.AND P6, PT, R7, 0x1f, PT ;  /* 0x0000001f0700780c */ /* 0x000fe20003fc4270 */
[----:B--2---:R-:W-:Y:S02]  /*5e20*/  IMAD.WIDE R64, R40, 0x4, R64 ;  /* 0x0000000428407825 */ /* 0x004fe400078e0240 */
[----:B------:R-:W-:Y:S01]  /*5e30*/  ISETP.GE.U32.AND P5, PT, R2, 0x7fffffc5, PT ;  /* 0x7fffffc50200780c */ /* 0x000fe20003fa6070 */
[----:B------:R2:W-:Y:S01]  /*5e40*/  LDGSTS.E [R32+0x18064], desc[UR18][R72.64], !P3 ;  /* 0x1806400048207fae */ /* 0x0005e2000d9a1012 */
[----:B------:R-:W-:Y:S01]  /*5e50*/  ISETP.GE.AND P3, PT, R239, R8, PT ;  /* 0x00000008ef00720c */ /* 0x000fe20003f66270 */
[----:B---3--:R-:W-:Y:S01]  /*5e60*/  IMAD.WIDE R66, R40, 0x4, R66 ;  /* 0x0000000428427825 */ /* 0x008fe200078e0242 */
[----:B------:R-:W-:-:S03]  /*5e70*/  SEL R2, RZ, 0x4, !P6 ;  /* 0x00000004ff027807 */ /* 0x000fc60007000000 */
[----:B------:R3:W-:Y:S01]  /*5e80*/  LDGSTS.E [R32+0x18068], desc[UR18][R74.64], !P4 ;  /* 0x180680004a207fae */ /* 0x0007e2000e1a1012 */
[----:B------:R-:W-:Y:S01]  /*5e90*/  SEL R2, R2, RZ, !P3 ;  /* 0x000000ff02027207 */ /* 0x000fe20005800000 */
[----:B-----5:R-:W-:Y:S01]  /*5ea0*/  IMAD.WIDE R68, R40, 0x4, R68 ;  /* 0x0000000428447825 */ /* 0x020fe200078e0244 */
[----:B------:R-:W-:Y:S02]  /*5eb0*/  ISETP.GE.U32.AND P3, PT, R6, 0x7fffffc4, PT ;  /* 0x7fffffc40600780c */ /* 0x000fe40003f66070 */
[----:B------:R-:W-:Y:S01]  /*5ec0*/  ISETP.NE.U32.AND P4, PT, R2, RZ, PT ;  /* 0x000000ff0200720c */ /* 0x000fe20003f85070 */
[----:B------:R-:W-:Y:S01]  /*5ed0*/  VIADD R2, R8, 0xffffffe2 ;  /* 0xffffffe208027836 */ /* 0x000fe20000000000 */
[----:B------:R5:W-:Y:S01]  /*5ee0*/  LDGSTS.E [R32+0x1806c], desc[UR18][R76.64], !P5 ;  /* 0x1806c0004c207fae */ /* 0x000be2000e9a1012 */
[----:B-1----:R-:W-:-:S03]  /*5ef0*/  IMAD.WIDE R70, R40, 0x4, R70 ;  /* 0x0000000428467825 */ /* 0x002fc600078e0246 */
[----:B------:R-:W-:Y:S01]  /*5f00*/  ISETP.GE.U32.AND P5, PT, R2, 0x7fffffc3, PT ;  /* 0x7fffffc30200780c */ /* 0x000fe20003fa6070 */
[----:B------:R-:W-:Y:S02]  /*5f10*/  VIADD R2, R8, 0xffffffe1 ;  /* 0xffffffe108027836 */ /* 0x000fe40000000000 */
[----:B--2---:R-:W-:Y:S02]  /*5f20*/  IMAD.WIDE R72, R40, 0x4, R72 ;  /* 0x0000000428487825 */ /* 0x004fe400078e0248 */
[----:B------:R1:W-:Y:S01]  /*5f30*/  LDGSTS.E [R32+0x18070], desc[UR18][R204.64], !P3 ;  /* 0x18070000cc207fae */ /* 0x0003e2000d9a1012 */
[----:B------:R-:W-:Y:S01]  /*5f40*/  ISETP.GE.U32.AND P3, PT, R2, 0x7fffffc2, PT ;  /* 0x7fffffc20200780c */ /* 0x000fe20003f66070 */
[----:B------:R-:W-:Y:S02]  /*5f50*/  IMAD.SHL.U32 R2, R0, 0x4, RZ ;  /* 0x0000000400027824 */ /* 0x000fe400078e00ff */
[----:B---3--:R-:W-:-:S03]  /*5f60*/  IMAD.WIDE R74, R40, 0x4, R74 ;  /* 0x00000004284a7825 */ /* 0x008fc600078e024a */
[----:B------:R-:W-:Y:S01]  /*5f70*/  LOP3.LUT R2, R2, 0x30, R5, 0x78, !PT ;  /* 0x0000003002027812 */ /* 0x000fe200078e7805 */
[----:B------:R2:W-:Y:S01]  /*5f80*/  LDGSTS.E [R32+0x18074], desc[UR18][R206.64], !P5 ;  /* 0x18074000ce207fae */ /* 0x0005e2000e9a1012 */
[----:B------:R-:W-:Y:S01]  /*5f90*/  ISETP.GE.U32.AND P5, PT, R4, 0x7fffffc0, PT ;  /* 0x7fffffc00400780c */ /* 0x000fe20003fa6070 */
[----:B------:R-:W-:Y:S01]  /*5fa0*/  VIADD R4, R8, 0xffffffde ;  /* 0xffffffde08047836 */ /* 0x000fe20000000000 */
[C---:B------:R-:W-:Y:S01]  /*5fb0*/  LOP3.LUT R239, R2.reuse, 0x40, RZ, 0x3c, !PT ;  /* 0x0000004002ef7812 */ /* 0x040fe200078e3cff */
[----:B------:R-:W-:Y:S02]  /*5fc0*/  VIADD R42, R2, UR10 ;  /* 0x0000000a022a7c36 */ /* 0x000fe40008000000 */
[----:B------:R3:W-:Y:S01]  /*5fd0*/  LDGSTS.E [R32+0x18078], desc[UR18][R208.64], !P3 ;  /* 0x18078000d0207fae */ /* 0x0007e2000d9a1012 */
[----:B------:R-:W-:Y:S01]  /*5fe0*/  ISETP.GE.U32.AND P3, PT, R4, 0x7fffffbf, PT ;  /* 0x7fffffbf0400780c */ /* 0x000fe20003f66070 */
[----:B------:R-:W-:Y:S02]  /*5ff0*/  VIADD R41, R239, UR10 ;  /* 0x0000000aef297c36 */ /* 0x000fe40008000000 */
[----:B------:R2:W-:Y:S01]  /*6000*/  LDGSTS.E [R32+0x1807c], desc[UR18][R210.64], !P0 ;  /* 0x1807c000d2207fae */ /* 0x0005e2000c1a1012 */
[----:B------:R-:W-:-:S02]  /*6010*/  VIADD R4, R8, 0xffffffdd ;  /* 0xffffffdd08047836 */ /* 0x000fc40000000000 */
[----:B-----5:R-:W-:Y:S01]  /*6020*/  IMAD.WIDE R76, R40, 0x4, R76 ;  /* 0x00000004284c7825 */ /* 0x020fe200078e024c */
[----:B------:R-:W0:Y:S02]  /*6030*/  LDGDEPBAR ;  /* 0x00000000000079af */ /* 0x000e240000000000 */
[----:B------:R-:W-:Y:S01]  /*6040*/  ISETP.GE.U32.AND P0, PT, R4, 0x7fffffbe, PT ;  /* 0x7fffffbe0400780c */ /* 0x000fe20003f06070 */
[C---:B------:R-:W-:Y:S01]  /*6050*/  VIADD R4, R8.reuse, 0xffffffdc ;  /* 0xffffffdc08047836 */ /* 0x040fe20000000000 */
[----:B------:R5:W-:Y:S01]  /*6060*/  LDGSTS.E [R42], desc[UR18][R78.64], P4 ;  /* 0x000000004e2a7fae */ /* 0x000be2000a1a1012 */
[----:B------:R-:W-:Y:S02]  /*6070*/  VIADD R5, R8, 0xffffffc0 ;  /* 0xffffffc008057836 */ /* 0x000fe40000000000 */
[C---:B-1----:R-:W-:Y:S01]  /*6080*/  IMAD.WIDE R204, R40.reuse, 0x4, R204 ;  /* 0x0000000428cc7825 */ /* 0x042fe200078e02cc */
[----:B------:R1:W-:Y:S03]  /*6090*/  LDGSTS.E [R42+0x400], desc[UR18][R80.64], P4 ;  /* 0x00400000502a7fae */ /* 0x0003e6000a1a1012 */
[C---:B--2---:R-:W-:Y:S01]  /*60a0*/  IMAD.WIDE R206, R40.reuse, 0x4, R206 ;  /* 0x0000000428ce7825 */ /* 0x044fe200078e02ce */
[----:B------:R2:W-:Y:S03]  /*60b0*/  LDGSTS.E [R42+0x800], desc[UR18][R82.64], P4 ;  /* 0x00800000522a7fae */ /* 0x0005e6000a1a1012 */
[C---:B---3--:R-:W-:Y:S01]  /*60c0*/  IMAD.WIDE R208, R40.reuse, 0x4, R208 ;  /* 0x0000000428d07825 */ /* 0x048fe200078e02d0 */
[----:B------:R3:W-:Y:S03]  /*60d0*/  LDGSTS.E [R42+0xc00], desc[UR18][R84.64], P4 ;  /* 0x00c00000542a7fae */ /* 0x0007e6000a1a1012 */
[----:B------:R-:W-:Y:S01]  /*60e0*/  IMAD.WIDE R210, R40, 0x4, R210 ;  /* 0x0000000428d27825 */ /* 0x000fe200078e02d2 */
[----:B------:R3:W-:Y:S03]  /*60f0*/  LDGSTS.E [R42+0x1000], desc[UR18][R86.64], P4 ;  /* 0x01000000562a7fae */ /* 0x0007e6000a1a1012 */
[C---:B-----5:R-:W-:Y:S01]  /*6100*/  IMAD.WIDE R78, R47.reuse, 0x4, R78 ;  /* 0x000000042f4e7825 */ /* 0x060fe200078e024e */
[----:B------:R5:W-:Y:S03]  /*6110*/  LDGSTS.E [R42+0x1400], desc[UR18][R88.64], P4 ;  /* 0x01400000582a7fae */ /* 0x000be6000a1a1012 */
[C---:B-1----:R-:W-:Y:S01]  /*6120*/  IMAD.WIDE R80, R47.reuse, 0x4, R80 ;  /* 0x000000042f507825 */ /* 0x042fe200078e0250 */
[----:B------:R1:W-:Y:S03]  /*6130*/  LDGSTS.E [R42+0x1800], desc[UR18][R90.64], P4 ;  /* 0x018000005a2a7fae */ /* 0x0003e6000a1a1012 */
[C---:B--2---:R-:W-:Y:S01]  /*6140*/  IMAD.WIDE R82, R47.reuse, 0x4, R82 ;  /* 0x000000042f527825 */ /* 0x044fe200078e0252 */
[----:B------:R2:W-:Y:S03]  /*6150*/  LDGSTS.E [R42+0x1c00], desc[UR18][R92.64], P4 ;  /* 0x01c000005c2a7fae */ /* 0x0005e6000a1a1012 */
[C---:B---3--:R-:W-:Y:S01]  /*6160*/  IMAD.WIDE R84, R47.reuse, 0x4, R84 ;  /* 0x000000042f547825 */ /* 0x048fe200078e0254 */
[----:B------:R3:W-:Y:S03]  /*6170*/  LDGSTS.E [R42+0x2000], desc[UR18][R94.64], P4 ;  /* 0x020000005e2a7fae */ /* 0x0007e6000a1a1012 */
[C---:B------:R-:W-:Y:S01]  /*6180*/  IMAD.WIDE R86, R47.reuse, 0x4, R86 ;  /* 0x000000042f567825 */ /* 0x040fe200078e0256 */
        /* <DEDUP_REMOVED lines=107> */
[----:B---3--:R-:W-:Y:S01]  /*6840*/  IMAD.WIDE R194, R47, 0x4, R194 ;  /* 0x000000042fc27825 */ /* 0x008fe200078e02c2 */
[----:B------:R3:W-:Y:S01]  /*6850*/  LDGSTS.E [R41+0x7e00], desc[UR18][R212.64], P4 ;  /* 0x07e00000d4297fae */ /* 0x0007e2000a1a1012 */
[----:B------:R-:W-:-:S02]  /*6860*/  ISETP.GE.U32.AND P4, PT, R4, 0x7fffffbd, PT ;  /* 0x7fffffbd0400780c */ /* 0x000fc40003f86070 */
[----:B------:R-:W-:Y:S01]  /*6870*/  VIADD R4, R8, 0xffffffdb ;  /* 0xffffffdb08047836 */ /* 0x000fe20000000000 */
[----:B------:R-:W0:Y:S01]  /*6880*/  LDGDEPBAR ;  /* 0x00000000000079af */ /* 0x000e220000000000 */
[C---:B------:R-:W-:Y:S01]  /*6890*/  IMAD.WIDE R196, R47.reuse, 0x4, R196 ;  /* 0x000000042fc47825 */ /* 0x040fe200078e02c4 */
[----:B------:R-:W-:Y:S03]  /*68a0*/  BAR.SYNC.DEFER_BLOCKING 0x0 ;  /* 0x0000000000007b1d */ /* 0x000fe60000010000 */
[----:B-----5:R-:W-:-:S04]  /*68b0*/  IMAD.WIDE R198, R47, 0x4, R198 ;  /* 0x000000042fc67825 */ /* 0x020fc800078e02c6 */
[----:B-1----:R-:W-:-:S04]  /*68c0*/  IMAD.WIDE R200, R47, 0x4, R200 ;  /* 0x000000042fc87825 */ /* 0x002fc800078e02c8 */
[----:B--2---:R-:W-:-:S04]  /*68d0*/  IMAD.WIDE R202, R47, 0x4, R202 ;  /* 0x000000042fca7825 */ /* 0x004fc800078e02ca */
[----:B---3--:R-:W-:Y:S01]  /*68e0*/  IMAD.WIDE R212, R47, 0x4, R212 ;  /* 0x000000042fd47825 */ /* 0x008fe200078e02d4 */
[----:B------:R-:W-:Y:S01]  /*68f0*/  @!PT LDS RZ, [RZ] ;  /* 0x00000000fffff984 */ /* 0x000fe20000000800 */
[----:B------:R-:W-:Y:S01]  /*6900*/  @!PT LDS RZ, [RZ] ;  /* 0x00000000fffff984 */ /* 0x000fe20000000800 */
[----:B------:R-:W-:Y:S01]  /*6910*/  @!PT LDS RZ, [RZ] ;  /* 0x00000000fffff984 */ /* 0x000fe20000000800 */
[----:B------:R4:W-:Y:S01]  /*6920*/  LDGSTS.E [R32+0x1c000], desc[UR18][R38.64], !P5 ;  /* 0x1c00000026207fae */ /* 0x0009e2000e9a1012 */
[----:B------:R-:W-:Y:S02]  /*6930*/  ISETP.GE.U32.AND P5, PT, R4, 0x7fffffbc, PT ;  /* 0x7fffffbc0400780c */ /* 0x000fe40003fa6070 */
[----:B------:R-:W-:Y:S01]  /*6940*/  VIADD R4, R8, 0xffffffda ;  /* 0xffffffda08047836 */ /* 0x000fe20000000000 */
[----:B------:R4:W-:Y:S04]  /*6950*/  LDGSTS.E [R32+0x1c004], desc[UR18][R214.64], !P3 ;  /* 0x1c004000d6207fae */ /* 0x0009e8000d9a1012 */
[----:B------:R-:W-:Y:S01]  /*6960*/  ISETP.GE.U32.AND P3, PT, R4, 0x7fffffbb, PT ;  /* 0x7fffffbb0400780c */ /* 0x000fe20003f66070 */
        /* <DEDUP_REMOVED lines=75> */
[----:B------:R4:W-:Y:S01]  /*6e20*/  LDGSTS.E [R32+0x1c06c], desc[UR18][R76.64], !P4 ;  /* 0x1c06c0004c207fae */ /* 0x0009e2000e1a1012 */
[----:B------:R-:W-:-:S03]  /*6e30*/  ISETP.GE.U32.AND P4, PT, R5, 0x7fffffa1, PT ;  /* 0x7fffffa10500780c */ /* 0x000fc60003f86070 */
[----:B------:R4:W-:Y:S04]  /*6e40*/  LDGSTS.E [R32+0x1c070], desc[UR18][R204.64], !P5 ;  /* 0x1c070000cc207fae */ /* 0x0009e8000e9a1012 */
[----:B------:R4:W-:Y:S04]  /*6e50*/  LDGSTS.E [R32+0x1c074], desc[UR18][R206.64], !P3 ;  /* 0x1c074000ce207fae */ /* 0x0009e8000d9a1012 */
[----:B------:R4:W-:Y:S01]  /*6e60*/  LDGSTS.E [R32+0x1c078], desc[UR18][R208.64], !P0 ;  /* 0x1c078000d0207fae */ /* 0x0009e2000c1a1012 */
[----:B------:R-:W-:-:S03]  /*6e70*/  ISETP.NE.U32.AND P0, PT, RZ, UR6, PT ;  /* 0x00000006ff007c0c */ /* 0x000fc6000bf05070 */
[----:B------:R4:W-:Y:S04]  /*6e80*/  LDGSTS.E [R32+0x1c07c], desc[UR18][R210.64], !P4 ;  /* 0x1c07c000d2207fae */ /* 0x0009e8000e1a1012 */
[----:B------:R-:W0:Y:S04]  /*6e90*/  LDGDEPBAR ;  /* 0x00000000000079af */ /* 0x000e280000000000 */
[----:B------:R4:W-:Y:S04]  /*6ea0*/  LDGSTS.E [R42+0x8000], desc[UR18][R78.64], P2 ;  /* 0x080000004e2a7fae */ /* 0x0009e800091a1012 */
        /* <DEDUP_REMOVED lines=62> */
[----:B------:R4:W-:Y:S01]  /*7290*/  LDGSTS.E [R41+0xfe00], desc[UR18][R212.64], P2 ;  /* 0x0fe00000d4297fae */ /* 0x0009e200091a1012 */
[----:B------:R-:W-:-:S03]  /*72a0*/  ISETP.LT.OR P2, PT, R7, 0x20, P0 ;  /* 0x000000200700780c */ /* 0x000fc60000741670 */
[----:B------:R-:W0:Y:S01]  /*72b0*/  LDGDEPBAR ;  /* 0x00000000000079af */ /* 0x000e220000000000 */
[----:B------:R-:W-:-:S04]  /*72c0*/  DEPBAR.LE SB0, 0x2 ;  /* 0x000080800000791a */ /* 0x000fc80000000000 */
[----:B------:R-:W-:Y:S06]  /*72d0*/  BAR.SYNC.DEFER_BLOCKING 0x0 ;  /* 0x0000000000007b1d */ /* 0x000fec0000010000 */
[----:B------:R-:W-:Y:S05]  /*72e0*/  @!P6 BRA `(.L_x_6) ;  /* 0x000000000024e947 */ /* 0x000fea0003800000 */
[----:B------:R-:W-:Y:S04]  /*72f0*/  LDS.128 R4, [R32+0x18000] ;  /* 0x0180000020047984 */ /* 0x000fe80000000c00 */
[----:B------:R-:W-:Y:S04]  /*7300*/  LDS.128 R8, [R32+0x18010] ;  /* 0x0180100020087984 */ /* 0x000fe80000000c00 */
[----:B------:R-:W-:Y:S04]  /*7310*/  LDS.128 R12, [R32+0x18020] ;  /* 0x01802000200c7984 */ /* 0x000fe80000000c00 */
[----:B------:R-:W-:Y:S04]  /*7320*/  LDS.128 R16, [R32+0x18030] ;  /* 0x0180300020107984 */ /* 0x000fe80000000c00 */
[----:B------:R-:W-:Y:S04]  /*7330*/  LDS.128 R20, [R32+0x18040] ;  /* 0x0180400020147984 */ /* 0x000fe80000000c00 */
[----:B------:R-:W-:Y:S04]  /*7340*/  LDS.128 R24, [R32+0x18050] ;  /* 0x0180500020187984 */ /* 0x000fe80000000c00 */
[----:B------:R-:W-:Y:S04]  /*7350*/  LDS.128 R28, [R32+0x18060] ;  /* 0x01806000201c7984 */ /* 0x000fe80000000c00 */
[----:B----4-:R-:W1:Y:S02]  /*7360*/  LDS.128 R32, [R32+0x18070] ;  /* 0x0180700020207984 */ /* 0x010e640000000c00 */
[----:B-1----:R1:W-:Y:S02]  /*7370*/  STTM.x32 tmem[UR11+0x100], R4 ;  /* 0x00010004000079ed */ /* 0x0023e400082c000b */
.L_x_6:
[----:B------:R-:W2:Y:S01]  /*7380*/  FENCE.VIEW.ASYNC.T ;  /* 0x00000000000073c6 */ /* 0x000ea20000000200 */
[----:B-1----:R-:W-:Y:S01]  /*7390*/  SHF.R.S32.HI R8, RZ, 0x1f, R40 ;  /* 0x0000001fff087819 */ /* 0x002fe20000011428 */
[----:B------:R-:W-:Y:S01]  /*73a0*/  IMAD.SHL.U32 R36, R40, 0x4, RZ ;  /* 0x0000000428247824 */ /* 0x000fe200078e00ff */
[----:B--2---:R-:W-:Y:S06]  /*73b0*/  BAR.SYNC.DEFER_BLOCKING 0x0 ;  /* 0x0000000000007b1d */ /* 0x004fec0000010000 */
[----:B------:R-:W-:Y:S05]  /*73c0*/  @P2 BRA `(.L_x_7) ;  /* 0x0000000000702947 */ /* 0x000fea0003800000 */
[----:B------:R-:W-:Y:S01]  /*73d0*/  USHF.R.U32.HI UR6, URZ, 0x4, UR10 ;  /* 0x00000004ff067899 */ /* 0x000fe2000801160a */
[----:B----4-:R-:W-:Y:S01]  /*73e0*/  UMOV UR4, URZ ;  /* 0x000000ff00047c82 */ /* 0x010fe20008000000 */
[----:B------:R-:W-:Y:S02]  /*73f0*/  UIADD3 UR8, UPT, UPT, UR20, 0x108, URZ ;  /* 0x0000010814087890 */ /* 0x000fe4000fffe0ff */
[----:B------:R-:W-:Y:S02]  /*7400*/  USGXT.U32 UR6, UR6, 0xe ;  /* 0x0000000e0606789a */ /* 0x000fe40008000000 */
[----:B------:R-:W-:Y:S02]  /*7410*/  UIADD3 UR9, UPT, UPT, UR20, 0x110, URZ ;  /* 0x0000011014097890 */ /* 0x000fe4000fffe0ff */
[----:B------:R-:W-:Y:S02]  /*7420*/  UIADD3 UR22, UP1, UPT, UR6, 0x2, URZ ;  /* 0x0000000206167890 */ /* 0x000fe4000ff3e0ff */
[----:B------:R-:W-:-:S02]  /*7430*/  UIADD3 UR13, UPT, UPT, UR20, 0x118, URZ ;  /* 0x00000118140d7890 */ /* 0x000fc4000fffe0ff */
[----:B------:R-:W-:Y:S01]  /*7440*/  UIADD3.X UR23, UPT, UPT, UR4, 0x40004040, URZ, UP1, !UPT ;  /* 0x4000404004177890 */ /* 0x000fe20008ffe4ff */
[----:B------:R-:W-:Y:S01]  /*7450*/  UMOV UR24, 0x0 ;  /* 0x0000000000187882 */ /* 0x000fe20000000000 */
[----:B------:R-:W-:Y:S02]  /*7460*/  UMOV UR25, 0x8400910 ;  /* 0x0840091000197882 */ /* 0x000fe40000000000 */
[----:B------:R-:W-:Y:S02]  /*7470*/  UIADD3.64 UR14, UPT, UPT, UR22, 0x2, URZ ;  /* 0x00000002160e7897 */ /* 0x000fe4000fffe0ff */
[----:B------:R-:W-:Y:S01]  /*7480*/  UIADD3.64 UR16, UPT, UPT, UR22, 0x4, URZ ;  /* 0x0000000416107897 */ /* 0x000fe2000fffe0ff */
[----:B------:R-:W-:Y:S01]  /*7490*/  UMOV UR7, 0x40004040 ;  /* 0x4000404000077882 */ /* 0x000fe20000000000 */
[----:B------:R-:W-:Y:S01]  /*74a0*/  UMOV UR26, 0x0 ;  /* 0x00000000001a7882 */ /* 0x000fe20000000000 */
[----:B------:R-:W-:Y:S01]  /*74b0*/  UMOV UR27, 0x8400910 ;  /* 0x08400910001b7882 */ /* 0x000fe20000000000 */
[----:B------:R-:W-:Y:S01]  /*74c0*/  UMOV UR28, 0x0 ;  /* 0x00000000001c7882 */ /* 0x000fe20000000000 */
[----:B------:R-:W-:Y:S01]  /*74d0*/  UMOV UR29, 0x8400910 ;  /* 0x08400910001d7882 */ /* 0x000fe20000000000 */
[----:B------:R-:W-:Y:S01]  /*74e0*/  UMOV UR4, UR12 ;  /* 0x0000000c00047c82 */ /* 0x000fe20008000000 */
[----:B------:R-:W-:Y:S01]  /*74f0*/  UMOV UR5, URZ ;  /* 0x000000ff00057c82 */ /* 0x000fe20008000000 */
[----:B------:R1:W-:Y:S01]  /*7500*/  UTCHMMA tmem[UR21], gdesc[UR6], tmem[UR20], tmem[UR24], idesc[UR25], !UPT ;  /* 0x00ff1806150079ea */ /* 0x0003e2000f800014 */
[----:B------:R-:W-:Y:S01]  /*7510*/  UMOV UR30, 0x0 ;  /* 0x00000000001e7882 */ /* 0x000fe20000000000 */
[----:B------:R-:W-:Y:S01]  /*7520*/  UMOV UR31, 0x8400910 ;  /* 0x08400910001f7882 */ /* 0x000fe20000000000 */
[----:B------:R1:W-:Y:S01]  /*7530*/  UTCHMMA tmem[UR8], gdesc[UR22], tmem[UR20], tmem[UR26], idesc[UR27], UPT ;  /* 0x00ff1a16080079ea */ /* 0x0003e2000b800014 */
[----:B------:R-:W-:Y:S01]  /*7540*/  UMOV UR4, UR4 ;  /* 0x0000000400047c82 */ /* 0x000fe20008000000 */
[----:B------:R1:W-:Y:S01]  /*7550*/  UTCHMMA tmem[UR9], gdesc[UR14], tmem[UR20], tmem[UR28], idesc[UR29], UPT ;  /* 0x00ff1c0e090079ea */ /* 0x0003e2000b800014 */
[----:B------:R1:W-:Y:S01]  /*7560*/  UTCHMMA tmem[UR13], gdesc[UR16], tmem[UR20], tmem[UR30], idesc[UR31], UPT ;  /* 0x00ff1e100d0079ea */ /* 0x0003e2000b800014 */
[----:B------:R1:W-:Y:S01]  /*7570*/  UTCBAR [UR4], URZ ;  /* 0x000000ff040073e9 */ /* 0x0003e200080000ff */
[----:B------:R-:W-:Y:S01]  /*7580*/  NOP ;  /* 0x0000000000007918 */ /* 0x000fe20000000000 */
.L_x_7:
[----:B------:R-:W2:Y:S01]  /*7590*/  LDC R10, c[0x0][0x3a0] ;  /* 0x0000e800ff0a7b82 */ /* 0x000ea20000000800 */
[----:B------:R-:W-:Y:S01]  /*75a0*/  SHF.L.U64.HI R37, R40, 0x2, R8 ;  /* 0x0000000228257819 */ /* 0x000fe20000010208 */
[----:B-1--4-:R-:W-:-:S06]  /*75b0*/  UMOV UR4, URZ ;  /* 0x000000ff00047c82 */ /* 0x012fcc0008000000 */
[----:B------:R-:W-:Y:S01]  /*75c0*/  BAR.SYNC.DEFER_BLOCKING 0x0 ;  /* 0x0000000000007b1d */ /* 0x000fe20000010000 */
[----:B------:R-:W-:Y:S01]  /*75d0*/  IADD3 R4, P2, PT, R38, R36, RZ ;  /* 0x0000002426047210 */ /* 0x000fe20007f5e0ff */
[----:B------:R-:W-:Y:S01]  /*75e0*/  IMAD.SHL.U32 R38, R47, 0x4, RZ ;  /* 0x000000042f267824 */ /* 0x000fe200078e00ff */
[----:B------:R-:W-:-:S03]  /*75f0*/  LEA R7, R0, UR10, 0x7 ;  /* 0x0000000a00077c11 */ /* 0x000fc6000f8e38ff */
[----:B------:R-:W-:Y:S02]  /*7600*/  IMAD.X R5, R39, 0x1, R37, P2 ;  /* 0x0000000127057824 */ /* 0x000fe400010e0625 */
[C---:B--2---:R-:W-:Y:S02]  /*7610*/  VIADD R6, R10.reuse, 0xffffffbf ;  /* 0xffffffbf0a067836 */ /* 0x044fe40000000000 */
[----:B------:R-:W-:-:S03]  /*7620*/  VIADD R9, R10, 0xffffffbd ;  /* 0xffffffbd0a097836 */ /* 0x000fc60000000000 */
[----:B------:R-:W-:Y:S01]  /*7630*/  ISETP.GE.U32.AND P2, PT, R6, 0x7fffffa0, PT ;  /* 0x7fffffa00600780c */ /* 0x000fe20003f46070 */
[----:B------:R-:W-:-:S05]  /*7640*/  VIADD R6, R10, 0xffffffbe ;  /* 0xffffffbe0a067836 */ /* 0x000fca0000000000 */
[----:B------:R-:W-:-:S07]  /*7650*/  ISETP.GE.U32.AND P3, PT, R6, 0x7fffff9f, PT ;  /* 0x7fffff9f0600780c */ /* 0x000fce0003f66070 */
[----:B------:R-:W-:Y:S01]  /*7660*/  @!PT LDS RZ, [RZ] ;  /* 0x00000000fffff984 */ /* 0x000fe20000000800 */
[----:B------:R-:W-:Y:S01]  /*7670*/  @!PT LDS RZ, [RZ] ;  /* 0x00000000fffff984 */ /* 0x000fe20000000800 */
[----:B------:R-:W-:Y:S01]  /*7680*/  @!PT LDS RZ, [RZ] ;  /* 0x00000000fffff984 */ /* 0x000fe20000000800 */
[----:B------:R1:W-:Y:S02]  /*7690*/  LDGSTS.E [R7+0x18000], desc[UR18][R4.64], !P2 ;  /* 0x1800000004077fae */ /* 0x0003e4000d1a1012 */
[----:B-1----:R-:W-:-:S05]  /*76a0*/  IADD3 R4, P2, PT, R214, R36, RZ ;  /* 0x00000024d6047210 */ /* 0x002fca0007f5e0ff */
[----:B------:R-:W-:Y:S01]  /*76b0*/  IMAD.X R5, R215, 0x1, R37, P2 ;  /* 0x00000001d7057824 */ /* 0x000fe200010e0625 */
[----:B------:R-:W-:Y:S02]  /*76c0*/  IADD3 R6, P2, PT, R216, R36, RZ ;  /* 0x00000024d8067210 */ /* 0x000fe40007f5e0ff */
[----:B------:R-:W-:-:S03]  /*76d0*/  LEA R215, R0, UR10, 0x7 ;  /* 0x0000000a00d77c11 */ /* 0x000fc6000f8e38ff */
[----:B------:R-:W-:Y:S01]  /*76e0*/  IMAD.X R7, R217, 0x1, R37, P2 ;  /* 0x00000001d9077824 */ /* 0x000fe200010e0625 */
[----:B------:R-:W-:Y:S01]  /*76f0*/  ISETP.GE.U32.AND P2, PT, R9, 0x7fffff9e, PT ;  /* 0x7fffff9e0900780c */ /* 0x000fe20003f46070 */
[----:B------:R1:W-:Y:S01]  /*7700*/  LDGSTS.E [R215+0x18004], desc[UR18][R4.64], !P3 ;  /* 0x1800400004d77fae */ /* 0x0003e2000d9a1012 */
[----:B------:R-:W2:Y:S01]  /*7710*/  S2R R217, SR_TID.X ;  /* 0x0000000000d97919 */ /* 0x000ea20000002100 */
[----:B-1----:R-:W-:-:S10]  /*7720*/  VIADD R4, R10, 0xffffffbc ;  /* 0xffffffbc0a047836 */ /* 0x002fd40000000000 */
[----:B------:R1:W-:Y:S01]  /*7730*/  LDGSTS.E [R215+0x18008], desc[UR18][R6.64], !P2 ;  /* 0x1800800006d77fae */ /* 0x0003e2000d1a1012 */
[----:B------:R-:W-:Y:S01]  /*7740*/  ISETP.GE.U32.AND P3, PT, R4, 0x7fffff9d, PT ;  /* 0x7fffff9d0400780c */ /* 0x000fe20003f66070 */
[----:B------:R-:W-:-:S05]  /*7750*/  VIADD R4, R10, 0xffffffbb ;  /* 0xffffffbb0a047836 */ /* 0x000fca0000000000 */
[----:B------:R-:W-:Y:S02]  /*7760*/  ISETP.GE.U32.AND P2, PT, R4, 0x7fffff9c, PT ;  /* 0x7fffff9c0400780c */ /* 0x000fe40003f46070 */
[----:B------:R-:W-:-:S05]  /*7770*/  IADD3 R4, P4, PT, R218, R36, RZ ;  /* 0x00000024da047210 */ /* 0x000fca0007f9e0ff */
[--C-:B------:R-:W-:Y:S01]  /*7780*/  IMAD.X R5, R219, 0x1, R37.reuse, P4 ;  /* 0x00000001db057824 */ /* 0x100fe200020e0625 */
[----:B-1----:R-:W-:Y:S01]  /*7790*/  IADD3 R6, P4, PT, R220, R36, RZ ;  /* 0x00000024dc067210 */ /* 0x002fe20007f9e0ff */
[----:B------:R-:W1:Y:S03]  /*77a0*/  LDC R219, c[0x0][0x3a0] ;  /* 0x0000e800ffdb7b82 */ /* 0x000e660000000800 */
[----:B------:R1:W-:Y:S01]  /*77b0*/  LDGSTS.E [R215+0x1800c], desc[UR18][R4.64], !P3 ;  /* 0x1800c00004d77fae */ /* 0x0003e2000d9a1012 */
[----:B------:R-:W-:Y:S01]  /*77c0*/  IMAD.X R7, R221, 0x1, R37, P4 ;  /* 0x00000001dd077824 */ /* 0x000fe200020e0625 */
[----:B--2---:R-:W-:-:S04]  /*77d0*/  LOP3.LUT R217, R217, 0x1f, RZ, 0xc0, !PT ;  /* 0x0000001fd9d97812 */ /* 0x004fc800078ec0ff */
[----:B------:R2:W-:Y:S01]  /*77e0*/  LDGSTS.E [R215+0x18010], desc[UR18][R6.64], !P2 ;  /* 0x1801000006d77fae */ /* 0x0005e2000d1a1012 */
[C---:B-1----:R-:W-:Y:S02]  /*77f0*/  VIADD R4, R219.reuse, 0xffffffba ;  /* 0xffffffbadb047836 */ /* 0x042fe40000000000 */
[C---:B------:R-:W-:Y:S02]  /*7800*/  VIADD R9, R219.reuse, 0xffffffa8 ;  /* 0xffffffa8db097836 */ /* 0x040fe40000000000 */
[C---:B------:R-:W-:Y:S01]  /*7810*/  VIADD R214, R219.reuse, 0xffffffa0 ;  /* 0xffffffa0dbd67836 */ /* 0x040fe20000000000 */
[----:B------:R-:W-:Y:S01]  /*7820*/  ISETP.GE.U32.AND P3, PT, R4, 0x7fffff9b, PT ;  /* 0x7fffff9b0400780c */ /* 0x000fe20003f66070 */
[C---:B------:R-:W-:Y:S02]  /*7830*/  VIADD R4, R219.reuse, 0xffffffb9 ;  /* 0xffffffb9db047836 */ /* 0x040fe40000000000 */
[----:B------:R-:W-:-:S03]  /*7840*/  VIADD R216, R219, 0xffffffc0 ;  /* 0xffffffc0dbd87836 */ /* 0x000fc60000000000 */
[----:B------:R-:W-:Y:S02]  /*7850*/  ISETP.GE.U32.AND P2, PT, R4, 0x7fffff9a, PT ;  /* 0x7fffff9a0400780c */ /* 0x000fe40003f46070 */
[----:B------:R-:W-:-:S05]  /*7860*/  IADD3 R4, P4, PT, R222, R36, RZ ;  /* 0x00000024de047210 */ /* 0x000fca0007f9e0ff */
[----:B------:R-:W-:Y:S01]  /*7870*/  IMAD.X R5, R223, 0x1, R37, P4 ;  /* 0x00000001df057824 */ /* 0x000fe200020e0625 */
[----:B--2---:R-:W-:-:S04]  /*7880*/  IADD3 R6, P4, PT, R224, R36, RZ ;  /* 0x00000024e0067210 */ /* 0x004fc80007f9e0ff */
[----:B------:R1:W-:Y:S01]  /*7890*/  LDGSTS.E [R215+0x18014], desc[UR18][R4.64], !P3 ;  /* 0x1801400004d77fae */ /* 0x0003e2000d9a1012 */
[----:B------:R-:W-:-:S05]  /*78a0*/  IMAD.X R7, R225, 0x1, R37, P4 ;  /* 0x00000001e1077824 */ /* 0x000fca00020e0625 */
[----:B------:R2:W-:Y:S01]  /*78b0*/  LDGSTS.E [R215+0x18018], desc[UR18][R6.64], !P2 ;  /* 0x1801800006d77fae */ /* 0x0005e2000d1a1012 */
[----:B-1----:R-:W-:-:S05]  /*78c0*/  VIADD R4, R219, 0xffffffb8 ;  /* 0xffffffb8db047836 */ /* 0x002fca0000000000 */
[----:B------:R-:W-:Y:S01]  /*78d0*/  ISETP.GE.U32.AND P3, PT, R4, 0x7fffff99, PT ;  /* 0x7fffff990400780c */ /* 0x000fe20003f66070 */
[----:B------:R-:W-:-:S05]  /*78e0*/  VIADD R4, R219, 0xffffffb7 ;  /* 0xffffffb7db047836 */ /* 0x000fca0000000000 */
        /* <DEDUP_REMOVED lines=17> */
[----:B-1----:R-:W-:-:S05]  /*7a00*/  IADD3 R4, P2, PT, R234, R36, RZ ;  /* 0x00000024ea047210 */ /* 0x002fca0007f5e0ff */
[----:B------:R-:W-:Y:S02]  /*7a10*/  IMAD.X R5, R235, 0x1, R37, P2 ;  /* 0x00000001eb057824 */ /* 0x000fe400010e0625 */
[C---:B--2---:R-:W-:Y:S02]  /*7a20*/  VIADD R7, R219.reuse, 0xffffffb4 ;  /* 0xffffffb4db077836 */ /* 0x044fe40000000000 */
[----:B------:R-:W-:-:S03]  /*7a30*/  VIADD R6, R219, 0xffffffac ;  /* 0xffffffacdb067836 */ /* 0x000fc60000000000 */
[----:B------:R-:W-:Y:S01]  /*7a40*/  ISETP.GE.U32.AND P2, PT, R7, 0x7fffff95, PT ;  /* 0x7fffff950700780c */ /* 0x000fe20003f46070 */
[C---:B------:R-:W-:Y:S01]  /*7a50*/  VIADD R7, R219.reuse, 0xffffffad ;  /* 0xffffffaddb077836 */ /* 0x040fe20000000000 */
[----:B------:R-:W-:Y:S01]  /*7a60*/  ISETP.GE.U32.AND P6, PT, R6, 0x7fffff8d, PT ;  /* 0x7fffff8d0600780c */ /* 0x000fe20003fc6070 */
[----:B------:R-:W-:-:S03]  /*7a70*/  VIADD R6, R219, 0xffffffae ;  /* 0xffffffaedb067836 */ /* 0x000fc60000000000 */
[----:B------:R-:W-:Y:S01]  /*7a80*/  ISETP.GE.U32.AND P3, PT, R7, 0x7fffff8e, PT ;  /* 0x7fffff8e0700780c */ /* 0x000fe20003f66070 */
[----:B------:R-:W-:Y:S01]  /*7a90*/  VIADD R7, R219, 0xffffffaf ;  /* 0xffffffafdb077836 */ /* 0x000fe20000000000 */
[----:B------:R-:W-:Y:S02]  /*7aa0*/  ISETP.GE.U32.AND P4, PT, R6, 0x7fffff8f, PT ;  /* 0x7fffff8f0600780c */ /* 0x000fe40003f86070 */
[----:B------:R-:W-:Y:S02]  /*7ab0*/  SEL R6, RZ, 0x1, P6 ;  /* 0x00000001ff067807 */ /* 0x000fe40003000000 */
[----:B------:R-:W-:Y:S01]  /*7ac0*/  ISETP.GE.U32.AND P6, PT, R9, 0x7fffff89, PT ;  /* 0x7fffff890900780c */ /* 0x000fe20003fc6070 */
[----:B------:R-:W-:Y:S01]  /*7ad0*/  VIADD R9, R219, 0xffffffa9 ;  /* 0xffffffa9db097836 */ /* 0x000fe20000000000 */
[----:B------:R-:W-:Y:S01]  /*7ae0*/  ISETP.GE.U32.AND P5, PT, R7, 0x7fffff90, PT ;  /* 0x7fffff900700780c */ /* 0x000fe20003fa6070 */
[----:B------:R1:W-:Y:S01]  /*7af0*/  LDGSTS.E [R215+0x1802c], desc[UR18][R4.64], !P2 ;  /* 0x1802c00004d77fae */ /* 0x0003e2000d1a1012 */
[----:B------:R-:W-:-:S02]  /*7b00*/  SEL R7, RZ, 0x1fffe, P3 ;  /* 0x0001fffeff077807 */ /* 0x000fc40001800000 */
[----:B------:R-:W-:Y:S01]  /*7b10*/  ISETP.GE.U32.AND P3, PT, R9, 0x7fffff8a, PT ;  /* 0x7fffff8a0900780c */ /* 0x000fe20003f66070 */
[C---:B------:R-:W-:Y:S02]  /*7b20*/  VIADD R9, R219.reuse, 0xffffffab ;  /* 0xffffffabdb097836 */ /* 0x040fe40000000000 */
[----:B------:R-:W-:Y:S02]  /*7b30*/  IMAD.IADD R6, R6, 0x1, R7 ;  /* 0x0000000106067824 */ /* 0x000fe400078e0207 */
[----:B------:R-:W-:-:S03]  /*7b40*/  VIADD R7, R219, 0xffffffaa ;  /* 0xffffffaadb077836 */ /* 0x000fc60000000000 */
[----:B------:R-:W-:Y:S02]  /*7b50*/  LOP3.LUT R6, R6, 0x3, RZ, 0xc0, !PT ;  /* 0x0000000306067812 */ /* 0x000fe400078ec0ff */
[----:B-1----:R-:W-:Y:S02]  /*7b60*/  SEL R4, RZ, 0x1, P6 ;  /* 0x00000001ff047807 */ /* 0x002fe40003000000 */
[----:B------:R-:W-:Y:S02]  /*7b70*/  SEL R5, RZ, 0x1fffe, P3 ;  /* 0x0001fffeff057807 */ /* 0x000fe40001800000 */
[----:B------:R-:W-:Y:S02]  /*7b80*/  ISETP.GE.U32.AND P2, PT, R7, 0x7fffff8b, PT ;  /* 0x7fffff8b0700780c */ /* 0x000fe40003f46070 */
[----:B------:R-:W-:Y:S01]  /*7b90*/  SEL R7, RZ, 0x7fff8, P5 ;  /* 0x0007fff8ff077807 */ /* 0x000fe20002800000 */
[----:B------:R-:W-:Y:S01]  /*7ba0*/  IMAD.IADD R4, R4, 0x1, R5 ;  /* 0x0000000104047824 */ /* 0x000fe200078e0205 */
[----:B------:R-:W-:-:S02]  /*7bb0*/  SEL R5, RZ, 0x4, P4 ;  /* 0x00000004ff057807 */ /* 0x000fc40002000000 */
[----:B------:R-:W-:Y:S02]  /*7bc0*/  ISETP.GE.U32.AND P3, PT, R9, 0x7fffff8c, PT ;  /* 0x7fffff8c0900780c */ /* 0x000fe40003f66070 */
[----:B------:R-:W-:Y:S02]  /*7bd0*/  IADD3 R6, PT, PT, R6, R7, R5 ;  /* 0x0000000706067210 */ /* 0x000fe40007ffe005 */
[----:B------:R-:W-:Y:S02]  /*7be0*/  SEL R5, RZ, 0x4, P2 ;  /* 0x00000004ff057807 */ /* 0x000fe40001000000 */
[----:B------:R-:W-:Y:S02]  /*7bf0*/  LOP3.LUT R4, R4, 0x3, RZ, 0xc0, !PT ;  /* 0x0000000304047812 */ /* 0x000fe400078ec0ff */
[----:B------:R-:W-:Y:S02]  /*7c00*/  SEL R7, RZ, 0x7fff8, P3 ;  /* 0x0007fff8ff077807 */ /* 0x000fe40001800000 */
[----:B------:R-:W-:-:S02]  /*7c10*/  ISETP.GE.U32.AND P3, PT, R214, 0x7fffff81, PT ;  /* 0x7fffff81d600780c */ /* 0x000fc40003f66070 */
[----:B------:R-:W-:Y:S01]  /*7c20*/  IADD3 R4, PT, PT, R4, R7, R5 ;  /* 0x0000000704047210 */ /* 0x000fe20007ffe005 */
[----:B------:R-:W-:Y:S01]  /*7c30*/  VIADD R5, R219, 0xffffffa1 ;  /* 0xffffffa1db057836 */ /* 0x000fe20000000000 */
[----:B------:R-:W-:-:S04]  /*7c40*/  SEL R7, RZ, 0x1, P3 ;  /* 0x00000001ff077807 */ /* 0x000fc80001800000 */
[----:B------:R-:W-:Y:S01]  /*7c50*/  ISETP.GE.U32.AND P4, PT, R5, 0x7fffff82, PT ;  /* 0x7fffff820500780c */ /* 0x000fe20003f86070 */
[----:B------:R-:W-:-:S05]  /*7c60*/  VIADD R5, R219, 0xffffffa2 ;  /* 0xffffffa2db057836 */ /* 0x000fca0000000000 */
[----:B------:R-:W-:Y:S02]  /*7c70*/  ISETP.GE.U32.AND P2, PT, R5, 0x7fffff83, PT ;  /* 0x7fffff830500780c */ /* 0x000fe40003f46070 */
[----:B------:R-:W-:-:S05]  /*7c80*/  SEL R5, RZ, 0x1fffe, P4 ;  /* 0x0001fffeff057807 */ /* 0x000fca0002000000 */
[----:B------:R-:W-:Y:S02]  /*7c90*/  IMAD.IADD R5, R7, 0x1, R5 ;  /* 0x0000000107057824 */ /* 0x000fe400078e0205 */
[----:B------:R-:W-:-:S03]  /*7ca0*/  VIADD R7, R219, 0xffffffa3 ;  /* 0xffffffa3db077836 */ /* 0x000fc60000000000 */
[----:B------:R-:W-:Y:S02]  /*7cb0*/  LOP3.LUT R5, R5, 0x3, RZ, 0xc0, !PT ;  /* 0x0000000305057812 */ /* 0x000fe400078ec0ff */
[----:B------:R-:W-:Y:S02]  /*7cc0*/  ISETP.GE.U32.AND P4, PT, R7, 0x7fffff84, PT ;  /* 0x7fffff840700780c */ /* 0x000fe40003f86070 */
[----:B------:R-:W-:Y:S02]  /*7cd0*/  SEL R7, RZ, 0x4, P2 ;  /* 0x00000004ff077807 */ /* 0x000fe40001000000 */
[----:B------:R-:W-:-:S04]  /*7ce0*/  SEL R9, RZ, 0x7fff8, P4 ;  /* 0x0007fff8ff097807 */ /* 0x000fc80002000000 */
[----:B------:R-:W-:Y:S01]  /*7cf0*/  IADD3 R5, PT, PT, R5, R9, R7 ;  /* 0x0000000905057210 */ /* 0x000fe20007ffe007 */
[----:B------:R-:W-:-:S03]  /*7d00*/  VIADD R7, R219, 0xffffffa4 ;  /* 0xffffffa4db077836 */ /* 0x000fc60000000000 */
[----:B------:R-:W-:Y:S02]  /*7d10*/  LOP3.LUT R5, R5, 0xf, RZ, 0xc0, !PT ;  /* 0x0000000f05057812 */ /* 0x000fe400078ec0ff */
[----:B------:R-:W-:Y:S01]  /*7d20*/  ISETP.GE.U32.AND P4, PT, R7, 0x7fffff85, PT ;  /* 0x7fffff850700780c */ /* 0x000fe20003f86070 */
[----:B------:R-:W-:-:S05]  /*7d30*/  VIADD R7, R219, 0xffffffa5 ;  /* 0xffffffa5db077836 */ /* 0x000fca0000000000 */
[----:B------:R-:W-:Y:S01]  /*7d40*/  ISETP.GE.U32.AND P5, PT, R7, 0x7fffff86, PT ;  /* 0x7fffff860700780c */ /* 0x000fe20003fa6070 */
[----:B------:R-:W-:-:S03]  /*7d50*/  VIADD R7, R219, 0xffffffa6 ;  /* 0xffffffa6db077836 */ /* 0x000fc60000000000 */
[----:B------:R-:W-:Y:S02]  /*7d60*/  SEL R9, RZ, 0x1fffe, P5 ;  /* 0x0001fffeff097807 */ /* 0x000fe40002800000 */
        /* <DEDUP_REMOVED lines=9> */
[----:B------:R-:W-:Y:S01]  /*7e00*/  IMAD.SHL.U32 R9, R4, 0x100, RZ ;  /* 0x0000010004097824 */ /* 0x000fe200078e00ff */
[----:B------:R-:W-:-:S03]  /*7e10*/  IADD3 R4, P4, PT, R236, R36, RZ ;  /* 0x00000024ec047210 */ /* 0x000fc60007f9e0ff */
[----:B------:R-:W-:Y:S01]  /*7e20*/  IMAD R7, R7, 0x10, R5 ;  /* 0x0000001007077824 */ /* 0x000fe200078e0205 */
[----:B------:R-:W-:Y:S01]  /*7e30*/  LOP3.LUT R9, R9, 0xf00, RZ, 0xe2, !PT ;  /* 0x00000f0009097812 */ /* 0x000fe200078ee2ff */
[----:B------:R-:W-:-:S03]  /*7e40*/  VIADD R5, R219, 0xffffffb3 ;  /* 0xffffffb3db057836 */ /* 0x000fc60000000000 */
[----:B------:R-:W-:Y:S01]  /*7e50*/  LOP3.LUT R7, R7, 0xff, RZ, 0xc0, !PT ;  /* 0x000000ff07077812 */ /* 0x000fe200078ec0ff */
[----:B------:R-:W-:Y:S01]  /*7e60*/  IMAD R6, R6, 0x1000, R9 ;  /* 0x0000100006067824 */ /* 0x000fe200078e0209 */
[----:B------:R-:W-:Y:S01]  /*7e70*/  ISETP.GE.U32.AND P2, PT, R5, 0x7fffff94, PT ;  /* 0x7fffff940500780c */ /* 0x000fe20003f46070 */
[----:B------:R-:W-:Y:S01]  /*7e80*/  IMAD.X R5, R237, 0x1, R37, P4 ;  /* 0x00000001ed057824 */ /* 0x000fe200020e0625 */
[----:B------:R-:W-:Y:S01]  /*7e90*/  SHF.R.S32.HI R237, RZ, 0x1f, R47 ;  /* 0x0000001fffed7819 */ /* 0x000fe2000001142f */
[----:B------:R-:W-:Y:S01]  /*7ea0*/  IMAD.IADD R9, R6, 0x1, R7 ;  /* 0x0000000106097824 */ /* 0x000fe200078e0207 */
[----:B------:R-:W-:Y:S02]  /*7eb0*/  IADD3 R10, P4, PT, R82, R38, RZ ;  /* 0x00000026520a7210 */ /* 0x000fe40007f9e0ff */
[----:B------:R-:W-:Y:S02]  /*7ec0*/  SHF.L.U64.HI R39, R47, 0x2, R237 ;  /* 0x000000022f277819 */ /* 0x000fe400000102ed */
[----:B------:R-:W-:-:S03]  /*7ed0*/  LOP3.LUT R9, R9, 0xffff, RZ, 0xc0, !PT ;  /* 0x0000ffff09097812 */ /* 0x000fc600078ec0ff */
[--C-:B------:R-:W-:Y:S01]  /*7ee0*/  IMAD.X R11, R83, 0x1, R39.reuse, P4 ;  /* 0x00000001530b7824 */ /* 0x100fe200020e0627 */
[-C--:B------:R-:W-:Y:S01]  /*7ef0*/  IADD3 R14, P4, PT, R86, R38.reuse, RZ ;  /* 0x00000026560e7210 */ /* 0x080fe20007f9e0ff */
[----:B------:R1:W-:Y:S04]  /*7f00*/  LDGSTS.E [R215+0x18030], desc[UR18][R4.64], !P2 ;  /* 0x1803000004d77fae */ /* 0x0003e8000d1a1012 */
[----:B------:R-:W-:Y:S01]  /*7f10*/  IMAD.X R15, R87, 0x1, R39, P4 ;  /* 0x00000001570f7824 */ /* 0x000fe200020e0627 */
[----:B------:R-:W-:-:S05]  /*7f20*/  IADD3 R18, P4, PT, R90, R38, RZ ;  /* 0x000000265a127210 */ /* 0x000fca0007f9e0ff */
[----:B------:R-:W-:Y:S01]  /*7f30*/  IMAD.X R19, R91, 0x1, R39, P4 ;  /* 0x000000015b137824 */ /* 0x000fe200020e0627 */
[-C--:B------:R-:W-:Y:S02]  /*7f40*/  IADD3 R22, P4, PT, R94, R38.reuse, RZ ;  /* 0x000000265e167210 */ /* 0x080fe40007f9e0ff */
[----:B-1----:R-:W-:-:S03]  /*7f50*/  IADD3 R4, P2, PT, R78, R38, RZ ;  /* 0x000000264e047210 */ /* 0x002fc60007f5e0ff */
[--C-:B------:R-:W-:Y:S01]  /*7f60*/  IMAD.X R23, R95, 0x1, R39.reuse, P4 ;  /* 0x000000015f177824 */ /* 0x100fe200020e0627 */
[-C--:B------:R-:W-:Y:S01]  /*7f70*/  IADD3 R26, P4, PT, R98, R38.reuse, RZ ;  /* 0x00000026621a7210 */ /* 0x080fe20007f9e0ff */
[----:B------:R-:W-:Y:S01]  /*7f80*/  IMAD.X R5, R79, 0x1, R39, P2 ;  /* 0x000000014f057824 */ /* 0x000fe200010e0627 */
[----:B------:R-:W-:-:S03]  /*7f90*/  IADD3 R6, P2, PT, R80, R38, RZ ;  /* 0x0000002650067210 */ /* 0x000fc60007f5e0ff */
        /* <DEDUP_REMOVED lines=58> */
[--C-:B------:R-:W-:Y:S01]  /*8340*/  IMAD.X R107, R137, 0x1, R39.reuse, P2 ;  /* 0x00000001896b7824 */ /* 0x100fe200010e0627 */
[----:B------:R-:W-:Y:S02]  /*8350*/  IADD3 R112, P2, PT, R142, R38, RZ ;  /* 0x000000268e707210 */ /* 0x000fe40007f5e0ff */
[----:B------:R-:W-:Y:S01]  /*8360*/  IADD3 R158, P5, PT, R210, R36, RZ ;  /* 0x00000024d29e7210 */ /* 0x000fe20007fbe0ff */
[--C-:B------:R-:W-:Y:S01]  /*8370*/  IMAD.X R129, R159, 0x1, R39.reuse, P4 ;  /* 0x000000019f817824 */ /* 0x100fe200020e0627 */
[-C--:B------:R-:W-:Y:S01]  /*8380*/  IADD3 R132, P4, PT, R162, R38.reuse, RZ ;  /* 0x00000026a2847210 */ /* 0x080fe20007f9e0ff */
[----:B------:R-:W-:Y:S01]  /*8390*/  IMAD.X R113, R143, 0x1, R39, P2 ;  /* 0x000000018f717824 */ /* 0x000fe200010e0627 */
[-C--:B------:R-:W-:Y:S01]  /*83a0*/  IADD3 R114, P2, PT, R144, R38.reuse, RZ ;  /* 0x0000002690727210 */ /* 0x080fe20007f5e0ff */
[----:B------:R-:W-:Y:S01]  /*83b0*/  IMAD.X R159, R211, 0x1, R37, P5 ;  /* 0x00000001d39f7824 */ /* 0x000fe200028e0625 */
[----:B------:R-:W-:Y:S01]  /*83c0*/  SHF.R.U32.HI R162, RZ, 0xf, R9 ;  /* 0x0000000fffa27819 */ /* 0x000fe20000011609 */
        /* <DEDUP_REMOVED lines=11> */
[-C--:B------:R-:W-:Y:S01]  /*8480*/  IADD3 R126, P2, PT, R156, R38.reuse, RZ ;  /* 0x000000269c7e7210 */ /* 0x080fe20007f5e0ff */
[----:B------:R-:W-:Y:S02]  /*8490*/  VIADD R156, R219, 0xffffffb1 ;  /* 0xffffffb1db9c7836 */ /* 0x000fe40000000000 */
[--C-:B------:R-:W-:Y:S01]  /*84a0*/  IMAD.X R145, R175, 0x1, R39.reuse, P4 ;  /* 0x00000001af917824 */ /* 0x100fe200020e0627 */
[-C--:B------:R-:W-:Y:S01]  /*84b0*/  IADD3 R148, P4, PT, R178, R38.reuse, RZ ;  /* 0x00000026b2947210 */ /* 0x080fe20007f9e0ff */
[----:B------:R-:W-:Y:S01]  /*84c0*/  IMAD.X R127, R157, 0x1, R39, P2 ;  /* 0x000000019d7f7824 */ /* 0x000fe200010e0627 */
[----:B------:R-:W-:Y:S01]  /*84d0*/  IADD3 R130, P2, PT, R160, R38, RZ ;  /* 0x00000026a0827210 */ /* 0x000fe20007f5e0ff */
[----:B------:R-:W-:-:S02]  /*84e0*/  VIADD R157, R219, 0xffffffb2 ;  /* 0xffffffb2db9d7836 */ /* 0x000fc40000000000 */
[--C-:B------:R-:W-:Y:S01]  /*84f0*/  IMAD.X R149, R179, 0x1, R39.reuse, P4 ;  /* 0x00000001b3957824 */ /* 0x100fe200020e0627 */
[----:B------:R-:W-:Y:S01]  /*8500*/  IADD3 R50, P4, PT, R50, R36, RZ ;  /* 0x0000002432327210 */ /* 0x000fe20007f9e0ff */
[----:B------:R-:W-:Y:S01]  /*8510*/  IMAD.X R131, R161, 0x1, R39, P2 ;  /* 0x00000001a1837824 */ /* 0x000fe200010e0627 */
[----:B------:R-:W-:Y:S01]  /*8520*/  IADD3 R134, P2, PT, R164, R38, RZ ;  /* 0x00000026a4867210 */ /* 0x000fe20007f5e0ff */
[----:B------:R-:W-:Y:S02]  /*8530*/  VIADD R160, R219, 0xffffffb0 ;  /* 0xffffffb0dba07836 */ /* 0x000fe40000000000 */
[----:B------:R-:W-:Y:S01]  /*8540*/  IMAD.X R51, R51, 0x1, R37, P4 ;  /* 0x0000000133337824 */ /* 0x000fe200020e0625 */
[----:B------:R-:W-:Y:S01]  /*8550*/  IADD3 R54, P4, PT, R54, R36, RZ ;  /* 0x0000002436367210 */ /* 0x000fe20007f9e0ff */
[----:B------:R-:W-:Y:S01]  /*8560*/  IMAD.X R135, R165, 0x1, R39, P2 ;  /* 0x00000001a5877824 */ /* 0x000fe200010e0627 */
[----:B------:R-:W-:Y:S02]  /*8570*/  IADD3 R138, P2, PT, R168, R38, RZ ;  /* 0x00000026a88a7210 */ /* 0x000fe40007f5e0ff */
[----:B------:R-:W-:Y:S01]  /*8580*/  ISETP.GE.U32.AND P5, PT, R160, 0x7fffff91, PT ;  /* 0x7fffff91a000780c */ /* 0x000fe20003fa6070 */
[----:B------:R-:W-:Y:S01]  /*8590*/  IMAD.X R55, R55, 0x1, R37, P4 ;  /* 0x0000000137377824 */ /* 0x000fe200020e0625 */
[----:B------:R-:W-:Y:S01]  /*85a0*/  IADD3 R58, P4, PT, R58, R36, RZ ;  /* 0x000000243a3a7210 */ /* 0x000fe20007f9e0ff */
[----:B------:R-:W-:Y:S01]  /*85b0*/  IMAD.X R139, R169, 0x1, R39, P2 ;  /* 0x00000001a98b7824 */ /* 0x000fe200010e0627 */
[----:B------:R-:W-:-:S03]  /*85c0*/  IADD3 R142, P2, PT, R172, R38, RZ ;  /* 0x00000026ac8e7210 */ /* 0x000fc60007f5e0ff */
[----:B------:R-:W-:Y:S01]  /*85d0*/  IMAD.X R59, R59, 0x1, R37, P4 ;  /* 0x000000013b3b7824 */ /* 0x000fe200020e0625 */
[----:B------:R-:W-:Y:S01]  /*85e0*/  IADD3 R62, P4, PT, R62, R36, RZ ;  /* 0x000000243e3e7210 */ /* 0x000fe20007f9e0ff */
[----:B------:R-:W-:Y:S01]  /*85f0*/  IMAD.X R143, R173, 0x1, R39, P2 ;  /* 0x00000001ad8f7824 */ /* 0x000fe200010e0627 */
[----:B------:R-:W-:-:S03]  /*8600*/  IADD3 R146, P2, PT, R176, R38, RZ ;  /* 0x00000026b0927210 */ /* 0x000fc60007f5e0ff */
[----:B------:R-:W-:Y:S01]  /*8610*/  IMAD.X R63, R63, 0x1, R37, P4 ;  /* 0x000000013f3f7824 */ /* 0x000fe200020e0625 */
        /* <DEDUP_REMOVED lines=20> */
[----:B------:R-:W-:Y:S01]  /*8760*/  ISETP.GE.U32.AND P4, PT, R156, 0x7fffff92, PT ;  /* 0x7fffff929c00780c */ /* 0x000fe20003f86070 */
[----:B------:R-:W-:Y:S01]  /*8770*/  IMAD.X R65, R65, 0x1, R37, P2 ;  /* 0x0000000141417824 */ /* 0x000fe200010e0625 */
[----:B------:R-:W-:Y:S02]  /*8780*/  IADD3 R68, P2, PT, R68, R36, RZ ;  /* 0x0000002444447210 */ /* 0x000fe40007f5e0ff */
[----:B------:R-:W-:-:S03]  /*8790*/  IADD3 R156, P6, PT, R180, R38, RZ ;  /* 0x00000026b49c7210 */ /* 0x000fc60007fde0ff */
[----:B------:R-:W-:Y:S01]  /*87a0*/  IMAD.X R69, R69, 0x1, R37, P2 ;  /* 0x0000000145457824 */ /* 0x000fe200010e0625 */
[----:B------:R-:W-:-:S05]  /*87b0*/  IADD3 R72, P2, PT, R72, R36, RZ ;  /* 0x0000002448487210 */ /* 0x000fca0007f5e0ff */
[----:B------:R-:W-:Y:S01]  /*87c0*/  IMAD.X R73, R73, 0x1, R37, P2 ;  /* 0x0000000149497824 */ /* 0x000fe200010e0625 */
[----:B------:R-:W-:-:S05]  /*87d0*/  IADD3 R76, P2, PT, R76, R36, RZ ;  /* 0x000000244c4c7210 */ /* 0x000fca0007f5e0ff */
[----:B------:R-:W-:Y:S01]  /*87e0*/  IMAD.X R77, R77, 0x1, R37, P2 ;  /* 0x000000014d4d7824 */ /* 0x000fe200010e0625 */
[----:B------:R-:W-:-:S05]  /*87f0*/  IADD3 R152, P2, PT, R206, R36, RZ ;  /* 0x00000024ce987210 */ /* 0x000fca0007f5e0ff */
[----:B------:R-:W-:Y:S01]  /*8800*/  IMAD.X R153, R207, 0x1, R37, P2 ;  /* 0x00000001cf997824 */ /* 0x000fe200010e0625 */
[----:B------:R-:W-:Y:S01]  /*8810*/  ISETP.GE.U32.AND P2, PT, R157, 0x7fffff93, PT ;  /* 0x7fffff939d00780c */ /* 0x000fe20003f46070 */
[----:B------:R-:W-:Y:S01]  /*8820*/  IMAD.X R157, R181, 0x1, R39, P6 ;  /* 0x00000001b59d7824 */ /* 0x000fe200030e0627 */
[----:B------:R-:W-:-:S05]  /*8830*/  IADD3 R160, P6, PT, R182, R38, RZ ;  /* 0x00000026b6a07210 */ /* 0x000fca0007fde0ff */
[----:B------:R-:W-:-:S06]  /*8840*/  IMAD.X R161, R183, 0x1, R39, P6 ;  /* 0x00000001b7a17824 */ /* 0x000fcc00030e0627 */
[----:B------:R1:W-:Y:S01]  /*8850*/  LDGSTS.E [R215+0x18034], desc[UR18][R48.64], !P2 ;  /* 0x1803400030d77fae */ /* 0x0003e2000d1a1012 */
[----:B------:R-:W-:Y:S02]  /*8860*/  LOP3.LUT P2, RZ, R162, 0x1, RZ, 0xc0, !PT ;  /* 0x00000001a2ff7812 */ /* 0x000fe4000784c0ff */
[--C-:B------:R-:W-:Y:S01]  /*8870*/  SHF.R.U32.HI R162, RZ, 0xc, R9.reuse ;  /* 0x0000000cffa27819 */ /* 0x100fe20000011609 */
[----:B------:R2:W-:Y:S04]  /*8880*/  LDGSTS.E [R215+0x18038], desc[UR18][R50.64], !P4 ;  /* 0x1803800032d77fae */ /* 0x0005e8000e1a1012 */
[----:B------:R3:W-:Y:S01]  /*8890*/  LDGSTS.E [R215+0x1803c], desc[UR18][R52.64], !P5 ;  /* 0x1803c00034d77fae */ /* 0x0007e2000e9a1012 */
[----:B-1----:R-:W-:-:S05]  /*88a0*/  SHF.R.U32.HI R49, RZ, 0xe, R9 ;  /* 0x0000000eff317819 */ /* 0x002fca0000011609 */
[----:B------:R1:W-:Y:S01]  /*88b0*/  LDGSTS.E [R215+0x18040], desc[UR18][R54.64], P2 ;  /* 0x1804000036d77fae */ /* 0x0003e200091a1012 */
[----:B------:R-:W-:Y:S02]  /*88c0*/  LOP3.LUT P2, RZ, R162, 0x1, RZ, 0xc0, !PT ;  /* 0x00000001a2ff7812 */ /* 0x000fe4000784c0ff */
[-C--:B--2---:R-:W-:Y:S02]  /*88d0*/  IADD3 R50, P4, PT, R186, R38.reuse, RZ ;  /* 0x00000026ba327210 */ /* 0x084fe40007f9e0ff */
[----:B------:R-:W-:Y:S02]  /*88e0*/  LOP3.LUT P5, RZ, R49, 0x1, RZ, 0xc0, !PT ;  /* 0x0000000131ff7812 */ /* 0x000fe400078ac0ff */
[----:B---3--:R-:W-:Y:S01]  /*88f0*/  SHF.R.U32.HI R53, RZ, 0xd, R9 ;  /* 0x0000000dff357819 */ /* 0x008fe20000011609 */
[----:B------:R-:W-:Y:S01]  /*8900*/  IMAD.X R51, R187, 0x1, R39, P4 ;  /* 0x00000001bb337824 */ /* 0x000fe200020e0627 */
[----:B------:R-:W-:Y:S01]  /*8910*/  IADD3 R48, P6, PT, R184, R38, RZ ;  /* 0x00000026b8307210 */ /* 0x000fe20007fde0ff */
[----:B------:R-:W-:Y:S01]  /*8920*/  VIADD R184, R219, 0x1f ;  /* 0x0000001fdbb87836 */ /* 0x000fe20000000000 */
[----:B------:R-:W-:-:S02]  /*8930*/  LOP3.LUT P4, RZ, R53, 0x1, RZ, 0xc0, !PT ;  /* 0x0000000135ff7812 */ /* 0x000fc4000788c0ff */
[----:B-1----:R-:W-:Y:S01]  /*8940*/  SHF.R.U32.HI R54, RZ, 0xb, R9 ;  /* 0x0000000bff367819 */ /* 0x002fe20000011609 */
[----:B------:R-:W-:Y:S01]  /*8950*/  IMAD.X R49, R185, 0x1, R39, P6 ;  /* 0x00000001b9317824 */ /* 0x000fe200030e0627 */
[----:B------:R-:W-:Y:S02]  /*8960*/  SHF.R.U32.HI R55, RZ, 0xa, R9 ;  /* 0x0000000aff377819 */ /* 0x000fe40000011609 */
[----:B------:R-:W-:Y:S01]  /*8970*/  IADD3 R52, P6, PT, R188, R38, RZ ;  /* 0x00000026bc347210 */ /* 0x000fe20007fde0ff */
[----:B------:R1:W-:Y:S01]  /*8980*/  LDGSTS.E [R215+0x18044], desc[UR18][R56.64], P5 ;  /* 0x1804400038d77fae */ /* 0x0003e2000a9a1012 */
[----:B------:R-:W-:-:S03]  /*8990*/  LOP3.LUT P5, RZ, R54, 0x1, RZ, 0xc0, !PT ;  /* 0x0000000136ff7812 */ /* 0x000fc600078ac0ff */
[----:B------:R-:W-:Y:S01]  /*89a0*/  IMAD.X R53, R189, 0x1, R39, P6 ;  /* 0x00000001bd357824 */ /* 0x000fe200030e0627 */
[----:B------:R-:W-:Y:S01]  /*89b0*/  IADD3 R54, P6, PT, R190, R38, RZ ;  /* 0x00000026be367210 */ /* 0x000fe20007fde0ff */
[----:B------:R2:W-:Y:S01]  /*89c0*/  LDGSTS.E [R215+0x18048], desc[UR18][R58.64], P4 ;  /* 0x180480003ad77fae */ /* 0x0005e2000a1a1012 */
[----:B------:R-:W-:-:S03]  /*89d0*/  LOP3.LUT P4, RZ, R55, 0x1, RZ, 0xc0, !PT ;  /* 0x0000000137ff7812 */ /* 0x000fc6000788c0ff */
[----:B------:R-:W-:Y:S01]  /*89e0*/  LDGSTS.E [R215+0x1804c], desc[UR18][R60.64], P2 ;  /* 0x1804c0003cd77fae */ /* 0x000fe200091a1012 */
[----:B------:R-:W-:Y:S01]  /*89f0*/  IMAD.X R55, R191, 0x1, R39, P6 ;  /* 0x00000001bf377824 */ /* 0x000fe200030e0627 */
[--C-:B-1----:R-:W-:Y:S02]  /*8a00*/  SHF.R.U32.HI R56, RZ, 0x9, R9.reuse ;  /* 0x00000009ff387819 */ /* 0x102fe40000011609 */
[--C-:B------:R-:W-:Y:S01]  /*8a10*/  SHF.R.U32.HI R57, RZ, 0x7, R9.reuse ;  /* 0x00000007ff397819 */ /* 0x100fe20000011609 */
[----:B------:R1:W-:Y:S01]  /*8a20*/  LDGSTS.E [R215+0x18050], desc[UR18][R62.64], P5 ;  /* 0x180500003ed77fae */ /* 0x0003e2000a9a1012 */
[----:B------:R-:W-:Y:S02]  /*8a30*/  LOP3.LUT P2, RZ, R56, 0x1, RZ, 0xc0, !PT ;  /* 0x0000000138ff7812 */ /* 0x000fe4000784c0ff */
[----:B------:R-:W-:Y:S02]  /*8a40*/  SHF.R.U32.HI R56, RZ, 0x8, R9 ;  /* 0x00000008ff387819 */ /* 0x000fe40000011609 */
[----:B------:R3:W-:Y:S01]  /*8a50*/  LDGSTS.E [R215+0x18054], desc[UR18][R64.64], P4 ;  /* 0x1805400040d77fae */ /* 0x0007e2000a1a1012 */
[----:B------:R-:W-:-:S02]  /*8a60*/  LOP3.LUT P4, RZ, R57, 0x1, RZ, 0xc0, !PT ;  /* 0x0000000139ff7812 */ /* 0x000fc4000788c0ff */
[----:B------:R-:W-:Y:S02]  /*8a70*/  LOP3.LUT P5, RZ, R56, 0x1, RZ, 0xc0, !PT ;  /* 0x0000000138ff7812 */ /* 0x000fe400078ac0ff */
[--C-:B--2---:R-:W-:Y:S02]  /*8a80*/  SHF.R.U32.HI R58, RZ, 0x6, R9.reuse ;  /* 0x00000006ff3a7819 */ /* 0x104fe40000011609 */
[--C-:B------:R-:W-:Y:S02]  /*8a90*/  SHF.R.U32.HI R59, RZ, 0x5, R9.reuse ;  /* 0x00000005ff3b7819 */ /* 0x100fe40000011609 */
[----:B------:R-:W-:Y:S01]  /*8aa0*/  LDGSTS.E [R215+0x18058], desc[UR18][R66.64], P2 ;  /* 0x1805800042d77fae */ /* 0x000fe200091a1012 */
[----:B------:R-:W-:Y:S02]  /*8ab0*/  LOP3.LUT P2, RZ, R58, 0x1, RZ, 0xc0, !PT ;  /* 0x000000013aff7812 */ /* 0x000fe4000784c0ff */
[--C-:B-1----:R-:W-:Y:S02]  /*8ac0*/  SHF.R.U32.HI R63, RZ, 0x4, R9.reuse ;  /* 0x00000004ff3f7819 */ /* 0x102fe40000011609 */
[----:B---3--:R-:W-:-:S02]  /*8ad0*/  SHF.R.U32.HI R64, RZ, 0x3, R9 ;  /* 0x00000003ff407819 */ /* 0x008fc40000011609 */
[----:B------:R1:W-:Y:S01]  /*8ae0*/  LDGSTS.E [R215+0x1805c], desc[UR18][R68.64], P5 ;  /* 0x1805c00044d77fae */ /* 0x0003e2000a9a1012 */
[----:B------:R-:W-:Y:S02]  /*8af0*/  LOP3.LUT P5, RZ, R59, 0x1, RZ, 0xc0, !PT ;  /* 0x000000013bff7812 */ /* 0x000fe400078ac0ff */
[--C-:B------:R-:W-:Y:S01]  /*8b00*/  SHF.R.U32.HI R65, RZ, 0x2, R9.reuse ;  /* 0x00000002ff417819 */ /* 0x100fe20000011609 */
[----:B------:R2:W-:Y:S01]  /*8b10*/  LDGSTS.E [R215+0x18060], desc[UR18][R70.64], P4 ;  /* 0x1806000046d77fae */ /* 0x0005e2000a1a1012 */
[----:B------:R-:W-:Y:S02]  /*8b20*/  IADD3 R60, P4, PT, R196, R38, RZ ;  /* 0x00000026c43c7210 */ /* 0x000fe40007f9e0ff */
[----:B------:R-:W-:Y:S01]  /*8b30*/  SHF.R.U32.HI R9, RZ, 0x1, R9 ;  /* 0x00000001ff097819 */ /* 0x000fe20000011609 */
[----:B------:R2:W-:Y:S01]  /*8b40*/  LDGSTS.E [R215+0x18064], desc[UR18][R72.64], P2 ;  /* 0x1806400048d77fae */ /* 0x0005e200091a1012 */
[----:B------:R-:W-:Y:S01]  /*8b50*/  ISETP.GE.AND P2, PT, R217, R216, PT ;  /* 0x000000d8d900720c */ /* 0x000fe20003f46270 */
[----:B------:R-:W-:Y:S01]  /*8b60*/  IMAD.X R61, R197, 0x1, R39, P4 ;  /* 0x00000001c53d7824 */ /* 0x000fe200020e0627 */
[----:B------:R-:W-:-:S02]  /*8b70*/  LOP3.LUT P4, RZ, R63, 0x1, RZ, 0xc0, !PT ;  /* 0x000000013fff7812 */ /* 0x000fc4000788c0ff */
[----:B-1----:R-:W-:Y:S01]  /*8b80*/  SEL R68, RZ, 0x4, P2 ;  /* 0x00000004ff447807 */ /* 0x002fe20001000000 */
[----:B------:R2:W-:Y:S01]  /*8b90*/  LDGSTS.E [R215+0x18068], desc[UR18][R74.64], P5 ;  /* 0x180680004ad77fae */ /* 0x0005e2000a9a1012 */
[----:B------:R-:W-:Y:S02]  /*8ba0*/  LOP3.LUT P2, RZ, R64, 0x1, RZ, 0xc0, !PT ;  /* 0x0000000140ff7812 */ /* 0x000fe4000784c0ff */
[----:B------:R-:W-:Y:S02]  /*8bb0*/  ISETP.GT.AND P5, PT, R184, 0x5f, PT ;  /* 0x0000005fb800780c */ /* 0x000fe40003fa4270 */
[-C--:B------:R-:W-:Y:S02]  /*8bc0*/  IADD3 R56, P6, PT, R192, R38.reuse, RZ ;  /* 0x00000026c0387210 */ /* 0x080fe40007fde0ff */
[----:B------:R-:W-:Y:S02]  /*8bd0*/  SEL R68, R68, RZ, P5 ;  /* 0x000000ff44447207 */ /* 0x000fe40002800000 */
[----:B------:R-:W-:Y:S01]  /*8be0*/  LOP3.LUT P5, RZ, R65, 0x1, RZ, 0xc0, !PT ;  /* 0x0000000141ff7812 */ /* 0x000fe200078ac0ff */
[----:B------:R2:W-:Y:S01]  /*8bf0*/  LDGSTS.E [R215+0x1806c], desc[UR18][R76.64], P4 ;  /* 0x1806c0004cd77fae */ /* 0x0005e2000a1a1012 */
[-C--:B------:R-:W-:Y:S01]  /*8c00*/  IADD3 R64, P4, PT, R200, R38.reuse, RZ ;  /* 0x00000026c8407210 */ /* 0x080fe20007f9e0ff */
[--C-:B------:R-:W-:Y:S01]  /*8c10*/  IMAD.X R57, R193, 0x1, R39.reuse, P6 ;  /* 0x00000001c1397824 */ /* 0x100fe200030e0627 */
[-C--:B------:R-:W-:Y:S01]  /*8c20*/  IADD3 R58, P6, PT, R194, R38.reuse, RZ ;  /* 0x00000026c23a7210 */ /* 0x080fe20007fde0ff */
[----:B------:R2:W-:Y:S01]  /*8c30*/  LDGSTS.E [R215+0x18070], desc[UR18][R150.64], P2 ;  /* 0x1807000096d77fae */ /* 0x0005e200091a1012 */
[----:B------:R-:W-:Y:S01]  /*8c40*/  ISETP.NE.U32.AND P2, PT, R68, RZ, PT ;  /* 0x000000ff4400720c */ /* 0x000fe20003f45070 */
[--C-:B------:R-:W-:Y:S01]  /*8c50*/  IMAD.X R65, R201, 0x1, R39.reuse, P4 ;  /* 0x00000001c9417824 */ /* 0x100fe200020e0627 */
[----:B------:R-:W-:Y:S01]  /*8c60*/  LOP3.LUT P4, RZ, R9, 0x1, RZ, 0xc0, !PT ;  /* 0x0000000109ff7812 */ /* 0x000fe2000788c0ff */
[----:B------:R-:W-:Y:S01]  /*8c70*/  IMAD.X R59, R195, 0x1, R39, P6 ;  /* 0x00000001c33b7824 */ /* 0x000fe200030e0627 */
[----:B------:R-:W-:-:S03]  /*8c80*/  IADD3 R62, P6, PT, R198, R38, RZ ;  /* 0x00000026c63e7210 */ /* 0x000fc60007fde0ff */
[----:B------:R2:W-:Y:S02]  /*8c90*/  LDGSTS.E [R215+0x18074], desc[UR18][R152.64], P5 ;  /* 0x1807400098d77fae */ /* 0x0005e4000a9a1012 */
[----:B------:R-:W-:Y:S01]  /*8ca0*/  IMAD.X R63, R199, 0x1, R39, P6 ;  /* 0x00000001c73f7824 */ /* 0x000fe200030e0627 */
[----:B------:R-:W-:-:S05]  /*8cb0*/  IADD3 R66, P6, PT, R202, R38, RZ ;  /* 0x00000026ca427210 */ /* 0x000fca0007fde0ff */
[----:B------:R2:W-:Y:S01]  /*8cc0*/  LDGSTS.E [R215+0x18078], desc[UR18][R154.64], P4 ;  /* 0x180780009ad77fae */ /* 0x0005e2000a1a1012 */
[--C-:B------:R-:W-:Y:S01]  /*8cd0*/  IMAD.X R67, R203, 0x1, R39.reuse, P6 ;  /* 0x00000001cb437824 */ /* 0x100fe200030e0627 */
[----:B------:R-:W-:Y:S02]  /*8ce0*/  IADD3 R68, P6, PT, R212, R38, RZ ;  /* 0x00000026d4447210 */ /* 0x000fe40007fde0ff */
[----:B------:R2:W-:Y:S01]  /*8cf0*/  LDGSTS.E [R215+0x1807c], desc[UR18][R158.64], !P3 ;  /* 0x1807c0009ed77fae */ /* 0x0005e2000d9a1012 */
[C---:B------:R-:W-:Y:S02]  /*8d00*/  ISETP.GE.AND P4, PT, R184.reuse, 0x20, PT ;  /* 0x00000020b800780c */ /* 0x040fe40003f86270 */
[----:B------:R-:W-:Y:S01]  /*8d10*/  IMAD.X R69, R213, 0x1, R39, P6 ;  /* 0x00000001d5457824 */ /* 0x000fe200030e0627 */
        /* <DEDUP_REMOVED lines=65> */
[----:B------:R-:W-:-:S03]  /*9130*/  ISETP.GE.AND P2, PT, R184, 0x40, PT ;  /* 0x00000040b800780c */ /* 0x000fc60003f46270 */
[----:B------:R-:W0:Y:S10]  /*9140*/  LDGDEPBAR ;  /* 0x00000000000079af */ /* 0x000e340000000000 */
[----:B--2---:R-:W-:Y:S05]  /*9150*/  @!P2 BRA `(.L_x_8) ;  /* 0x0000003c0094a947 */ /* 0x004fea0003800000 */
[----:B------:R-:W2:Y:S01]  /*9160*/  LDL.LU R171, [R1] ;  /* 0x0000000001ab7983 */ /* 0x000ea20000300800 */
[----:B------:R-:W-:Y:S01]  /*9170*/  SHF.R.S32.HI R90, RZ, 0x1f, R250 ;  /* 0x0000001fff5a7819 */ /* 0x000fe200000114fa */
[----:B------:R-:W1:Y:S02]  /*9180*/  LDC.64 R10, c[0x0][0x388] ;  /* 0x0000e200ff0a7b82 */ /* 0x000e640000000a00 */
[----:B------:R-:W3:Y:S04]  /*9190*/  LDL.LU R168, [R1+0x4] ;  /* 0x0000040001a87983 */ /* 0x000ee80000300800 */
[----:B------:R-:W4:Y:S04]  /*91a0*/  LDL.LU R166, [R1+0x8] ;  /* 0x0000080001a67983 */ /* 0x000f280000300800 */
[----:B------:R-:W5:Y:S04]  /*91b0*/  LDL.LU R164, [R1+0xc] ;  /* 0x00000c0001a47983 */ /* 0x000f680000300800 */
[----:B------:R-:W5:Y:S04]  /*91c0*/  LDL.LU R169, [R1+0x10] ;  /* 0x0000100001a97983 */ /* 0x000f680000300800 */
[----:B------:R-:W5:Y:S04]  /*91d0*/  LDL.LU R167, [R1+0x14] ;  /* 0x0000140001a77983 */ /* 0x000f680000300800 */
[----:B------:R-:W5:Y:S04]  /*91e0*/  LDL.LU R165, [R1+0x18] ;  /* 0x0000180001a57983 */ /* 0x000f680000300800 */
[----:B------:R-:W5:Y:S01]  /*91f0*/  LDL.LU R163, [R1+0x1c] ;  /* 0x00001c0001a37983 */ /* 0x000f620000300800 */
[----:B------:R-:W-:-:S02]  /*9200*/  IADD3 R235, P3, PT, R250, R43, RZ ;  /* 0x0000002bfaeb7210 */ /* 0x000fc40007f7e0ff */
[C---:B------:R-:W-:Y:S01]  /*9210*/  IADD3 R233, P2, PT, R250.reuse, R44, RZ ;  /* 0x0000002cfae97210 */ /* 0x040fe20007f5e0ff */
[----:B------:R-:W5:Y:S01]  /*9220*/  LDL.LU R176, [R1+0x20] ;  /* 0x0000200001b07983 */ /* 0x000f620000300800 */
[C---:B------:R-:W-:Y:S02]  /*9230*/  IADD3 R231, P6, PT, R250.reuse, R45, RZ ;  /* 0x0000002dfae77210 */ /* 0x040fe40007fde0ff */
[C---:B------:R-:W-:Y:S01]  /*9240*/  IADD3 R229, P5, PT, R250.reuse, R240, RZ ;  /* 0x000000f0fae57210 */ /* 0x040fe20007fbe0ff */
[----:B------:R-:W5:Y:S01]  /*9250*/  LDL.LU R177, [R1+0x24] ;  /* 0x0000240001b17983 */ /* 0x000f620000300800 */
[-C--:B------:R-:W-:Y:S02]  /*9260*/  LEA.HI.X.SX32 R236, R43, R90.reuse, 0x1, P3 ;  /* 0x0000005a2bec7211 */ /* 0x080fe400018f0eff */
[----:B------:R-:W-:Y:S01]  /*9270*/  IADD3 R227, P3, PT, R250, R241, RZ ;  /* 0x000000f1fae37210 */ /* 0x000fe20007f7e0ff */
[----:B------:R-:W5:Y:S01]  /*9280*/  LDL.LU R174, [R1+0x28] ;  /* 0x0000280001ae7983 */ /* 0x000f620000300800 */
[----:B------:R-:W-:-:S02]  /*9290*/  LEA.HI.X.SX32 R234, R44, R90, 0x1, P2 ;  /* 0x0000005a2cea7211 */ /* 0x000fc400010f0eff */
[----:B------:R-:W-:Y:S01]  /*92a0*/  R2UR UR22, R214 ;  /* 0x00000000d61672ca */ /* 0x000fe200000e0000 */
[----:B------:R-:W5:Y:S01]  /*92b0*/  LDL.LU R175, [R1+0x2c] ;  /* 0x00002c0001af7983 */ /* 0x000f620000300800 */
[----:B------:R-:W-:Y:S01]  /*92c0*/  IADD3 R225, P2, PT, R250, R242, RZ ;  /* 0x000000f2fae17210 */ /* 0x000fe20007f5e0ff */
[----:B------:R-:W-:Y:S01]  /*92d0*/  IMAD R19, R46, 0x1f, RZ ;  /* 0x0000001f2e137824 */ /* 0x000fe200078e02ff */
[-C--:B------:R-:W-:Y:S01]  /*92e0*/  LEA.HI.X.SX32 R232, R45, R90.reuse, 0x1, P6 ;  /* 0x0000005a2de87211 */ /* 0x080fe200030f0eff */
[----:B------:R-:W5:Y:S01]  /*92f0*/  LDL.LU R172, [R1+0x30] ;  /* 0x0000300001ac7983 */ /* 0x000f620000300800 */
[----:B------:R-:W-:Y:S01]  /*9300*/  LEA.HI.X.SX32 R230, R240, R90, 0x1, P5 ;  /* 0x0000005af0e67211 */ /* 0x000fe200028f0eff */
[----:B------:R-:W1:Y:S01]  /*9310*/  LDC.64 R42, c[0x0][0x380] ;  /* 0x0000e000ff2a7b82 */ /* 0x000e620000000a00 */
[C---:B------:R-:W-:Y:S01]  /*9320*/  IADD3 R223, P6, PT, R250.reuse, R243, RZ ;  /* 0x000000f3fadf7210 */ /* 0x040fe20007fde0ff */
[----:B------:R-:W5:Y:S01]  /*9330*/  LDL.LU R173, [R1+0x34] ;  /* 0x0000340001ad7983 */ /* 0x000f620000300800 */
[----:B------:R-:W-:-:S02]  /*9340*/  IADD3 R221, P5, PT, R250, R244, RZ ;  /* 0x000000f4fadd7210 */ /* 0x000fc40007fbe0ff */
[-C--:B------:R-:W-:Y:S01]  /*9350*/  LEA.HI.X.SX32 R228, R241, R90.reuse, 0x1, P3 ;  /* 0x0000005af1e47211 */ /* 0x080fe200018f0eff */
[----:B------:R-:W5:Y:S01]  /*9360*/  LDL.LU R170, [R1+0x38] ;  /* 0x0000380001aa7983 */ /* 0x000f620000300800 */
[----:B------:R-:W-:Y:S02]  /*9370*/  IADD3 R219, P3, PT, R250, R245, RZ ;  /* 0x000000f5fadb7210 */ /* 0x000fe40007f7e0ff */
[----:B------:R-:W-:Y:S02]  /*9380*/  LEA.HI.X.SX32 R226, R242, R90, 0x1, P2 ;  /* 0x0000005af2e27211 */ /* 0x000fe400010f0eff */
[----:B------:R-:W-:Y:S02]  /*9390*/  IADD3 R217, P2, PT, R250, R246, RZ ;  /* 0x000000f6fad97210 */ /* 0x000fe40007f5e0ff */
[-C--:B------:R-:W-:Y:S02]  /*93a0*/  LEA.HI.X.SX32 R224, R243, R90.reuse, 0x1, P6 ;  /* 0x0000005af3e07211 */ /* 0x080fe400030f0eff */
[----:B------:R-:W-:-:S02]  /*93b0*/  LEA.HI.X.SX32 R222, R244, R90, 0x1, P5 ;  /* 0x0000005af4de7211 */ /* 0x000fc400028f0eff */
[C---:B------:R-:W-:Y:S02]  /*93c0*/  IADD3 R215, P6, PT, R250.reuse, R247, RZ ;  /* 0x000000f7fad77210 */ /* 0x040fe40007fde0ff */
[C---:B------:R-:W-:Y:S02]  /*93d0*/  IADD3 R213, P5, PT, R250.reuse, R248, RZ ;  /* 0x000000f8fad57210 */ /* 0x040fe40007fbe0ff */
[-C--:B------:R-:W-:Y:S02]  /*93e0*/  LEA.HI.X.SX32 R220, R245, R90.reuse, 0x1, P3 ;  /* 0x0000005af5dc7211 */ /* 0x080fe400018f0eff */
[----:B------:R-:W-:Y:S02]  /*93f0*/  IADD3 R211, P3, PT, R250, R251, RZ ;  /* 0x000000fbfad37210 */ /* 0x000fe40007f7e0ff */
[----:B------:R-:W-:Y:S02]  /*9400*/  LEA.HI.X.SX32 R218, R246, R90, 0x1, P2 ;  /* 0x0000005af6da7211 */ /* 0x000fe400010f0eff */
[----:B------:R-:W-:-:S02]  /*9410*/  IADD3 R209, P2, PT, R250, R252, RZ ;  /* 0x000000fcfad17210 */ /* 0x000fc40007f5e0ff */
[-C--:B------:R-:W-:Y:S02]  /*9420*/  LEA.HI.X.SX32 R216, R247, R90.reuse, 0x1, P6 ;  /* 0x0000005af7d87211 */ /* 0x080fe400030f0eff */
[-C--:B------:R-:W-:Y:S02]  /*9430*/  LEA.HI.X.SX32 R214, R248, R90.reuse, 0x1, P5 ;  /* 0x0000005af8d67211 */ /* 0x080fe400028f0eff */
[-C--:B------:R-:W-:Y:S02]  /*9440*/  LEA.HI.X.SX32 R212, R251, R90.reuse, 0x1, P3 ;  /* 0x0000005afbd47211 */ /* 0x080fe400018f0eff */
[----:B------:R-:W-:Y:S02]  /*9450*/  LEA.HI.X.SX32 R210, R252, R90, 0x1, P2 ;  /* 0x0000005afcd27211 */ /* 0x000fe400010f0eff */
[C---:B--2---:R-:W-:Y:S02]  /*9460*/  IADD3 R207, P6, PT, R250.reuse, R171, RZ ;  /* 0x000000abfacf7210 */ /* 0x044fe40007fde0ff */
[----:B---3--:R-:W-:-:S02]  /*9470*/  IADD3 R205, P5, PT, R250, R168, RZ ;  /* 0x000000a8facd7210 */ /* 0x008fc40007fbe0ff */
[----:B------:R-:W-:Y:S02]  /*9480*/  LEA.HI.X.SX32 R208, R171, R90, 0x1, P6 ;  /* 0x0000005aabd07211 */ /* 0x000fe400030f0eff */
[----:B----4-:R-:W-:Y:S02]  /*9490*/  IADD3 R203, P3, PT, R250, R166, RZ ;  /* 0x000000a6facb7210 */ /* 0x010fe40007f7e0ff */
[----:B------:R-:W-:Y:S02]  /*94a0*/  LEA.HI.X.SX32 R206, R168, R90, 0x1, P5 ;  /* 0x0000005aa8ce7211 */ /* 0x000fe400028f0eff */
[----:B-----5:R-:W-:Y:S01]  /*94b0*/  IADD3 R201, P2, PT, R250, R164, RZ ;  /* 0x000000a4fac97210 */ /* 0x020fe20007f5e0ff */
[----:B------:R-:W2:Y:S01]  /*94c0*/  LDL.LU R168, [R1+0x3c] ;  /* 0x00003c0001a87983 */ /* 0x000ea20000300800 */
[-C--:B------:R-:W-:Y:S02]  /*94d0*/  LEA.HI.X.SX32 R204, R166, R90.reuse, 0x1, P3 ;  /* 0x0000005aa6cc7211 */ /* 0x080fe400018f0eff */
[----:B------:R-:W-:Y:S01]  /*94e0*/  IADD3 R199, P6, PT, R250, R169, RZ ;  /* 0x000000a9fac77210 */ /* 0x000fe20007fde0ff */
[----:B------:R-:W3:Y:S01]  /*94f0*/  LDL.LU R166, [R1+0x40] ;  /* 0x0000400001a67983 */ /* 0x000ee20000300800 */
[----:B------:R-:W-:-:S02]  /*9500*/  LEA.HI.X.SX32 R202, R164, R90, 0x1, P2 ;  /* 0x0000005aa4ca7211 */ /* 0x000fc400010f0eff */
[C---:B------:R-:W-:Y:S01]  /*9510*/  IADD3 R197, P5, PT, R250.reuse, R167, RZ ;  /* 0x000000a7fac57210 */ /* 0x040fe20007fbe0ff */
[----:B------:R-:W4:Y:S01]  /*9520*/  LDL.LU R164, [R1+0x44] ;  /* 0x0000440001a47983 */ /* 0x000f220000300800 */
[-C--:B------:R-:W-:Y:S02]  /*9530*/  LEA.HI.X.SX32 R200, R169, R90.reuse, 0x1, P6 ;  /* 0x0000005aa9c87211 */ /* 0x080fe400030f0eff */
[C---:B------:R-:W-:Y:S01]  /*9540*/  IADD3 R195, P3, PT, R250.reuse, R165, RZ ;  /* 0x000000a5fac37210 */ /* 0x040fe20007f7e0ff */
[----:B------:R-:W5:Y:S01]  /*9550*/  LDL.LU R171, [R1+0x48] ;  /* 0x0000480001ab7983 */ /* 0x000f620000300800 */
[-C--:B------:R-:W-:Y:S02]  /*9560*/  LEA.HI.X.SX32 R198, R167, R90.reuse, 0x1, P5 ;  /* 0x0000005aa7c67211 */ /* 0x080fe400028f0eff */
[----:B------:R-:W-:Y:S01]  /*9570*/  IADD3 R193, P2, PT, R250, R163, RZ ;  /* 0x000000a3fac17210 */ /* 0x000fe20007f5e0ff */
[----:B------:R-:W5:Y:S01]  /*9580*/  LDL.LU R169, [R1+0x4c] ;  /* 0x00004c0001a97983 */ /* 0x000f620000300800 */
[----:B------:R-:W-:-:S03]  /*9590*/  LEA.HI.X.SX32 R196, R165, R90, 0x1, P3 ;  /* 0x0000005aa5c47211 */ /* 0x000fc600018f0eff */
[----:B------:R-:W5:Y:S01]  /*95a0*/  LDL.LU R167, [R1+0x50] ;  /* 0x0000500001a77983 */ /* 0x000f620000300800 */
[----:B------:R-:W-:-:S03]  /*95b0*/  LEA.HI.X.SX32 R194, R163, R90, 0x1, P2 ;  /* 0x0000005aa3c27211 */ /* 0x000fc600010f0eff */
[----:B------:R-:W5:Y:S04]  /*95c0*/  LDL.LU R165, [R1+0x54] ;  /* 0x0000540001a57983 */ /* 0x000f680000300800 */
        /* <DEDUP_REMOVED lines=17> */
[----:B------:R-:W-:Y:S01]  /*96e0*/  IADD3 R185, P2, PT, R250, R175, RZ ;  /* 0x000000affab97210 */ /* 0x000fe20007f5e0ff */
[----:B------:R-:W5:Y:S01]  /*96f0*/  LDL.LU R73, [R1+0x90] ;  /* 0x0000900001497983 */ /* 0x000f620000300800 */
[-C--:B------:R-:W-:Y:S02]  /*9700*/  LEA.HI.X.SX32 R192, R176, R90.reuse, 0x1, P6 ;  /* 0x0000005ab0c07211 */ /* 0x080fe400030f0eff */
[----:B------:R-:W-:Y:S02]  /*9710*/  LEA.HI.X.SX32 R190, R177, R90, 0x1, P5 ;  /* 0x0000005ab1be7211 */ /* 0x000fe400028f0eff */
[----:B------:R-:W-:-:S02]  /*9720*/  IADD3 R182, P6, PT, R250, R172, RZ ;  /* 0x000000acfab67210 */ /* 0x000fc40007fde0ff */
[----:B------:R-:W-:Y:S02]  /*9730*/  IADD3 R180, P5, PT, R250, R173, RZ ;  /* 0x000000adfab47210 */ /* 0x000fe40007fbe0ff */
[-C--:B------:R-:W-:Y:S02]  /*9740*/  LEA.HI.X.SX32 R188, R174, R90.reuse, 0x1, P3 ;  /* 0x0000005aaebc7211 */ /* 0x080fe400018f0eff */
[----:B------:R-:W-:Y:S02]  /*9750*/  LEA.HI.X.SX32 R186, R175, R90, 0x1, P2 ;  /* 0x0000005aafba7211 */ /* 0x000fe400010f0eff */
[----:B------:R-:W-:Y:S02]  /*9760*/  IADD3 R178, P3, PT, R250, R170, RZ ;  /* 0x000000aafab27210 */ /* 0x000fe40007f7e0ff */
[-C--:B------:R-:W-:Y:S02]  /*9770*/  LEA.HI.X.SX32 R183, R172, R90.reuse, 0x1, P6 ;  /* 0x0000005aacb77211 */ /* 0x080fe400030f0eff */
[----:B------:R-:W-:-:S02]  /*9780*/  LEA.HI.X.SX32 R181, R173, R90, 0x1, P5 ;  /* 0x0000005aadb57211 */ /* 0x000fc400028f0eff */
[----:B------:R-:W-:Y:S02]  /*9790*/  LEA.HI.X.SX32 R179, R170, R90, 0x1, P3 ;  /* 0x0000005aaab37211 */ /* 0x000fe400018f0eff */
[C---:B--2---:R-:W-:Y:S02]  /*97a0*/  IADD3 R176, P2, PT, R250.reuse, R168, RZ ;  /* 0x000000a8fab07210 */ /* 0x044fe40007f5e0ff */
[----:B---3--:R-:W-:Y:S02]  /*97b0*/  IADD3 R174, P6, PT, R250, R166, RZ ;  /* 0x000000a6faae7210 */ /* 0x008fe40007fde0ff */
[----:B------:R-:W-:Y:S02]  /*97c0*/  LEA.HI.X.SX32 R177, R168, R90, 0x1, P2 ;  /* 0x0000005aa8b17211 */ /* 0x000fe400010f0eff */
[C---:B----4-:R-:W-:Y:S02]  /*97d0*/  IADD3 R172, P5, PT, R250.reuse, R164, RZ ;  /* 0x000000a4faac7210 */ /* 0x050fe40007fbe0ff */
[----:B-----5:R-:W-:-:S02]  /*97e0*/  IADD3 R170, P3, PT, R250, R171, RZ ;  /* 0x000000abfaaa7210 */ /* 0x020fc40007f7e0ff */
[-C--:B------:R-:W-:Y:S02]  /*97f0*/  LEA.HI.X.SX32 R173, R164, R90.reuse, 0x1, P5 ;  /* 0x0000005aa4ad7211 */ /* 0x080fe400028f0eff */
[----:B------:R-:W-:Y:S02]  /*9800*/  IADD3 R168, P2, PT, R250, R169, RZ ;  /* 0x000000a9faa87210 */ /* 0x000fe40007f5e0ff */
[-C--:B------:R-:W-:Y:S02]  /*9810*/  LEA.HI.X.SX32 R175, R166, R90.reuse, 0x1, P6 ;  /* 0x0000005aa6af7211 */ /* 0x080fe400030f0eff */
[C---:B------:R-:W-:Y:S02]  /*9820*/  IADD3 R166, P6, PT, R250.reuse, R167, RZ ;  /* 0x000000a7faa67210 */ /* 0x040fe40007fde0ff */
[----:B------:R-:W-:Y:S02]  /*9830*/  LEA.HI.X.SX32 R171, R171, R90, 0x1, P3 ;  /* 0x0000005aabab7211 */ /* 0x000fe400018f0eff */
[----:B------:R-:W-:-:S02]  /*9840*/  IADD3 R164, P5, PT, R250, R165, RZ ;  /* 0x000000a5faa47210 */ /* 0x000fc40007fbe0ff */
[-C--:B------:R-:W-:Y:S02]  /*9850*/  LEA.HI.X.SX32 R169, R169, R90.reuse, 0x1, P2 ;  /* 0x0000005aa9a97211 */ /* 0x080fe400010f0eff */
[C---:B------:R-:W-:Y:S02]  /*9860*/  IADD3 R162, P3, PT, R250.reuse, R163, RZ ;  /* 0x000000a3faa27210 */ /* 0x040fe40007f7e0ff */
[-C--:B------:R-:W-:Y:S02]  /*9870*/  LEA.HI.X.SX32 R165, R165, R90.reuse, 0x1, P5 ;  /* 0x0000005aa5a57211 */ /* 0x080fe400028f0eff */
[C---:B------:R-:W-:Y:S02]  /*9880*/  IADD3 R160, P2, PT, R250.reuse, R75, RZ ;  /* 0x0000004bfaa07210 */ /* 0x040fe40007f5e0ff */
[----:B------:R-:W-:Y:S02]  /*9890*/  LEA.HI.X.SX32 R167, R167, R90, 0x1, P6 ;  /* 0x0000005aa7a77211 */ /* 0x000fe400030f0eff */
[----:B------:R-:W-:-:S02]  /*98a0*/  IADD3 R158, P6, PT, R250, R72, RZ ;  /* 0x00000048fa9e7210 */ /* 0x000fc40007fde0ff */
[----:B------:R-:W-:Y:S02]  /*98b0*/  LEA.HI.X.SX32 R163, R163, R90, 0x1, P3 ;  /* 0x0000005aa3a37211 */ /* 0x000fe400018f0eff */
[C---:B------:R-:W-:Y:S02]  /*98c0*/  IADD3 R156, P5, PT, R250.reuse, R70, RZ ;  /* 0x00000046fa9c7210 */ /* 0x040fe40007fbe0ff */
[----:B------:R-:W-:Y:S02]  /*98d0*/  LEA.HI.X.SX32 R161, R75, R90, 0x1, P2 ;  /* 0x0000005a4ba17211 */ /* 0x000fe400010f0eff */
[----:B------:R-:W-:Y:S01]  /*98e0*/  IADD3 R45, P3, PT, R250, R74, RZ ;  /* 0x0000004afa2d7210 */ /* 0x000fe20007f7e0ff */
[----:B------:R-:W2:Y:S01]  /*98f0*/  LDL.LU R75, [R1+0x94] ;  /* 0x00009400014b7983 */ /* 0x000ea20000300800 */
[----:B------:R-:W-:Y:S02]  /*9900*/  LEA.HI.X.SX32 R157, R70, R90, 0x1, P5 ;  /* 0x0000005a469d7211 */ /* 0x000fe400028f0eff */
[----:B------:R-:W-:Y:S01]  /*9910*/  IADD3 R6, P2, PT, R250, R76, RZ ;  /* 0x0000004cfa067210 */ /* 0x000fe20007f5e0ff */
[----:B------:R-:W3:Y:S01]  /*9920*/  LDL.LU R77, [R1+0x98] ;  /* 0x00009800014d7983 */ /* 0x000ee20000300800 */
[----:B------:R-:W-:-:S03]  /*9930*/  LEA.HI.X.SX32 R159, R72, R90, 0x1, P6 ;  /* 0x0000005a489f7211 */ /* 0x000fc600030f0eff */
[----:B------:R-:W4:Y:S01]  /*9940*/  LDL.LU R70, [R1+0x9c] ;  /* 0x00009c0001467983 */ /* 0x000f220000300800 */
[----:B------:R-:W-:Y:S02]  /*9950*/  IADD3 R49, P6, PT, R250, R154, RZ ;  /* 0x0000009afa317210 */ /* 0x000fe40007fde0ff */
[----:B------:R-:W-:Y:S01]  /*9960*/  LEA.HI.X.SX32 R155, R74, R90, 0x1, P3 ;  /* 0x0000005a4a9b7211 */ /* 0x000fe200018f0eff */
[----:B------:R-:W5:Y:S01]  /*9970*/  LDL.LU R72, [R1+0xa0] ;  /* 0x0000a00001487983 */ /* 0x000f620000300800 */
[----:B------:R-:W-:Y:S02]  /*9980*/  IADD3 R51, P5, PT, R250, R4, RZ ;  /* 0x00000004fa337210 */ /* 0x000fe40007fbe0ff */
[----:B------:R-:W-:Y:S01]  /*9990*/  LEA.HI.X.SX32 R7, R76, R90, 0x1, P2 ;  /* 0x0000005a4c077211 */ /* 0x000fe200010f0eff */
[----:B------:R-:W3:Y:S01]  /*99a0*/  LDL.LU R74, [R1+0xa4] ;  /* 0x0000a400014a7983 */ /* 0x000ee20000300800 */
[----:B------:R-:W-:-:S03]  /*99b0*/  IADD3 R53, P3, PT, R250, R152, RZ ;  /* 0x00000098fa357210 */ /* 0x000fc60007f7e0ff */
[----:B------:R-:W3:Y:S01]  /*99c0*/  LDL.LU R76, [R1+0xa8] ;  /* 0x0000a800014c7983 */ /* 0x000ee20000300800 */
[----:B------:R-:W-:Y:S02]  /*99d0*/  IADD3 R55, P2, PT, R250, R153, RZ ;  /* 0x00000099fa377210 */ /* 0x000fe40007f5e0ff */
[----:B------:R-:W-:Y:S01]  /*99e0*/  LEA.HI.X.SX32 R48, R154, R90, 0x1, P6 ;  /* 0x0000005a9a307211 */ /* 0x000fe200030f0eff */
[----:B------:R-:W3:Y:S01]  /*99f0*/  LDL.LU R5, [R1+0xac] ;  /* 0x0000ac0001057983 */ /* 0x000ee20000300800 */
[----:B------:R-:W-:Y:S02]  /*9a00*/  IADD3 R57, P6, PT, R250, R150, RZ ;  /* 0x00000096fa397210 */ /* 0x000fe40007fde0ff */
[-C--:B------:R-:W-:Y:S01]  /*9a10*/  LEA.HI.X.SX32 R50, R4, R90.reuse, 0x1, P5 ;  /* 0x0000005a04327211 */ /* 0x080fe200028f0eff */
[----:B------:R-:W3:Y:S01]  /*9a20*/  LDL.LU R154, [R1+0xb0] ;  /* 0x0000b000019a7983 */ /* 0x000ee20000300800 */
[----:B------:R-:W-:Y:S02]  /*9a30*/  IADD3 R59, P5, PT, R250, R151, RZ ;  /* 0x00000097fa3b7210 */ /* 0x000fe40007fbe0ff */
[----:B------:R-:W-:-:S02]  /*9a40*/  LEA.HI.X.SX32 R52, R152, R90, 0x1, P3 ;  /* 0x0000005a98347211 */ /* 0x000fc400018f0eff */
[----:B------:R-:W3:Y:S01]  /*9a50*/  LDL.LU R152, [R1+0xb4] ;  /* 0x0000b40001987983 */ /* 0x000ee20000300800 */
[-C--:B------:R-:W-:Y:S02]  /*9a60*/  LEA.HI.X.SX32 R54, R153, R90.reuse, 0x1, P2 ;  /* 0x0000005a99367211 */ /* 0x080fe400010f0eff */
[-C--:B------:R-:W-:Y:S01]  /*9a70*/  LEA.HI.X.SX32 R56, R150, R90.reuse, 0x1, P6 ;  /* 0x0000005a96387211 */ /* 0x080fe200030f0eff */
[----:B------:R-:W3:Y:S01]  /*9a80*/  LDL.LU R153, [R1+0xb8] ;  /* 0x0000b80001997983 */ /* 0x000ee20000300800 */
[-C--:B------:R-:W-:Y:S02]  /*9a90*/  LEA.HI.X.SX32 R58, R151, R90.reuse, 0x1, P5 ;  /* 0x0000005a973a7211 */ /* 0x080fe400028f0eff */
[----:B------:R-:W-:Y:S01]  /*9aa0*/  IADD3 R61, P3, PT, R250, R9, RZ ;  /* 0x00000009fa3d7210 */ /* 0x000fe20007f7e0ff */
[----:B------:R-:W3:Y:S04]  /*9ab0*/  LDL.LU R150, [R1+0xbc] ;  /* 0x0000bc0001967983 */ /* 0x000ee80000300800 */
[----:B------:R-:W3:Y:S01]  /*9ac0*/  LDL.LU R151, [R1+0xc0] ;  /* 0x0000c00001977983 */ /* 0x000ee20000300800 */
[----:B------:R-:W-:-:S03]  /*9ad0*/  LEA.HI.X.SX32 R60, R9, R90, 0x1, P3 ;  /* 0x0000005a093c7211 */ /* 0x000fc600018f0eff */
[----:B------:R-:W3:Y:S01]  /*9ae0*/  LDL.LU R9, [R1+0xc4] ;  /* 0x0000c40001097983 */ /* 0x000ee20000300800 */
[C---:B------:R-:W-:Y:S02]  /*9af0*/  IADD3 R63, P2, PT, R250.reuse, R71, RZ ;  /* 0x00000047fa3f7210 */ /* 0x040fe40007f5e0ff */
[C---:B------:R-:W-:Y:S01]  /*9b00*/  IADD3 R65, P6, PT, R250.reuse, R73, RZ ;  /* 0x00000049fa417210 */ /* 0x040fe20007fde0ff */
[----:B------:R-:W3:Y:S01]  /*9b10*/  LDL.LU R16, [R1+0xe4] ;  /* 0x0000e40001107983 */ /* 0x000ee20000300800 */
[-C--:B------:R-:W-:Y:S02]  /*9b20*/  LEA.HI.X.SX32 R62, R71, R90.reuse, 0x1, P2 ;  /* 0x0000005a473e7211 */ /* 0x080fe400010f0eff */
[----:B------:R-:W-:Y:S01]  /*9b30*/  LEA.HI.X.SX32 R64, R73, R90, 0x1, P6 ;  /* 0x0000005a49407211 */ /* 0x000fe200030f0eff */
[----:B------:R-:W3:Y:S04]  /*9b40*/  LDL.LU R17, [R1+0xec] ;  /* 0x0000ec0001117983 */ /* 0x000ee80000300800 */
[----:B------:R-:W3:Y:S04]  /*9b50*/  LDL.LU R14, [R1+0xd8] ;  /* 0x0000d800010e7983 */ /* 0x000ee80000300800 */
[----:B------:R-:W3:Y:S04]  /*9b60*/  LDL.LU R15, [R1+0xf0] ;  /* 0x0000f000010f7983 */ /* 0x000ee80000300800 */
[----:B------:R-:W3:Y:S04]  /*9b70*/  LDL.LU R12, [R1+0xf4] ;  /* 0x0000f400010c7983 */ /* 0x000ee80000300800 */
[----:B------:R-:W3:Y:S01]  /*9b80*/  LDL.LU R13, [R1+0xfc] ;  /* 0x0000fc00010d7983 */ /* 0x000ee20000300800 */
[----:B--2---:R-:W-:-:S02]  /*9b90*/  IADD3 R67, P5, PT, R250, R75, RZ ;  /* 0x0000004bfa437210 */ /* 0x004fc40007fbe0ff */
[C---:B----4-:R-:W-:Y:S02]  /*9ba0*/  IADD3 R71, P2, PT, R250.reuse, R70, RZ ;  /* 0x00000046fa477210 */ /* 0x050fe40007f5e0ff */
[----:B-----5:R-:W-:Y:S02]  /*9bb0*/  IADD3 R73, P6, PT, R250, R72, RZ ;  /* 0x00000048fa497210 */ /* 0x020fe40007fde0ff */
[-C--:B------:R-:W-:Y:S02]  /*9bc0*/  LEA.HI.X.SX32 R70, R70, R90.reuse, 0x1, P2 ;  /* 0x0000005a46467211 */ /* 0x080fe400010f0eff */
[----:B---3--:R-:W-:Y:S02]  /*9bd0*/  IADD3 R69, P3, PT, R250, R77, RZ ;  /* 0x0000004dfa457210 */ /* 0x008fe40007f7e0ff */
[-C--:B------:R-:W-:Y:S02]  /*9be0*/  LEA.HI.X.SX32 R66, R75, R90.reuse, 0x1, P5 ;  /* 0x0000005a4b427211 */ /* 0x080fe400028f0eff */
[----:B------:R-:W-:-:S02]  /*9bf0*/  LEA.HI.X.SX32 R72, R72, R90, 0x1, P6 ;  /* 0x0000005a48487211 */ /* 0x000fc400030f0eff */
[C---:B------:R-:W-:Y:S02]  /*9c00*/  IADD3 R79, P2, PT, R250.reuse, R5, RZ ;  /* 0x00000005fa4f7210 */ /* 0x040fe40007f5e0ff */
[C---:B------:R-:W-:Y:S02]  /*9c10*/  IADD3 R75, P5, PT, R250.reuse, R74, RZ ;  /* 0x0000004afa4b7210 */ /* 0x040fe40007fbe0ff */
[C---:B------:R-:W-:Y:S02]  /*9c20*/  IADD3 R81, P6, PT, R250.reuse, R154, RZ ;  /* 0x0000009afa517210 */ /* 0x040fe40007fde0ff */
[-C--:B------:R-:W-:Y:S02]  /*9c30*/  LEA.HI.X.SX32 R78, R5, R90.reuse, 0x1, P2 ;  /* 0x0000005a054e7211 */ /* 0x080fe400010f0eff */
[----:B------:R-:W2:Y:S01]  /*9c40*/  LDL.LU R5, [R1+0xdc] ;  /* 0x0000dc0001057983 */ /* 0x000ea20000300800 */
[----:B------:R-:W-:Y:S02]  /*9c50*/  LEA.HI.X.SX32 R68, R77, R90, 0x1, P3 ;  /* 0x0000005a4d447211 */ /* 0x000fe400018f0eff */
[----:B------:R-:W-:-:S02]  /*9c60*/  IADD3 R77, P3, PT, R250, R76, RZ ;  /* 0x0000004cfa4d7210 */ /* 0x000fc40007f7e0ff */
[-C--:B------:R-:W-:Y:S02]  /*9c70*/  LEA.HI.X.SX32 R74, R74, R90.reuse, 0x1, P5 ;  /* 0x0000005a4a4a7211 */ /* 0x080fe400028f0eff */
[----:B------:R-:W-:Y:S02]  /*9c80*/  LEA.HI.X.SX32 R80, R154, R90, 0x1, P6 ;  /* 0x0000005a9a507211 */ /* 0x000fe400030f0eff */
[C---:B------:R-:W-:Y:S01]  /*9c90*/  IADD3 R83, P5, PT, R250.reuse, R152, RZ ;  /* 0x00000098fa537210 */ /* 0x040fe20007fbe0ff */
[----:B------:R-:W3:Y:S01]  /*9ca0*/  LDL.LU R154, [R1+0x100] ;  /* 0x00010000019a7983 */ /* 0x000ee20000300800 */
[----:B------:R-:W-:Y:S02]  /*9cb0*/  IADD3 R89, P6, PT, R250, R151, RZ ;  /* 0x00000097fa597210 */ /* 0x000fe40007fde0ff */
[----:B------:R-:W-:Y:S02]  /*9cc0*/  LEA.HI.X.SX32 R76, R76, R90, 0x1, P3 ;  /* 0x0000005a4c4c7211 */ /* 0x000fe400018f0eff */
[----:B------:R-:W-:-:S02]  /*9cd0*/  IADD3 R85, P3, PT, R250, R153, RZ ;  /* 0x00000099fa557210 */ /* 0x000fc40007f7e0ff */
[----:B------:R-:W-:Y:S02]  /*9ce0*/  IADD3 R87, P2, PT, R250, R150, RZ ;  /* 0x00000096fa577210 */ /* 0x000fe40007f5e0ff */
[-C--:B------:R-:W-:Y:S02]  /*9cf0*/  LEA.HI.X.SX32 R82, R152, R90.reuse, 0x1, P5 ;  /* 0x0000005a98527211 */ /* 0x080fe400028f0eff */
[-C--:B------:R-:W-:Y:S02]  /*9d00*/  LEA.HI.X.SX32 R88, R151, R90.reuse, 0x1, P6 ;  /* 0x0000005a97587211 */ /* 0x080fe400030f0eff */
[----:B------:R-:W-:Y:S01]  /*9d10*/  IADD3 R91, P5, PT, R250, R9, RZ ;  /* 0x00000009fa5b7210 */ /* 0x000fe20007fbe0ff */
[----:B------:R-:W4:Y:S01]  /*9d20*/  LDL.LU R151, [R1+0x104] ;  /* 0x0001040001977983 */ /* 0x000f220000300800 */
[-C--:B------:R-:W-:Y:S02]  /*9d30*/  LEA.HI.X.SX32 R84, R153, R90.reuse, 0x1, P3 ;  /* 0x0000005a99547211 */ /* 0x080fe400018f0eff */
[----:B------:R-:W-:-:S02]  /*9d40*/  LEA.HI.X.SX32 R86, R150, R90, 0x1, P2 ;  /* 0x0000005a96567211 */ /* 0x000fc400010f0eff */
[----:B------:R-:W-:Y:S01]  /*9d50*/  LEA.HI.X.SX32 R90, R9, R90, 0x1, P5 ;  /* 0x0000005a095a7211 */ /* 0x000fe200028f0eff */
[----:B------:R-:W5:Y:S04]  /*9d60*/  LDL.LU R150, [R1+0x108] ;  /* 0x0001080001967983 */ /* 0x000f680000300800 */
[----:B------:R-:W5:Y:S01]  /*9d70*/  LDL.LU R9, [R1+0xe8] ;  /* 0x0000e80001097983 */ /* 0x000f620000300800 */
[----:B------:R-:W-:Y:S02]  /*9d80*/  SHF.R.S32.HI R4, RZ, 0x1f, R249 ;  /* 0x0000001fff047819 */ /* 0x000fe400000114f9 */
[----:B------:R-:W-:Y:S01]  /*9d90*/  IADD3 R153, P3, PT, R249, R46, RZ ;  /* 0x0000002ef9997210 */ /* 0x000fe20007f7e0ff */
[----:B------:R-:W5:Y:S04]  /*9da0*/  LDL.LU R25, [R1+0x10c] ;  /* 0x00010c0001197983 */ /* 0x000f680000300800 */
[----:B------:R-:W5:Y:S01]  /*9db0*/  LDL.LU R22, [R1+0x114] ;  /* 0x0001140001167983 */ /* 0x000f620000300800 */
[----:B------:R-:W-:-:S02]  /*9dc0*/  LEA.HI.X.SX32 R152, R46, R4, 0x1, P3 ;  /* 0x000000042e987211 */ /* 0x000fc400018f0eff */
[C---:B------:R-:W-:Y:S01]  /*9dd0*/  IADD3 R93, P3, PT, R249.reuse, R19, RZ ;  /* 0x00000013f95d7210 */ /* 0x040fe20007f7e0ff */
[----:B------:R-:W5:Y:S01]  /*9de0*/  LDL.LU R23, [R1+0x118] ;  /* 0x0001180001177983 */ /* 0x000f620000300800 */
[----:B------:R-:W-:-:S03]  /*9df0*/  IADD3 R95, P5, PT, R249, R16, RZ ;  /* 0x00000010f95f7210 */ /* 0x000fc60007fbe0ff */
[----:B------:R-:W5:Y:S01]  /*9e00*/  LDL.LU R20, [R1+0x11c] ;  /* 0x00011c0001147983 */ /* 0x000f620000300800 */
[----:B------:R-:W-:-:S03]  /*9e10*/  IADD3 R97, P2, PT, R249, R17, RZ ;  /* 0x00000011f9617210 */ /* 0x000fc60007f5e0ff */
[----:B------:R-:W5:Y:S01]  /*9e20*/  LDL.LU R21, [R1+0x120] ;  /* 0x0001200001157983 */ /* 0x000f620000300800 */
[----:B------:R-:W-:Y:S02]  /*9e30*/  LEA.HI.X.SX32 R92, R19, R4, 0x1, P3 ;  /* 0x00000004135c7211 */ /* 0x000fe400018f0eff */
[C---:B------:R-:W-:Y:S01]  /*9e40*/  IADD3 R99, P6, PT, R249.reuse, R14, RZ ;  /* 0x0000000ef9637210 */ /* 0x040fe20007fde0ff */
[----:B------:R-:W5:Y:S01]  /*9e50*/  LDL.LU R18, [R1+0x124] ;  /* 0x0001240001127983 */ /* 0x000f620000300800 */
[-C--:B------:R-:W-:Y:S02]  /*9e60*/  LEA.HI.X.SX32 R94, R16, R4.reuse, 0x1, P5 ;  /* 0x00000004105e7211 */ /* 0x080fe400028f0eff */
[----:B------:R-:W-:Y:S01]  /*9e70*/  IADD3 R101, P3, PT, R249, R15, RZ ;  /* 0x0000000ff9657210 */ /* 0x000fe20007f7e0ff */
[----:B------:R-:W5:Y:S01]  /*9e80*/  LDL.LU R19, [R1+0x128] ;  /* 0x0001280001137983 */ /* 0x000f620000300800 */
[----:B------:R-:W-:-:S03]  /*9e90*/  LEA.HI.X.SX32 R96, R17, R4, 0x1, P2 ;  /* 0x0000000411607211 */ /* 0x000fc600010f0eff */
[----:B------:R-:W5:Y:S01]  /*9ea0*/  LDL.LU R16, [R1+0xf8] ;  /* 0x0000f80001107983 */ /* 0x000f620000300800 */
[C---:B------:R-:W-:Y:S02]  /*9eb0*/  IADD3 R103, P5, PT, R249.reuse, R12, RZ ;  /* 0x0000000cf9677210 */ /* 0x040fe40007fbe0ff */
[-C--:B------:R-:W-:Y:S01]  /*9ec0*/  LEA.HI.X.SX32 R98, R14, R4.reuse, 0x1, P6 ;  /* 0x000000040e627211 */ /* 0x080fe200030f0eff */
[----:B------:R-:W5:Y:S01]  /*9ed0*/  LDL.LU R17, [R1+0x12c] ;  /* 0x00012c0001117983 */ /* 0x000f620000300800 */
[----:B------:R-:W-:Y:S02]  /*9ee0*/  IADD3 R105, P2, PT, R249, R13, RZ ;  /* 0x0000000df9697210 */ /* 0x000fe40007f5e0ff */
[-C--:B------:R-:W-:Y:S01]  /*9ef0*/  LEA.HI.X.SX32 R100, R15, R4.reuse, 0x1, P3 ;  /* 0x000000040f647211 */ /* 0x080fe200018f0eff */
[----:B------:R-:W5:Y:S01]  /*9f00*/  LDL.LU R14, [R1+0x130] ;  /* 0x00013000010e7983 */ /* 0x000f620000300800 */
[----:B------:R-:W-:-:S03]  /*9f10*/  LEA.HI.X.SX32 R102, R12, R4, 0x1, P5 ;  /* 0x000000040c667211 */ /* 0x000fc600028f0eff */
[----:B------:R-:W5:Y:S01]  /*9f20*/  LDL.LU R15, [R1+0x134] ;  /* 0x00013400010f7983 */ /* 0x000f620000300800 */
[----:B------:R-:W-:-:S03]  /*9f30*/  LEA.HI.X.SX32 R104, R13, R4, 0x1, P2 ;  /* 0x000000040d687211 */ /* 0x000fc600010f0eff */
[----:B------:R-:W5:Y:S04]  /*9f40*/  LDL.LU R12, [R1+0x138] ;  /* 0x00013800010c7983 */ /* 0x000f680000300800 */
[----:B------:R-:W5:Y:S01]  /*9f50*/  LDL.LU R13, [R1+0x13c] ;  /* 0x00013c00010d7983 */ /* 0x000f620000300800 */
[----:B--2---:R-:W-:-:S04]  /*9f60*/  IADD3 R107, P6, PT, R249, R5, RZ ;  /* 0x00000005f96b7210 */ /* 0x004fc80007fde0ff */
[----:B------:R-:W-:Y:S02]  /*9f70*/  LEA.HI.X.SX32 R106, R5, R4, 0x1, P6 ;  /* 0x00000004056a7211 */ /* 0x000fe400030f0eff */
[----:B------:R-:W2:Y:S01]  /*9f80*/  LDL.LU R5, [R1+0x140] ;  /* 0x0001400001057983 */ /* 0x000ea20000300800 */
[----:B---3--:R-:W-:-:S04]  /*9f90*/  IADD3 R109, P3, PT, R249, R154, RZ ;  /* 0x0000009af96d7210 */ /* 0x008fc80007f7e0ff */
[----:B------:R-:W-:Y:S02]  /*9fa0*/  LEA.HI.X.SX32 R108, R154, R4, 0x1, P3 ;  /* 0x000000049a6c7211 */ /* 0x000fe400018f0eff */
[----:B----4-:R-:W-:-:S04]  /*9fb0*/  IADD3 R111, P5, PT, R249, R151, RZ ;  /* 0x00000097f96f7210 */ /* 0x010fc80007fbe0ff */
[----:B------:R-:W-:Y:S02]  /*9fc0*/  LEA.HI.X.SX32 R110, R151, R4, 0x1, P5 ;  /* 0x00000004976e7211 */ /* 0x000fe400028f0eff */
[C---:B-----5:R-:W-:Y:S01]  /*9fd0*/  IADD3 R113, P2, PT, R249.reuse, R150, RZ ;  /* 0x00000096f9717210 */ /* 0x060fe20007f5e0ff */
[----:B------:R-:W3:Y:S01]  /*9fe0*/  LDL.LU R151, [R1+0x144] ;  /* 0x0001440001977983 */ /* 0x000ee20000300800 */
[----:B------:R-:W-:-:S03]  /*9ff0*/  IADD3 R115, P6, PT, R249, R9, RZ ;  /* 0x00000009f9737210 */ /* 0x000fc60007fde0ff */
[----:B------:R-:W4:Y:S01]  /*a000*/  LDL.LU R154, [R1+0x110] ;  /* 0x00011000019a7983 */ /* 0x000f220000300800 */
[-C--:B------:R-:W-:Y:S02]  /*a010*/  LEA.HI.X.SX32 R112, R150, R4.reuse, 0x1, P2 ;  /* 0x0000000496707211 */ /* 0x080fe400010f0eff */
[----:B------:R-:W-:Y:S01]  /*a020*/  LEA.HI.X.SX32 R114, R9, R4, 0x1, P6 ;  /* 0x0000000409727211 */ /* 0x000fe200030f0eff */
[----:B------:R-:W5:Y:S04]  /*a030*/  LDL.LU R150, [R1+0x148] ;  /* 0x0001480001967983 */ /* 0x000f680000300800 */
[----:B------:R-:W5:Y:S01]  /*a040*/  LDL.LU R9, [R1+0x14c] ;  /* 0x00014c0001097983 */ /* 0x000f620000300800 */
[----:B------:R-:W-:-:S04]  /*a050*/  IADD3 R119, P5, PT, R249, R22, RZ ;  /* 0x00000016f9777210 */ /* 0x000fc80007fbe0ff */
[-C--:B------:R-:W-:Y:S02]  /*a060*/  LEA.HI.X.SX32 R118, R22, R4.reuse, 0x1, P5 ;  /* 0x0000000416767211 */ /* 0x080fe400028f0eff */
[C---:B------:R-:W-:Y:S02]  /*a070*/  IADD3 R117, P3, PT, R249.reuse, R25, RZ ;  /* 0x00000019f9757210 */ /* 0x040fe40007f7e0ff */
[C---:B------:R-:W-:Y:S02]  /*a080*/  IADD3 R125, P5, PT, R249.reuse, R21, RZ ;  /* 0x00000015f97d7210 */ /* 0x040fe40007fbe0ff */
[----:B------:R-:W-:Y:S02]  /*a090*/  IADD3 R121, P2, PT, R249, R23, RZ ;  /* 0x00000017f9797210 */ /* 0x000fe40007f5e0ff */
[-C--:B------:R-:W-:Y:S02]  /*a0a0*/  LEA.HI.X.SX32 R124, R21, R4.reuse, 0x1, P5 ;  /* 0x00000004157c7211 */ /* 0x080fe400028f0eff */
[----:B------:R-:W-:-:S02]  /*a0b0*/  LEA.HI.X.SX32 R116, R25, R4, 0x1, P3 ;  /* 0x0000000419747211 */ /* 0x000fc400018f0eff */
[----:B------:R-:W-:Y:S02]  /*a0c0*/  LEA.HI.X.SX32 R120, R23, R4, 0x1, P2 ;  /* 0x0000000417787211 */ /* 0x000fe400010f0eff */
[C---:B------:R-:W-:Y:S02]  /*a0d0*/  IADD3 R131, P5, PT, R249.reuse, R16, RZ ;  /* 0x00000010f9837210 */ /* 0x040fe40007fbe0ff */
[C---:B------:R-:W-:Y:S02]  /*a0e0*/  IADD3 R123, P3, PT, R249.reuse, R20, RZ ;  /* 0x00000014f97b7210 */ /* 0x040fe40007f7e0ff */
[----:B------:R-:W-:Y:S02]  /*a0f0*/  IADD3 R127, P2, PT, R249, R18, RZ ;  /* 0x00000012f97f7210 */ /* 0x000fe40007f5e0ff */
[-C--:B------:R-:W-:Y:S02]  /*a100*/  LEA.HI.X.SX32 R130, R16, R4.reuse, 0x1, P5 ;  /* 0x0000000410827211 */ /* 0x080fe400028f0eff */
[----:B------:R-:W-:-:S02]  /*a110*/  LEA.HI.X.SX32 R122, R20, R4, 0x1, P3 ;  /* 0x00000004147a7211 */ /* 0x000fc400018f0eff */
        /* <DEDUP_REMOVED lines=9> */
[-C--:B------:R-:W-:Y:S02]  /*a1b0*/  LEA.HI.X.SX32 R134, R14, R4.reuse, 0x1, P3 ;  /* 0x000000040e867211 */ /* 0x080fe400018f0eff */
[----:B------:R-:W-:Y:S02]  /*a1c0*/  LEA.HI.X.SX32 R138, R12, R4, 0x1, P2 ;  /* 0x000000040c8a7211 */ /* 0x000fe400010f0eff */
[----:B------:R-:W-:Y:S01]  /*a1d0*/  IADD3 R141, P3, PT, R249, R13, RZ ;  /* 0x0000000df98d7210 */ /* 0x000fe20007f7e0ff */
[----:B-1----:R-:W-:-:S03]  /*a1e0*/  IMAD.WIDE.U32 R10, R47, 0xc, R10 ;  /* 0x0000000c2f0a7825 */ /* 0x002fc600078e000a */
[----:B------:R-:W-:Y:S01]  /*a1f0*/  LEA.HI.X.SX32 R140, R13, R4, 0x1, P3 ;  /* 0x000000040d8c7211 */ /* 0x000fe200018f0eff */
[----:B------:R-:W-:Y:S02]  /*a200*/  IMAD R237, R237, 0xc, RZ ;  /* 0x0000000ceded7824 */ /* 0x000fe400078e02ff */
[----:B------:R-:W-:-:S04]  /*a210*/  IMAD.WIDE.U32 R42, R40, 0xc, R42 ;  /* 0x0000000c282a7825 */ /* 0x000fc800078e002a */
[----:B------:R-:W-:Y:S02]  /*a220*/  IMAD.IADD R44, R11, 0x1, R237 ;  /* 0x000000010b2c7824 */ /* 0x000fe400078e02ed */
[----:B------:R-:W-:Y:S01]  /*a230*/  IMAD R41, R8, 0xc, RZ ;  /* 0x0000000c08297824 */ /* 0x000fe200078e02ff */
[----:B------:R-:W-:Y:S01]  /*a240*/  SHF.L.U64.HI R40, R249, 0x2, R4 ;  /* 0x00000002f9287819 */ /* 0x000fe20000010204 */
[----:B------:R-:W-:Y:S01]  /*a250*/  IMAD.SHL.U32 R47, R6, 0x4, RZ ;  /* 0x00000004062f7824 */ /* 0x000fe200078e00ff */
[----:B------:R-:W-:Y:S01]  /*a260*/  SHF.L.U64.HI R236, R235, 0x2, R236 ;  /* 0x00000002ebec7819 */ /* 0x000fe200000102ec */
[----:B------:R-:W-:Y:S01]  /*a270*/  IMAD.IADD R41, R43, 0x1, R41 ;  /* 0x000000012b297824 */ /* 0x000fe200078e0229 */
[----:B------:R-:W-:Y:S01]  /*a280*/  SHF.L.U64.HI R234, R233, 0x2, R234 ;  /* 0x00000002e9ea7819 */ /* 0x000fe200000102ea */
[----:B------:R-:W-:Y:S01]  /*a290*/  IMAD.SHL.U32 R235, R235, 0x4, RZ ;  /* 0x00000004ebeb7824 */ /* 0x000fe200078e00ff */
        /* <DEDUP_REMOVED lines=164> */
[----:B------:R-:W-:-:S02]  /*ace0*/  SHF.L.U64.HI R134, R135, 0x2, R134 ;  /* 0x0000000287867819 */ /* 0x000fc40000010286 */
[----:B--2---:R-:W-:-:S04]  /*acf0*/  IADD3 R143, P5, PT, R249, R5, RZ ;  /* 0x00000005f98f7210 */ /* 0x004fc80007fbe0ff */
[----:B------:R-:W-:Y:S02]  /*ad00*/  LEA.HI.X.SX32 R142, R5, R4, 0x1, P5 ;  /* 0x00000004058e7211 */ /* 0x000fe400028f0eff */
[----:B------:R-:W-:-:S04]  /*ad10*/  SHF.R.S32.HI R5, RZ, 0x1f, R184 ;  /* 0x0000001fff057819 */ /* 0x000fc800000114b8 */
[----:B------:R-:W-:-:S04]  /*ad20*/  LEA.HI R5, R5, R184, RZ, 0x5 ;  /* 0x000000b805057211 */ /* 0x000fc800078f28ff */
[----:B------:R-:W-:-:S04]  /*ad30*/  SHF.R.S32.HI R5, RZ, 0x5, R5 ;  /* 0x00000005ff057819 */ /* 0x000fc80000011405 */
[----:B------:R-:W-:Y:S02]  /*ad40*/  VIMNMX R237, PT, PT, R5, 0x2, !PT ;  /* 0x0000000205ed7848 */ /* 0x000fe40007fe0100 */
[----:B---3--:R-:W-:-:S04]  /*ad50*/  IADD3 R145, P2, PT, R249, R151, RZ ;  /* 0x00000097f9917210 */ /* 0x008fc80007f5e0ff */
[----:B------:R-:W-:Y:S02]  /*ad60*/  LEA.HI.X.SX32 R144, R151, R4, 0x1, P2 ;  /* 0x0000000497907211 */ /* 0x000fe400010f0eff */
[C---:B----4-:R-:W-:Y:S02]  /*ad70*/  IADD3 R147, P3, PT, R249.reuse, R154, RZ ;  /* 0x0000009af9937210 */ /* 0x050fe40007f7e0ff */
[C---:B-----5:R-:W-:Y:S02]  /*ad80*/  IADD3 R149, P5, PT, R249.reuse, R150, RZ ;  /* 0x00000096f9957210 */ /* 0x060fe40007fbe0ff */
[----:B------:R-:W-:Y:S02]  /*ad90*/  IADD3 R151, P2, PT, R249, R9, RZ ;  /* 0x00000009f9977210 */ /* 0x000fe40007f5e0ff */
[-C--:B------:R-:W-:Y:S02]  /*ada0*/  LEA.HI.X.SX32 R148, R150, R4.reuse, 0x1, P5 ;  /* 0x0000000496947211 */ /* 0x080fe400028f0eff */
[----:B------:R-:W-:-:S02]  /*adb0*/  LEA.HI.X.SX32 R146, R154, R4, 0x1, P3 ;  /* 0x000000049a927211 */ /* 0x000fc400018f0eff */
[----:B------:R-:W-:Y:S01]  /*adc0*/  LEA.HI.X.SX32 R150, R9, R4, 0x1, P2 ;  /* 0x0000000409967211 */ /* 0x000fe200010f0eff */
[----:B------:R-:W-:Y:S01]  /*add0*/  IMAD.MOV.U32 R154, RZ, RZ, R10 ;  /* 0x000000ffff9a7224 */ /* 0x000fe200078e000a */
[----:B------:R-:W-:Y:S01]  /*ade0*/  SHF.L.U64.HI R136, R137, 0x2, R136 ;  /* 0x0000000289887819 */ /* 0x000fe20000010288 */
[----:B------:R-:W-:Y:S01]  /*adf0*/  IMAD.MOV.U32 R4, RZ, RZ, RZ ;  /* 0x000000ffff047224 */ /* 0x000fe200078e00ff */
        /* <DEDUP_REMOVED lines=17> */
[----:B------:R-:W-:-:S02]  /*af10*/  IMAD.SHL.U32 R149, R149, 0x4, RZ ;  /* 0x0000000495957824 */ /* 0x000fc400078e00ff */
[----:B------:R-:W-:Y:S02]  /*af20*/  IMAD.SHL.U32 R151, R151, 0x4, RZ ;  /* 0x0000000497977824 */ /* 0x000fe400078e00ff */
[----:B------:R-:W-:Y:S02]  /*af30*/  IMAD.SHL.U32 R153, R153, 0x4, RZ ;  /* 0x0000000499997824 */ /* 0x000fe400078e00ff */
[----:B------:R-:W-:Y:S02]  /*af40*/  VIADD R43, R5, 0xfffffffd ;  /* 0xfffffffd052b7836 */ /* 0x000fe40000000000 */
[----:B------:R-:W-:Y:S01]  /*af50*/  VIADD R237, R237, 0xffffffff ;  /* 0xffffffffeded7836 */ /* 0x000fe20000000000 */
[----:B------:R-:W-:Y:S01]  /*af60*/  UMOV UR13, 0x1 ;  /* 0x00000001000d7882 */ /* 0x000fe20000000000 */
[----:B------:R-:W-:Y:S01]  /*af70*/  UMOV UR14, 0x2 ;  /* 0x00000002000e7882 */ /* 0x000fe20000000000 */
[----:B------:R-:W-:Y:S01]  /*af80*/  UMOV UR6, URZ ;  /* 0x000000ff00067c82 */ /* 0x000fe20008000000 */
[----:B------:R-:W-:Y:S01]  /*af90*/  UMOV UR7, URZ ;  /* 0x000000ff00077c82 */ /* 0x000fe20008000000 */
[----:B------:R-:W-:Y:S01]  /*afa0*/  UMOV UR8, URZ ;  /* 0x000000ff00087c82 */ /* 0x000fe20008000000 */
[----:B------:R-:W-:-:S05]  /*afb0*/  UMOV UR5, URZ ;  /* 0x000000ff00057c82 */ /* 0x000fca0008000000 */
.L_x_11:
[----:B------:R-:W-:Y:S01]  /*afc0*/  IMAD.U32 R4, R4, -0x80000000, RZ ;  /* 0x8000000004047824 */ /* 0x000fe200078e00ff */
[----:B------:R-:W-:-:S03]  /*afd0*/  UIADD3 UR7, UPT, UPT, UR7, 0x1, URZ ;  /* 0x0000000107077890 */ /* 0x000fc6000fffe0ff */
[----:B------:R-:W1:Y:S01]  /*afe0*/  SYNCS.PHASECHK.TRANS64.TRYWAIT P2, [UR12], R4 ;  /* 0x00000004ff0075a7 */ /* 0x000e62000804110c */
[----:B------:R-:W-:-:S04]  /*aff0*/  UISETP.GT.AND UP1, UPT, UR7, 0x1, UPT ;  /* 0x000000010700788c */ /* 0x000fc8000bf24270 */
[----:B------:R-:W-:-:S04]  /*b000*/  USEL UR7, UR7, URZ, !UP1 ;  /* 0x000000ff07077287 */ /* 0x000fc8000c800000 */
[----:B------:R-:W-:Y:S01]  /*b010*/  ULEA UR4, UR7, UR10, 0xe ;  /* 0x0000000a07047291 */ /* 0x000fe2000f8e70ff */
[----:B-12---:R-:W-:Y:S11]  /*b020*/  @!P2 BRA `(.L_x_9) ;  /* 0x000000a0001ca947 */ /* 0x006ff60003800000 */
.L_x_17:
[----:B------:R-:W-:-:S04]  /*b030*/  DEPBAR.LE SB0, 0x2 ;  /* 0x000080800000791a */ /* 0x000fc80000000000 */
[----:B------:R-:W-:Y:S01]  /*b040*/  LEA R184, R0, UR4, 0x7 ;  /* 0x0000000400b87c11 */ /* 0x000fe2000f8e38ff */
[----:B------:R-:W-:Y:S01]  /*b050*/  BAR.SYNC.DEFER_BLOCKING 0x0 ;  /* 0x0000000000007b1d */ /* 0x000fe20000010000 */
[----:B------:R-:W-:Y:S02]  /*b060*/  UIADD3 UR6, UPT, UPT, UR6, 0x1, URZ ;  /* 0x0000000106067890 */ /* 0x000fe4000fffe0ff */
[----:B------:R-:W-:Y:S02]  /*b070*/  ULEA UR12, UR13, UR10, 0x3 ;  /* 0x0000000a0d0c7291 */ /* 0x000fe4000f8e18ff */
[----:B------:R-:W-:Y:S02]  /*b080*/  UISETP.GT.AND UP1, UPT, UR6, 0x2, UPT ;  /* 0x000000020600788c */ /* 0x000fe4000bf24270 */
[----:B------:R-:W-:Y:S02]  /*b090*/  UIADD3 UR12, UPT, UPT, UR12, 0x20000, URZ ;  /* 0x000200000c0c7890 */ /* 0x000fe4000fffe0ff */
[----:B------:R-:W-:Y:S01]  /*b0a0*/  USEL UR6, UR6, URZ, !UP1 ;  /* 0x000000ff06067287 */ /* 0x000fe2000c800000 */
[----:B------:R-:W-:Y:S01]  /*b0b0*/  UMOV UR4, UR8 ;  /* 0x0000000800047c82 */ /* 0x000fe20008000000 */
[----:B------:R-:W-:Y:S04]  /*b0c0*/  LDS.128 R4, [R184+0x18000] ;  /* 0x01800000b8047984 */ /* 0x000fe80000000c00 */
[----:B------:R-:W-:Y:S04]  /*b0d0*/  LDS.128 R8, [R184+0x18010] ;  /* 0x01801000b8087984 */ /* 0x000fe80000000c00 */
[----:B------:R-:W-:Y:S04]  /*b0e0*/  LDS.128 R12, [R184+0x18020] ;  /* 0x01802000b80c7984 */ /* 0x000fe80000000c00 */
[----:B------:R-:W-:Y:S04]  /*b0f0*/  LDS.128 R16, [R184+0x18030] ;  /* 0x01803000b8107984 */ /* 0x000fe80000000c00 */
[----:B------:R-:W-:Y:S04]  /*b100*/  LDS.128 R20, [R184+0x18040] ;  /* 0x01804000b8147984 */ /* 0x000fe80000000c00 */
[----:B------:R-:W-:Y:S04]  /*b110*/  LDS.128 R24, [R184+0x18050] ;  /* 0x01805000b8187984 */ /* 0x000fe80000000c00 */
[----:B------:R-:W-:Y:S04]  /*b120*/  LDS.128 R28, [R184+0x18060] ;  /* 0x01806000b81c7984 */ /* 0x000fe80000000c00 */
[----:B------:R-:W1:Y:S02]  /*b130*/  LDS.128 R32, [R184+0x18070] ;  /* 0x01807000b8207984 */ /* 0x000e640000000c00 */
[----:B-1----:R1:W-:Y:S01]  /*b140*/  STTM.x32 tmem[UR11+0x100], R4 ;  /* 0x00010004000079ed */ /* 0x0023e200082c000b */
[----:B------:R-:W2:Y:S02]  /*b150*/  FENCE.VIEW.ASYNC.T ;  /* 0x00000000000073c6 */ /* 0x000ea40000000200 */
[----:B--2---:R-:W-:Y:S06]  /*b160*/  BAR.SYNC.DEFER_BLOCKING 0x0 ;  /* 0x0000000000007b1d */ /* 0x004fec0000010000 */
[----:B------:R-:W-:Y:S05]  /*b170*/  @P0 BRA `(.L_x_10) ;  /* 0x00000000007c0947 */ /* 0x000fea0003800000 */
[----:B------:R-:W-:Y:S02]  /*b180*/  ULEA UR8, UR6, UR10, 0xf ;  /* 0x0000000a06087291 */ /* 0x000fe4000f8e78ff */
[----:B------:R-:W-:Y:S02]  /*b190*/  UIADD3 UR15, UPT, UPT, UR20, 0x108, URZ ;  /* 0x00000108140f7890 */ /* 0x000fe4000fffe0ff */
[----:B------:R-:W-:Y:S02]  /*b1a0*/  USHF.R.U32.HI UR8, URZ, 0x4, UR8 ;  /* 0x00000004ff087899 */ /* 0x000fe40008011608 */
[----:B------:R-:W-:Y:S02]  /*b1b0*/  UIADD3 UR23, UPT, UPT, UR20, 0x110, URZ ;  /* 0x0000011014177890 */ /* 0x000fe4000fffe0ff */
[----:B------:R-:W-:Y:S02]  /*b1c0*/  USGXT.U32 UR16, UR8, 0xe ;  /* 0x0000000e0810789a */ /* 0x000fe40008000000 */
[----:B------:R-:W-:-:S02]  /*b1d0*/  UIADD3 UR36, UPT, UPT, UR20, 0x118, URZ ;  /* 0x0000011814247890 */ /* 0x000fc4000fffe0ff */
[----:B------:R-:W-:Y:S01]  /*b1e0*/  UIADD3 UR24, UP1, UPT, UR16, 0x2, URZ ;  /* 0x0000000210187890 */ /* 0x000fe2000ff3e0ff */
[----:B------:R-:W-:Y:S01]  /*b1f0*/  UMOV UR8, URZ ;  /* 0x000000ff00087c82 */ /* 0x000fe20008000000 */
[----:B------:R-:W-:Y:S02]  /*b200*/  UMOV UR30, 0x0 ;  /* 0x00000000001e7882 */ /* 0x000fe40000000000 */
[----:B------:R-:W-:Y:S02]  /*b210*/  UIADD3.X UR25, UPT, UPT, UR8, 0x40004040, URZ, UP1, !UPT ;  /* 0x4000404008197890 */ /* 0x000fe40008ffe4ff */
[----:B------:R-:W-:Y:S02]  /*b220*/  UIADD3 UR26, UP1, UPT, UR24, 0x2, URZ ;  /* 0x00000002181a7890 */ /* 0x000fe4000ff3e0ff */
[----:B------:R-:W-:Y:S02]  /*b230*/  UIADD3 UR28, UP2, UPT, UR24, 0x4, URZ ;  /* 0x00000004181c7890 */ /* 0x000fe4000ff5e0ff */
[----:B------:R-:W-:-:S02]  /*b240*/  UIADD3.X UR27, UPT, UPT, UR25, URZ, URZ, UP1, !UPT ;  /* 0x000000ff191b7290 */ /* 0x000fc40008ffe4ff */
[----:B------:R-:W-:Y:S01]  /*b250*/  UIADD3.X UR29, UPT, UPT, UR25, URZ, URZ, UP2, !UPT ;  /* 0x000000ff191d7290 */ /* 0x000fe200097fe4ff */
[----:B------:R-:W-:Y:S01]  /*b260*/  UMOV UR31, 0x8400910 ;  /* 0x08400910001f7882 */ /* 0x000fe20000000000 */
[----:B------:R-:W-:Y:S01]  /*b270*/  UMOV UR17, 0x40004040 ;  /* 0x4000404000117882 */ /* 0x000fe20000000000 */
[----:B------:R-:W-:Y:S01]  /*b280*/  UMOV UR32, 0x0 ;  /* 0x0000000000207882 */ /* 0x000fe20000000000 */
[----:B------:R-:W-:Y:S01]  /*b290*/  UMOV UR33, 0x8400910 ;  /* 0x0840091000217882 */ /* 0x000fe20000000000 */
[----:B------:R-:W-:Y:S01]  /*b2a0*/  UMOV UR34, 0x0 ;  /* 0x0000000000227882 */ /* 0x000fe20000000000 */
[----:B------:R-:W-:Y:S01]  /*b2b0*/  UMOV UR35, 0x8400910 ;  /* 0x0840091000237882 */ /* 0x000fe20000000000 */
[----:B------:R-:W-:Y:S01]  /*b2c0*/  UMOV UR8, UR12 ;  /* 0x0000000c00087c82 */ /* 0x000fe20008000000 */
[----:B------:R-:W-:Y:S01]  /*b2d0*/  UMOV UR9, URZ ;  /* 0x000000ff00097c82 */ /* 0x000fe20008000000 */
[----:B------:R2:W-:Y:S01]  /*b2e0*/  UTCHMMA tmem[UR21], gdesc[UR16], tmem[UR20], tmem[UR30], idesc[UR31], UPT ;  /* 0x00ff1e10150079ea */ /* 0x0005e2000b800014 */
        /* <DEDUP_REMOVED lines=8> */
.L_x_10:
[----:B------:R-:W-:Y:S01]  /*b370*/  R2UR UR9, R43 ;  /* 0x000000002b0972ca */ /* 0x000fe200000e0000 */
[----:B------:R-:W-:Y:S01]  /*b380*/  UISETP.GT.AND UP1, UPT, UR22, URZ, UPT ;  /* 0x000000ff1600728c */ /* 0x000fe2000bf24270 */
[----:B------:R-:W-:Y:S01]  /*b390*/  BAR.SYNC.DEFER_BLOCKING 0x0 ;  /* 0x0000000000007b1d */ /* 0x000fe20000010000 */
[----:B------:R-:W-:Y:S01]  /*b3a0*/  UISETP.GT.AND UP2, UPT, UR22, 0x1, UPT ;  /* 0x000000011600788c */ /* 0x000fe2000bf44270 */
[C---:B-1----:R-:W-:Y:S01]  /*b3b0*/  IADD3 R4, P5, PT, R42.reuse, R238, RZ ;  /* 0x000000ee2a047210 */ /* 0x042fe20007fbe0ff */
[----:B--2---:R-:W-:Y:S01]  /*b3c0*/  USEL UR8, URZ, 0x4, !UP1 ;  /* 0x00000004ff087887 */ /* 0x004fe2000c800000 */
[----:B------:R-:W-:Y:S01]  /*b3d0*/  IADD3 R6, P6, PT, R42, R153, RZ ;  /* 0x000000992a067210 */ /* 0x000fe20007fde0ff */
[----:B------:R-:W-:Y:S02]  /*b3e0*/  UISETP.GT.AND UP3, UPT, UR22, 0x3, UPT ;  /* 0x000000031600788c */ /* 0x000fe4000bf64270 */
[C---:B------:R-:W-:Y:S01]  /*b3f0*/  IMAD.X R5, R41.reuse, 0x1, R40, P5 ;  /* 0x0000000129057824 */ /* 0x040fe200028e0628 */
[----:B------:R-:W-:Y:S01]  /*b400*/  UISETP.GT.AND UP4, UPT, UR22, 0x7, UPT ;  /* 0x000000071600788c */ /* 0x000fe2000bf84270 */
[----:B------:R-:W-:Y:S01]  /*b410*/  IMAD.X R7, R41, 0x1, R152, P6 ;  /* 0x0000000129077824 */ /* 0x000fe200030e0698 */
[----:B------:R-:W-:Y:S01]  /*b420*/  UISETP.GT.AND UP5, UPT, UR22, 0x9, UPT ;  /* 0x000000091600788c */ /* 0x000fe2000bfa4270 */
[----:B------:R-:W1:Y:S01]  /*b430*/  S2R R10, SR_TID.X ;  /* 0x00000000000a7919 */ /* 0x000e620000002100 */
[----:B------:R-:W-:-:S02]  /*b440*/  UISETP.GE.AND UP1, UPT, UR5, UR9, UPT ;  /* 0x000000090500728c */ /* 0x000fc4000bf26270 */
[----:B------:R-:W-:Y:S02]  /*b450*/  USEL UR9, URZ, 0x4, !UP2 ;  /* 0x00000004ff097887 */ /* 0x000fe4000d000000 */
[----:B------:R-:W-:Y:S02]  /*b460*/  USEL UR8, UR8, URZ, !UP1 ;  /* 0x000000ff08087287 */ /* 0x000fe4000c800000 */
[----:B------:R-:W-:Y:S02]  /*b470*/  USEL UR9, UR9, URZ, !UP1 ;  /* 0x000000ff09097287 */ /* 0x000fe4000c800000 */
[----:B------:R-:W-:Y:S02]  /*b480*/  UISETP.GT.AND UP2, UPT, UR22, 0x2, UPT ;  /* 0x000000021600788c */ /* 0x000fe4000bf44270 */
[----:B------:R-:W-:Y:S01]  /*b490*/  ISETP.NE.U32.AND P3, PT, RZ, UR8, PT ;  /* 0x00000008ff007c0c */ /* 0x000fe2000bf65070 */
[----:B------:R-:W-:Y:S01]  /*b4a0*/  UIADD3 UR14, UPT, UPT, UR14, 0x1, URZ ;  /* 0x000000010e0e7890 */ /* 0x000fe2000fffe0ff */
[----:B------:R-:W-:Y:S01]  /*b4b0*/  ISETP.NE.U32.AND P2, PT, RZ, UR9, PT ;  /* 0x00000009ff007c0c */ /* 0x000fe2000bf45070 */
[----:B------:R-:W-:-:S02]  /*b4c0*/  USEL UR8, URZ, 0x4, !UP2 ;  /* 0x00000004ff087887 */ /* 0x000fc4000d000000 */
[----:B------:R-:W-:Y:S02]  /*b4d0*/  USEL UR9, URZ, 0x4, !UP3 ;  /* 0x00000004ff097887 */ /* 0x000fe4000d800000 */
[----:B------:R-:W-:Y:S02]  /*b4e0*/  USEL UR8, UR8, URZ, !UP1 ;  /* 0x000000ff08087287 */ /* 0x000fe4000c800000 */
[----:B------:R-:W-:Y:S02]  /*b4f0*/  USEL UR9, UR9, URZ, !UP1 ;  /* 0x000000ff09097287 */ /* 0x000fe4000c800000 */
[----:B------:R-:W-:Y:S02]  /*b500*/  UISETP.GT.AND UP2, UPT, UR22, 0x4, UPT ;  /* 0x000000041600788c */ /* 0x000fe4000bf44270 */
[----:B------:R-:W-:Y:S01]  /*b510*/  @!PT LDS RZ, [RZ] ;  /* 0x00000000fffff984 */ /* 0x000fe20000000800 */
[----:B------:R-:W-:Y:S01]  /*b520*/  @!PT LDS RZ, [RZ] ;  /* 0x00000000fffff984 */ /* 0x000fe20000000800 */
[----:B------:R-:W-:Y:S01]  /*b530*/  @!PT LDS RZ, [RZ] ;  /* 0x00000000fffff984 */ /* 0x000fe20000000800 */
[----:B------:R2:W-:Y:S01]  /*b540*/  LDGSTS.E [R184+0x18000], desc[UR18][R4.64], P3 ;  /* 0x1800000004b87fae */ /* 0x0005e200099a1012 */
[----:B------:R-:W-:Y:S01]  /*b550*/  ISETP.NE.U32.AND P3, PT, RZ, UR8, PT ;  /* 0x00000008ff007c0c */ /* 0x000fe2000bf65070 */
[----:B------:R-:W-:-:S02]  /*b560*/  UISETP.GT.AND UP3, UPT, UR22, 0x5, UPT ;  /* 0x000000051600788c */ /* 0x000fc4000bf64270 */
[----:B------:R3:W-:Y:S01]  /*b570*/  LDGSTS.E [R184+0x18004], desc[UR18][R6.64], P2 ;  /* 0x1800400006b87fae */ /* 0x0007e200091a1012 */
[----:B------:R-:W-:Y:S01]  /*b580*/  ISETP.NE.U32.AND P2, PT, RZ, UR9, PT ;  /* 0x00000009ff007c0c */ /* 0x000fe2000bf45070 */
[----:B------:R-:W-:Y:S02]  /*b590*/  USEL UR8, URZ, 0x4, !UP2 ;  /* 0x00000004ff087887 */ /* 0x000fe4000d000000 */
[----:B------:R-:W-:Y:S01]  /*b5a0*/  USEL UR9, URZ, 0x4, !UP3 ;  /* 0x00000004ff097887 */ /* 0x000fe2000d800000 */
[----:B-1----:R-:W-:Y:S01]  /*b5b0*/  LOP3.LUT R10, R10, 0x1f, RZ, 0xc0, !PT ;  /* 0x0000001f0a0a7812 */ /* 0x002fe200078ec0ff */
[----:B------:R-:W-:Y:S01]  /*b5c0*/  USEL UR8, UR8, URZ, !UP1 ;  /* 0x000000ff08087287 */ /* 0x000fe2000c800000 */
[C---:B--2---:R-:W-:Y:S01]  /*b5d0*/  IADD3 R4, P5, PT, R42.reuse, R151, RZ ;  /* 0x000000972a047210 */ /* 0x044fe20007fbe0ff */
[----:B------:R-:W-:Y:S02]  /*b5e0*/  USEL UR9, UR9, URZ, !UP1 ;  /* 0x000000ff09097287 */ /* 0x000fe4000c800000 */
[----:B------:R-:W-:Y:S01]  /*b5f0*/  UISETP.GT.AND UP3, UPT, UR22, 0x6, UPT ;  /* 0x000000061600788c */ /* 0x000fe2000bf64270 */
[----:B---3--:R-:W-:Y:S01]  /*b600*/  IADD3 R6, P6, PT, R42, R149, RZ ;  /* 0x000000952a067210 */ /* 0x008fe20007fde0ff */
[----:B------:R-:W-:Y:S01]  /*b610*/  IMAD.X R5, R41, 0x1, R150, P5 ;  /* 0x0000000129057824 */ /* 0x000fe200028e0696 */
[----:B------:R-:W-:-:S02]  /*b620*/  UISETP.GT.AND UP2, UPT, UR22, 0x8, UPT ;  /* 0x000000081600788c */ /* 0x000fc4000bf44270 */
[----:B------:R-:W-:Y:S01]  /*b630*/  UIADD3 UR5, UPT, UPT, UR5, 0x1, URZ ;  /* 0x0000000105057890 */ /* 0x000fe2000fffe0ff */
[----:B------:R-:W-:Y:S01]  /*b640*/  IMAD.X R7, R41, 0x1, R148, P6 ;  /* 0x0000000129077824 */ /* 0x000fe200030e0694 */
[----:B------:R1:W-:Y:S01]  /*b650*/  LDGSTS.E [R184+0x18008], desc[UR18][R4.64], P3 ;  /* 0x1800800004b87fae */ /* 0x0003e200099a1012 */
[----:B------:R-:W-:Y:S01]  /*b660*/  ISETP.NE.U32.AND P3, PT, RZ, UR9, PT ;  /* 0x00000009ff007c0c */ /* 0x000fe2000bf65070 */
[----:B------:R-:W-:Y:S02]  /*b670*/  USEL UR9, URZ, 0x4, !UP4 ;  /* 0x00000004ff097887 */ /* 0x000fe4000e000000 */
[----:B------:R2:W-:Y:S01]  /*b680*/  LDGSTS.E [R184+0x1800c], desc[UR18][R6.64], P2 ;  /* 0x1800c00006b87fae */ /* 0x0005e200091a1012 */
[----:B------:R-:W-:Y:S01]  /*b690*/  ISETP.NE.U32.AND P2, PT, RZ, UR8, PT ;  /* 0x00000008ff007c0c */ /* 0x000fe2000bf45070 */
[----:B------:R-:W-:Y:S02]  /*b6a0*/  USEL UR8, URZ, 0x4, !UP3 ;  /* 0x00000004ff087887 */ /* 0x000fe4000d800000 */
[----:B------:R-:W-:-:S02]  /*b6b0*/  USEL UR9, UR9, URZ, !UP1 ;  /* 0x000000ff09097287 */ /* 0x000fc4000c800000 */
[----:B------:R-:W-:Y:S01]  /*b6c0*/  USEL UR8, UR8, URZ, !UP1 ;  /* 0x000000ff08087287 */ /* 0x000fe2000c800000 */
[C---:B-1----:R-:W-:Y:S01]  /*b6d0*/  IADD3 R4, P5, PT, R42.reuse, R147, RZ ;  /* 0x000000932a047210 */ /* 0x042fe20007fbe0ff */
[----:B------:R-:W-:Y:S02]  /*b6e0*/  UISETP.GT.AND UP3, UPT, UR22, 0xa, UPT ;  /* 0x0000000a1600788c */ /* 0x000fe4000bf64270 */
[----:B------:R-:W-:Y:S01]  /*b6f0*/  UISETP.GT.AND UP4, UPT, UR22, 0xb, UPT ;  /* 0x0000000b1600788c */ /* 0x000fe2000bf84270 */
[----:B--2---:R-:W-:Y:S01]  /*b700*/  IADD3 R6, P6, PT, R42, R145, RZ ;  /* 0x000000912a067210 */ /* 0x004fe20007fde0ff */
[----:B------:R-:W-:Y:S01]  /*b710*/  IMAD.X R5, R41, 0x1, R146, P5 ;  /* 0x0000000129057824 */ /* 0x000fe200028e0692 */
[----:B------:R-:W-:-:S03]  /*b720*/  UIADD3 UR13, UPT, UPT, UR13, 0x1, URZ ;  /* 0x000000010d0d7890 */ /* 0x000fc6000fffe0ff */
[----:B------:R-:W-:Y:S01]  /*b730*/  IMAD.X R7, R41, 0x1, R144, P6 ;  /* 0x0000000129077824 */ /* 0x000fe200030e0690 */
[----:B------:R1:W-:Y:S01]  /*b740*/  LDGSTS.E [R184+0x18010], desc[UR18][R4.64], P2 ;  /* 0x1801000004b87fae */ /* 0x0003e200091a1012 */
[----:B------:R-:W-:Y:S01]  /*b750*/  ISETP.NE.U32.AND P2, PT, RZ, UR9, PT ;  /* 0x00000009ff007c0c */ /* 0x000fe2000bf45070 */
[----:B------:R-:W-:Y:S02]  /*b760*/  USEL UR9, URZ, 0x4, !UP5 ;  /* 0x00000004ff097887 */ /* 0x000fe4000e800000 */
[----:B------:R2:W-:Y:S01]  /*b770*/  LDGSTS.E [R184+0x18014], desc[UR18][R6.64], P3 ;  /* 0x1801400006b87fae */ /* 0x0005e200099a1012 */
[----:B------:R-:W-:Y:S01]  /*b780*/  ISETP.NE.U32.AND P3, PT, RZ, UR8, PT ;  /* 0x00000008ff007c0c */ /* 0x000fe2000bf65070 */
[----:B------:R-:W-:Y:S02]  /*b790*/  USEL UR8, URZ, 0x4, !UP2 ;  /* 0x00000004ff087887 */ /* 0x000fe4000d000000 */
[----:B------:R-:W-:Y:S02]  /*b7a0*/  USEL UR9, UR9, URZ, !UP1 ;  /* 0x000000ff09097287 */ /* 0x000fe4000c800000 */
[----:B------:R-:W-:Y:S01]  /*b7b0*/  USEL UR8, UR8, URZ, !UP1 ;  /* 0x000000ff08087287 */ /* 0x000fe2000c800000 */
[----:B-1----:R-:W-:Y:S01]  /*b7c0*/  IADD3 R4, P5, PT, R42, R143, RZ ;  /* 0x0000008f2a047210 */ /* 0x002fe20007fbe0ff */
[----:B------:R-:W-:-:S02]  /*b7d0*/  UISETP.GT.AND UP5, UPT, UR22, 0xc, UPT ;  /* 0x0000000c1600788c */ /* 0x000fc4000bfa4270 */
[----:B------:R-:W-:Y:S01]  /*b7e0*/  UISETP.GT.AND UP2, UPT, UR22, 0xd, UPT ;  /* 0x0000000d1600788c */ /* 0x000fe2000bf44270 */
[----:B--2---:R-:W-:Y:S01]  /*b7f0*/  IADD3 R6, P6, PT, R42, R141, RZ ;  /* 0x0000008d2a067210 */ /* 0x004fe20007fde0ff */
[C---:B------:R-:W-:Y:S01]  /*b800*/  IMAD.X R5, R41.reuse, 0x1, R142, P5 ;  /* 0x0000000129057824 */ /* 0x040fe200028e068e */
[----:B------:R-:W-:Y:S02]  /*b810*/  USEL UR15, URZ, 0x4, !UP5 ;  /* 0x00000004ff0f7887 */ /* 0x000fe4000e800000 */
[----:B------:R-:W-:Y:S01]  /*b820*/  UISETP.GT.AND UP5, UPT, UR22, 0x14, UPT ;  /* 0x000000141600788c */ /* 0x000fe2000bfa4270 */
[----:B------:R-:W-:Y:S01]  /*b830*/  IMAD.X R7, R41, 0x1, R140, P6 ;  /* 0x0000000129077824 */ /* 0x000fe200030e068c */
[----:B------:R1:W-:Y:S01]  /*b840*/  LDGSTS.E [R184+0x18018], desc[UR18][R4.64], P3 ;  /* 0x1801800004b87fae */ /* 0x0003e200099a1012 */
[----:B------:R-:W-:Y:S01]  /*b850*/  ISETP.NE.U32.AND P3, PT, RZ, UR8, PT ;  /* 0x00000008ff007c0c */ /* 0x000fe2000bf65070 */
[----:B------:R-:W-:Y:S02]  /*b860*/  USEL UR8, URZ, 0x4, !UP3 ;  /* 0x00000004ff087887 */ /* 0x000fe4000d800000 */
[----:B------:R2:W-:Y:S01]  /*b870*/  LDGSTS.E [R184+0x1801c], desc[UR18][R6.64], P2 ;  /* 0x1801c00006b87fae */ /* 0x0005e200091a1012 */
[----:B------:R-:W-:Y:S01]  /*b880*/  ISETP.NE.U32.AND P2, PT, RZ, UR9, PT ;  /* 0x00000009ff007c0c */ /* 0x000fe2000bf45070 */
[----:B------:R-:W-:-:S02]  /*b890*/  USEL UR9, URZ, 0x4, !UP4 ;  /* 0x00000004ff097887 */ /* 0x000fc4000e000000 */
[----:B------:R-:W-:Y:S02]  /*b8a0*/  USEL UR8, UR8, URZ, !UP1 ;  /* 0x000000ff08087287 */ /* 0x000fe4000c800000 */
[----:B------:R-:W-:Y:S01]  /*b8b0*/  USEL UR9, UR9, URZ, !UP1 ;  /* 0x000000ff09097287 */ /* 0x000fe2000c800000 */
[C---:B-1----:R-:W-:Y:S01]  /*b8c0*/  IADD3 R4, P5, PT, R42.reuse, R139, RZ ;  /* 0x0000008b2a047210 */ /* 0x042fe20007fbe0ff */
[----:B------:R-:W-:Y:S02]  /*b8d0*/  USEL UR15, UR15, URZ, !UP1 ;  /* 0x000000ff0f0f7287 */ /* 0x000fe4000c800000 */
[----:B------:R-:W-:Y:S01]  /*b8e0*/  UISETP.GT.AND UP3, UPT, UR22, 0xe, UPT ;  /* 0x0000000e1600788c */ /* 0x000fe2000bf64270 */
[----:B--2---:R-:W-:Y:S01]  /*b8f0*/  IADD3 R6, P6, PT, R42, R137, RZ ;  /* 0x000000892a067210 */ /* 0x004fe20007fde0ff */
[----:B------:R-:W-:Y:S01]  /*b900*/  IMAD.X R5, R41, 0x1, R138, P5 ;  /* 0x0000000129057824 */ /* 0x000fe200028e068a */
[----:B------:R-:W-:-:S03]  /*b910*/  UISETP.GT.AND UP4, UPT, UR22, 0x12, UPT ;  /* 0x000000121600788c */ /* 0x000fc6000bf84270 */
        /* <DEDUP_REMOVED lines=12> */
[C---:B--2---:R-:W-:Y:S01]  /*b9e0*/  IADD3 R6, P6, PT, R42.reuse, R133, RZ ;  /* 0x000000852a067210 */ /* 0x044fe20007fde0ff */
[----:B------:R-:W-:Y:S01]  /*b9f0*/  IMAD.X R5, R41, 0x1, R134, P5 ;  /* 0x0000000129057824 */ /* 0x000fe200028e0686 */
[----:B------:R-:W-:-:S03]  /*ba00*/  IADD3 R8, P5, PT, R42, R131, RZ ;  /* 0x000000832a087210 */ /* 0x000fc60007fbe0ff */
[C---:B------:R-:W-:Y:S01]  /*ba10*/  IMAD.X R7, R41.reuse, 0x1, R132, P6 ;  /* 0x0000000129077824 */ /* 0x040fe200030e0684 */
[----:B------:R-:W-:Y:S01]  /*ba20*/  ISETP.NE.U32.AND P6, PT, RZ, UR15, PT ;  /* 0x0000000fff007c0c */ /* 0x000fe2000bfc5070 */
        /* <DEDUP_REMOVED lines=9> */
[----:B------:R-:W-:Y:S01]  /*bac0*/  LDGSTS.E [R184+0x18030], desc[UR18][R8.64], P6 ;  /* 0x1803000008b87fae */ /* 0x000fe2000b1a1012 */
[C---:B-1----:R-:W-:Y:S01]  /*bad0*/  IADD3 R4, P5, PT, R42.reuse, R129, RZ ;  /* 0x000000812a047210 */ /* 0x042fe20007fbe0ff */
[----:B------:R-:W-:Y:S02]  /*bae0*/  UISETP.GT.AND UP3, UPT, UR22, 0x11, UPT ;  /* 0x000000111600788c */ /* 0x000fe4000bf64270 */
[----:B------:R-:W-:Y:S01]  /*baf0*/  UISETP.GT.AND UP2, UPT, UR22, 0x13, UPT ;  /* 0x000000131600788c */ /* 0x000fe2000bf44270 */
[----:B--2---:R-:W-:Y:S01]  /*bb00*/  IADD3 R6, P6, PT, R42, R127, RZ ;  /* 0x0000007f2a067210 */ /* 0x004fe20007fde0ff */
[----:B------:R-:W-:-:S04]  /*bb10*/  IMAD.X R5, R41, 0x1, R128, P5 ;  /* 0x0000000129057824 */ /* 0x000fc800028e0680 */
        /* <DEDUP_REMOVED lines=27> */
[----:B------:R-:W-:Y:S01]  /*bcd0*/  IMAD.X R5, R41, 0x1, R120, P5 ;  /* 0x0000000129057824 */ /* 0x000fe200028e0678 */
[----:B------:R-:W-:-:S03]  /*bce0*/  USEL UR15, URZ, 0x4, !UP5 ;  /* 0x00000004ff0f7887 */ /* 0x000fc6000e800000 */
        /* <DEDUP_REMOVED lines=10> */
[----:B------:R-:W-:-:S02]  /*bd90*/  USEL UR15, UR15, URZ, !UP1 ;  /* 0x000000ff0f0f7287 */ /* 0x000fc4000c800000 */
        /* <DEDUP_REMOVED lines=45> */
[----:B------:R-:W-:-:S02]  /*c070*/  UISETP.NE.U32.AND UP3, UPT, UR9, URZ, UPT ;  /* 0x000000ff0900728c */ /* 0x000fc4000bf65070 */
        /* <DEDUP_REMOVED lines=8> */
[----:B------:R-:W-:Y:S01]  /*c100*/  PLOP3.LUT P2, PT, PT, PT, UP3, 0x40, 0x4 ;  /* 0x000000000004781c */ /* 0x000fe20003f4e838 */
[----:B------:R-:W-:Y:S02]  /*c110*/  UISETP.GT.AND UP3, UPT, UR22, 0x1f, UPT ;  /* 0x0000001f1600788c */ /* 0x000fe4000bf64270 */
[----:B------:R-:W-:Y:S02]  /*c120*/  USEL UR8, UR8, URZ, !UP1 ;  /* 0x000000ff08087287 */ /* 0x000fe4000c800000 */
[----:B------:R-:W-:Y:S01]  /*c130*/  USEL UR9, URZ, 0x4, !UP3 ;  /* 0x00000004ff097887 */ /* 0x000fe2000d800000 */
[----:B-1----:R-:W-:-:S03]  /*c140*/  IADD3 R4, P5, PT, R42, R99, RZ ;  /* 0x000000632a047210 */ /* 0x002fc60007fbe0ff */
[----:B------:R-:W-:Y:S01]  /*c150*/  USEL UR9, UR9, URZ, !UP1 ;  /* 0x000000ff09097287 */ /* 0x000fe2000c800000 */
[----:B--2---:R-:W-:Y:S01]  /*c160*/  IADD3 R6, P6, PT, R42, R97, RZ ;  /* 0x000000612a067210 */ /* 0x004fe20007fde0ff */
[----:B------:R-:W-:-:S04]  /*c170*/  IMAD.X R5, R41, 0x1, R98, P5 ;  /* 0x0000000129057824 */ /* 0x000fc800028e0662 */
[----:B------:R-:W-:Y:S01]  /*c180*/  IMAD.X R7, R41, 0x1, R96, P6 ;  /* 0x0000000129077824 */ /* 0x000fe200030e0660 */
[----:B------:R1:W-:Y:S01]  /*c190*/  LDGSTS.E [R184+0x18070], desc[UR18][R4.64], P3 ;  /* 0x1807000004b87fae */ /* 0x0003e200099a1012 */
[----:B------:R-:W-:Y:S01]  /*c1a0*/  ISETP.GE.AND P3, PT, R10, UR22, PT ;  /* 0x000000160a007c0c */ /* 0x000fe2000bf66270 */
[----:B------:R-:W-:Y:S01]  /*c1b0*/  UIADD3 UR22, UPT, UPT, UR22, -0x20, URZ ;  /* 0xffffffe016167890 */ /* 0x000fe2000fffe0ff */
[----:B------:R-:W-:Y:S01]  /*c1c0*/  ISETP.NE.U32.AND P6, PT, RZ, UR8, PT ;  /* 0x00000008ff007c0c */ /* 0x000fe2000bfc5070 */
[----:B------:R2:W-:Y:S01]  /*c1d0*/  LDGSTS.E [R184+0x18074], desc[UR18][R6.64], !P2 ;  /* 0x1807400006b87fae */ /* 0x0005e2000d1a1012 */
[----:B------:R-:W-:Y:S02]  /*c1e0*/  SEL R8, RZ, 0x4, P3 ;  /* 0x00000004ff087807 */ /* 0x000fe40001800000 */
[----:B------:R-:W-:Y:S01]  /*c1f0*/  PLOP3.LUT P3, PT, PT, PT, UP1, 0x40, 0x4 ;  /* 0x000000000004781c */ /* 0x000fe20003f6e818 */
[----:B------:R-:W-:-:S03]  /*c200*/  UISETP.GT.AND UP1, UPT, UR14, 0x2, UPT ;  /* 0x000000020e00788c */ /* 0x000fc6000bf24270 */
[----:B------:R-:W-:Y:S01]  /*c210*/  SEL R8, R8, RZ, P3 ;  /* 0x000000ff08087207 */ /* 0x000fe20001800000 */
[----:B------:R-:W-:Y:S01]  /*c220*/  USEL UR14, UR14, URZ, !UP1 ;  /* 0x000000ff0e0e7287 */ /* 0x000fe2000c800000 */
[----:B-1----:R-:W-:Y:S01]  /*c230*/  IADD3 R4, P2, PT, R42, R95, RZ ;  /* 0x0000005f2a047210 */ /* 0x002fe20007f5e0ff */
[----:B------:R-:W-:Y:S01]  /*c240*/  UISETP.GT.AND UP1, UPT, UR13, 0x1, UPT ;  /* 0x000000010d00788c */ /* 0x000fe2000bf24270 */
[----:B------:R-:W-:Y:S01]  /*c250*/  ISETP.NE.U32.AND P3, PT, R8, RZ, PT ;  /* 0x000000ff0800720c */ /* 0x000fe20003f65070 */
[----:B------:R-:W-:Y:S01]  /*c260*/  ULEA UR8, UR14, UR10, 0xf ;  /* 0x0000000a0e087291 */ /* 0x000fe2000f8e78ff */
[----:B------:R-:W-:Y:S01]  /*c270*/  IADD3 R8, P5, PT, R42, R93, RZ ;  /* 0x0000005d2a087210 */ /* 0x000fe20007fbe0ff */
[C---:B------:R-:W-:Y:S01]  /*c280*/  IMAD.X R5, R41.reuse, 0x1, R94, P2 ;  /* 0x0000000129057824 */ /* 0x040fe200010e065e */
[----:B------:R-:W-:Y:S01]  /*c290*/  ISETP.NE.U32.AND P2, PT, RZ, UR9, PT ;  /* 0x00000009ff007c0c */ /* 0x000fe2000bf45070 */
[----:B------:R-:W-:Y:S02]  /*c2a0*/  USEL UR13, UR13, URZ, !UP1 ;  /* 0x000000ff0d0d7287 */ /* 0x000fe4000c800000 */
[----:B------:R-:W-:Y:S01]  /*c2b0*/  IMAD.X R9, R41, 0x1, R92, P5 ;  /* 0x0000000129097824 */ /* 0x000fe200028e065c */
[----:B------:R1:W-:Y:S01]  /*c2c0*/  LDGSTS.E [R184+0x18078], desc[UR18][R4.64], P6 ;  /* 0x1807800004b87fae */ /* 0x0003e2000b1a1012 */
[----:B--2---:R-:W-:Y:S01]  /*c2d0*/  IADD3 R6, P5, PT, R154, R87, RZ ;  /* 0x000000579a067210 */ /* 0x004fe20007fbe0ff */
[----:B------:R-:W-:-:S02]  /*c2e0*/  VIADD R10, R2, UR8 ;  /* 0x00000008020a7c36 */ /* 0x000fc40008000000 */
[----:B------:R-:W-:Y:S01]  /*c2f0*/  VIADD R12, R239, UR8 ;  /* 0x00000008ef0c7c36 */ /* 0x000fe20008000000 */
[----:B------:R-:W-:Y:S01]  /*c300*/  USEL UR8, URZ, 0x1, !UP1 ;  /* 0x00000001ff087887 */ /* 0x000fe2000c800000 */
[----:B------:R-:W-:-:S03]  /*c310*/  IMAD.X R7, R44, 0x1, R86, P5 ;  /* 0x000000012c077824 */ /* 0x000fc600028e0656 */
[----:B------:R2:W-:Y:S01]  /*c320*/  LDGSTS.E [R184+0x1807c], desc[UR18][R8.64], P2 ;  /* 0x1807c00008b87fae */ /* 0x0005e200091a1012 */
[----:B------:R-:W-:Y:S01]  /*c330*/  ULOP3.LUT UR8, UR4, UR8, URZ, 0x3c, !UPT ;  /* 0x0000000804087292 */ /* 0x000fe2000f8e3cff */
[----:B-1----:R-:W-:Y:S02]  /*c340*/  IADD3 R4, P6, PT, R154, R91, RZ ;  /* 0x0000005b9a047210 */ /* 0x002fe40007fde0ff */
[----:B------:R-:W0:Y:S03]  /*c350*/  LDGDEPBAR ;  /* 0x00000000000079af */ /* 0x000e260000000000 */
[----:B------:R-:W-:Y:S01]  /*c360*/  IMAD.X R5, R44, 0x1, R90, P6 ;  /* 0x000000012c057824 */ /* 0x000fe200030e065a */
[----:B--2---:R-:W-:-:S04]  /*c370*/  IADD3 R8, P2, PT, R154, R83, RZ ;  /* 0x000000539a087210 */ /* 0x004fc80007f5e0ff */
[----:B------:R1:W-:Y:S01]  /*c380*/  LDGSTS.E [R10], desc[UR18][R4.64], P3 ;  /* 0x00000000040a7fae */ /* 0x0003e200099a1012 */
[----:B------:R-:W-:-:S03]  /*c390*/  IMAD.X R9, R44, 0x1, R82, P2 ;  /* 0x000000012c097824 */ /* 0x000fc600010e0652 */
[----:B------:R2:W-:Y:S04]  /*c3a0*/  LDGSTS.E [R10+0x400], desc[UR18][R6.64], P3 ;  /* 0x00400000060a7fae */ /* 0x0005e800099a1012 */
[----:B------:R3:W-:Y:S01]  /*c3b0*/  LDGSTS.E [R10+0x800], desc[UR18][R8.64], P3 ;  /* 0x00800000080a7fae */ /* 0x0007e200099a1012 */
[C---:B-1----:R-:W-:Y:S02]  /*c3c0*/  IADD3 R4, P5, PT, R154.reuse, R79, RZ ;  /* 0x0000004f9a047210 */ /* 0x042fe40007fbe0ff */
[----:B--2---:R-:W-:-:S03]  /*c3d0*/  IADD3 R6, P2, PT, R154, R75, RZ ;  /* 0x0000004b9a067210 */ /* 0x004fc60007f5e0ff */
[----:B------:R-:W-:Y:S01]  /*c3e0*/  IMAD.X R5, R44, 0x1, R78, P5 ;  /* 0x000000012c057824 */ /* 0x000fe200028e064e */
[----:B---3--:R-:W-:Y:S01]  /*c3f0*/  IADD3 R8, P5, PT, R154, R71, RZ ;  /* 0x000000479a087210 */ /* 0x008fe20007fbe0ff */
[----:B------:R-:W-:-:S03]  /*c400*/  IMAD.X R7, R44, 0x1, R74, P2 ;  /* 0x000000012c077824 */ /* 0x000fc600010e064a */
[----:B------:R1:W-:Y:S01]  /*c410*/  LDGSTS.E [R10+0xc00], desc[UR18][R4.64], P3 ;  /* 0x00c00000040a7fae */ /* 0x0003e200099a1012 */
        /* <DEDUP_REMOVED lines=168> */
[C---:B------:R-:W-:Y:S02]  /*cea0*/  IADD3 R10, P6, PT, R154.reuse, R235, RZ ;  /* 0x000000eb9a0a7210 */ /* 0x040fe40007fde0ff */
[----:B---3--:R-:W-:Y:S01]  /*ceb0*/  IADD3 R8, P5, PT, R154, R231, RZ ;  /* 0x000000e79a087210 */ /* 0x008fe20007fbe0ff */
[C---:B------:R-:W-:Y:S01]  /*cec0*/  IMAD.X R7, R44.reuse, 0x1, R228, P2 ;  /* 0x000000012c077824 */ /* 0x040fe200010e06e4 */
[----:B------:R-:W-:Y:S01]  /*ced0*/  ISETP.NE.U32.AND P2, PT, R237, UR5, PT ;  /* 0x00000005ed007c0c */ /* 0x000fe2000bf45070 */
[C---:B------:R-:W-:Y:S01]  /*cee0*/  IMAD.X R11, R44.reuse, 0x1, R236, P6 ;  /* 0x000000012c0b7824 */ /* 0x040fe200030e06ec */
[----:B------:R1:W-:Y:S01]  /*cef0*/  LDGSTS.E [R12+0x7200], desc[UR18][R4.64], P3 ;  /* 0x07200000040c7fae */ /* 0x0003e200099a1012 */
[----:B------:R-:W-:Y:S01]  /*cf00*/  IMAD.X R9, R44, 0x1, R232, P5 ;  /* 0x000000012c097824 */ /* 0x000fe200028e06e8 */
[----:B------:R-:W-:Y:S02]  /*cf10*/  IADD3 R42, P5, PT, R42, R36, RZ ;  /* 0x000000242a2a7210 */ /* 0x000fe40007fbe0ff */
[----:B------:R2:W-:Y:S03]  /*cf20*/  LDGSTS.E [R12+0x7600], desc[UR18][R6.64], P3 ;  /* 0x07600000060c7fae */ /* 0x0005e600099a1012 */
[----:B------:R-:W-:Y:S01]  /*cf30*/  IMAD.X R41, R41, 0x1, R37, P5 ;  /* 0x0000000129297824 */ /* 0x000fe200028e0625 */
[----:B------:R2:W-:Y:S04]  /*cf40*/  LDGSTS.E [R12+0x7a00], desc[UR18][R8.64], P3 ;  /* 0x07a00000080c7fae */ /* 0x0005e800099a1012 */
[----:B------:R2:W-:Y:S01]  /*cf50*/  LDGSTS.E [R12+0x7e00], desc[UR18][R10.64], P3 ;  /* 0x07e000000a0c7fae */ /* 0x0005e200099a1012 */
[----:B------:R-:W-:Y:S01]  /*cf60*/  IADD3 R154, P3, PT, R154, R38, RZ ;  /* 0x000000269a9a7210 */ /* 0x000fe20007f7e0ff */
[----:B-1----:R-:W-:-:S02]  /*cf70*/  IMAD.U32 R4, RZ, RZ, UR4 ;  /* 0x00000004ff047e24 */ /* 0x002fc4000f8e00ff */
[----:B------:R-:W0:Y:S02]  /*cf80*/  LDGDEPBAR ;  /* 0x00000000000079af */ /* 0x000e240000000000 */
[----:B------:R-:W-:Y:S01]  /*cf90*/  IMAD.X R44, R44, 0x1, R39, P3 ;  /* 0x000000012c2c7824 */ /* 0x000fe200018e0627 */
[----:B------:R-:W-:Y:S07]  /*cfa0*/  @P2 BRA `(.L_x_11) ;  /* 0xffffffe000042947 */ /* 0x000fee000383ffff */
.L_x_8:
[----:B--2---:R-:W2:Y:S01]  /*cfb0*/  LDL.LU R8, [R1+0xd0] ;  /* 0x0000d00001087983 */ /* 0x004ea20000300800 */
[----:B------:R-:W1:Y:S01]  /*cfc0*/  LDCU UR5, c[0x0][0x3b8] ;  /* 0x00007700ff0577ac */ /* 0x000e620008000800 */
[C---:B------:R-:W-:Y:S02]  /*cfd0*/  VIADD R2, R3.reuse, 0x3 ;  /* 0x0000000303027836 */ /* 0x040fe40000000000 */
[C---:B------:R-:W-:Y:S01]  /*cfe0*/  VIADD R6, R3.reuse, 0x1 ;  /* 0x0000000103067836 */ /* 0x040fe20000000000 */
[----:B------:R-:W3:Y:S01]  /*cff0*/  LDCU UR6, c[0x0][0x3b4] ;  /* 0x00007680ff0677ac */ /* 0x000ee20008000800 */
[C---:B------:R-:W-:Y:S01]  /*d000*/  VIADD R4, R3.reuse, 0x2 ;  /* 0x0000000203047836 */ /* 0x040fe20000000000 */
[----:B------:R-:W2:Y:S01]  /*d010*/  LDCU.128 UR24, c[0x0][0x390] ;  /* 0x00007200ff1877ac */ /* 0x000ea20008000c00 */
[----:B------:R-:W4:Y:S01]  /*d020*/  LDCU UR9, c[0x0][0x39c] ;  /* 0x00007380ff0977ac */ /* 0x000f220008000800 */
[----:B------:R-:W5:Y:S01]  /*d030*/  LDCU UR7, c[0x0][0x39c] ;  /* 0x00007380ff0777ac */ /* 0x000f620008000800 */
[----:B-1----:R-:W-:Y:S01]  /*d040*/  IMAD R5, R3, UR5, RZ ;  /* 0x0000000503057c24 */ /* 0x002fe2000f8e02ff */
[----:B------:R-:W1:Y:S03]  /*d050*/  LDCU UR8, c[0x0][0x39c] ;  /* 0x00007380ff0877ac */ /* 0x000e660008000800 */
[----:B------:R-:W-:Y:S01]  /*d060*/  VIADD R7, R5, UR5 ;  /* 0x0000000505077c36 */ /* 0x000fe20008000000 */
[----:B------:R-:W1:Y:S03]  /*d070*/  LDCU UR13, c[0x0][0x39c] ;  /* 0x00007380ff0d77ac */ /* 0x000e660008000800 */
[----:B------:R-:W-:Y:S01]  /*d080*/  VIADD R9, R7, UR5 ;  /* 0x0000000507097c36 */ /* 0x000fe20008000000 */
[----:B------:R-:W1:Y:S03]  /*d090*/  LDCU UR14, c[0x0][0x39c] ;  /* 0x00007380ff0e77ac */ /* 0x000e660008000800 */
[----:B------:R-:W-:-:S04]  /*d0a0*/  VIADD R11, R9, UR5 ;  /* 0x00000005090b7c36 */ /* 0x000fc80008000000 */
        /* <DEDUP_REMOVED lines=13> */
[----:B------:R-:W-:Y:S01]  /*d180*/  VIADD R39, R37, UR5 ;  /* 0x0000000525277c36 */ /* 0x000fe20008000000 */
[C---:B--2---:R-:W-:Y:S01]  /*d190*/  ISETP.GE.AND P0, PT, R8.reuse, UR26, PT ;  /* 0x0000001a08007c0c */ /* 0x044fe2000bf06270 */
[----:B---3--:R-:W-:-:S03]  /*d1a0*/  IMAD R0, R8, UR6, RZ ;  /* 0x0000000608007c24 */ /* 0x008fc6000f8e02ff */
[----:B----4-:R-:W-:Y:S02]  /*d1b0*/  ISETP.LT.AND P2, PT, R2, UR9, !P0 ;  /* 0x0000000902007c0c */ /* 0x010fe4000c741270 */
[----:B-----5:R-:W-:Y:S02]  /*d1c0*/  ISETP.LT.AND P3, PT, R6, UR7, !P0 ;  /* 0x0000000706007c0c */ /* 0x020fe4000c761270 */
[----:B-1----:R-:W-:Y:S02]  /*d1d0*/  ISETP.LT.AND P6, PT, R4, UR8, !P0 ;  /* 0x0000000804007c0c */ /* 0x002fe4000c7c1270 */
[----:B------:R-:W-:Y:S01]  /*d1e0*/  LEA R2, P5, R0, UR24, 0x2 ;  /* 0x0000001800027c11 */ /* 0x000fe2000f8a10ff */
[----:B------:R-:W-:-:S12]  /*d1f0*/  @!P4 BRA `(.L_x_12) ;  /* 0x000000000010c947 */ /* 0x000fd80003800000 */
[----:B------:R-:W-:-:S06]  /*d200*/  USHF.L.U32 UR4, UR4, 0x1f, URZ ;  /* 0x0000001f04047899 */ /* 0x000fcc00080006ff */
[----:B------:R-:W-:-:S04]  /*d210*/  IMAD.U32 R4, RZ, RZ, UR4 ;  /* 0x00000004ff047e24 */ /* 0x000fc8000f8e00ff */
[----:B------:R-:W1:Y:S02]  /*d220*/  SYNCS.PHASECHK.TRANS64.TRYWAIT P4, [UR12], R4 ;  /* 0x00000004ff0075a7 */ /* 0x000e64000808110c */
[----:B-1----:R-:W-:Y:S05]  /*d230*/  @!P4 BRA `(.L_x_13) ;  /* 0x0000007c00a4c947 */ /* 0x002fea0003800000 */
.L_x_12:
[----:B------:R-:W-:-:S04]  /*d240*/  DEPBAR.LE SB0, 0x0 ;  /* 0x000080000000791a */ /* 0x000fc80000000000 */
[----:B------:R-:W-:Y:S01]  /*d250*/  BAR.SYNC.DEFER_BLOCKING 0x0 ;  /* 0x0000000000007b1d */ /* 0x000fe20000010000 */
[----:B------:R-:W-:Y:S01]  /*d260*/  LEA.HI.X.SX32 R0, R0, UR25, 0x2, P5 ;  /* 0x0000001900007c11 */ /* 0x000fe2000a8f16ff */
[----:B------:R-:W-:Y:S01]  /*d270*/  VIADD R41, R39, UR5 ;  /* 0x0000000527297c36 */ /* 0x000fe20008000000 */
[----:B------:R-:W-:Y:S01]  /*d280*/  LEA R48, P5, R5, R2, 0x2 ;  /* 0x0000000205307211 */ /* 0x000fe200078a10ff */
[C---:B------:R-:W-:Y:S01]  /*d290*/  VIADD R4, R3.reuse, 0x4 ;  /* 0x0000000403047836 */ /* 0x040fe20000000000 */
[----:B------:R-:W-:Y:S01]  /*d2a0*/  ISETP.LT.AND P4, PT, R3, UR27, !P0 ;  /* 0x0000001b03007c0c */ /* 0x000fe2000c781270 */
[----:B------:R-:W-:Y:S01]  /*d2b0*/  VIADD R43, R41, UR5 ;  /* 0x00000005292b7c36 */ /* 0x000fe20008000000 */
[----:B------:R-:W-:Y:S01]  /*d2c0*/  LEA.HI.X.SX32 R49, R5, R0, 0x2, P5 ;  /* 0x0000000005317211 */ /* 0x000fe200028f16ff */
[----:B------:R-:W1:Y:S01]  /*d2d0*/  LDCU UR4, c[0x0][0x39c] ;  /* 0x00007380ff0477ac */ /* 0x000e620008000800 */
[----:B------:R-:W-:Y:S01]  /*d2e0*/  LEA R52, P5, R7, R2, 0x2 ;  /* 0x0000000207347211 */ /* 0x000fe200078a10ff */
[----:B------:R-:W-:Y:S01]  /*d2f0*/  VIADD R5, R43, UR5 ;  /* 0x000000052b057c36 */ /* 0x000fe20008000000 */
[----:B------:R-:W2:Y:S02]  /*d300*/  LDCU UR6, c[0x0][0x39c] ;  /* 0x00007380ff0677ac */ /* 0x000ea40008000800 */
[----:B------:R-:W-:Y:S01]  /*d310*/  LEA.HI.X.SX32 R53, R7, R0, 0x2, P5 ;  /* 0x0000000007357211 */ /* 0x000fe200028f16ff */
[----:B------:R-:W-:Y:S01]  /*d320*/  VIADD R45, R5, UR5 ;  /* 0x00000005052d7c36 */ /* 0x000fe20008000000 */
[----:B------:R-:W-:Y:S01]  /*d330*/  LEA R56, P5, R9, R2, 0x2 ;  /* 0x0000000209387211 */ /* 0x000fe200078a10ff */
[----:B------:R-:W3:Y:S02]  /*d340*/  LDCU UR7, c[0x0][0x39c] ;  /* 0x00007380ff0777ac */ /* 0x000ee40008000800 */
[----:B------:R-:W-:Y:S01]  /*d350*/  VIADD R7, R45, UR5 ;  /* 0x000000052d077c36 */ /* 0x000fe20008000000 */
[----:B------:R-:W-:Y:S01]  /*d360*/  LEA.HI.X.SX32 R57, R9, R0, 0x2, P5 ;  /* 0x0000000009397211 */ /* 0x000fe200028f16ff */
[----:B------:R-:W4:Y:S01]  /*d370*/  LDCU UR8, c[0x0][0x39c] ;  /* 0x00007380ff0877ac */ /* 0x000f220008000800 */
[----:B------:R-:W-:Y:S01]  /*d380*/  LEA R60, P5, R13, R2, 0x2 ;  /* 0x000000020d3c7211 */ /* 0x000fe200078a10ff */
[----:B------:R-:W-:Y:S01]  /*d390*/  VIADD R9, R7, UR5 ;  /* 0x0000000507097c36 */ /* 0x000fe20008000000 */
[----:B------:R-:W5:Y:S02]  /*d3a0*/  @!P1 SYNCS.CCTL.IV [UR10+0x20000] ;  /* 0x02000000ff0099b1 */ /* 0x000f64000800000a */
[----:B-----5:R-:W-:Y:S01]  /*d3b0*/  BAR.SYNC.DEFER_BLOCKING 0x0 ;  /* 0x0000000000007b1d */ /* 0x020fe20000010000 */
[----:B------:R-:W-:Y:S01]  /*d3c0*/  LEA.HI.X.SX32 R61, R13, R0, 0x2, P5 ;  /* 0x000000000d3d7211 */ /* 0x000fe200028f16ff */
[----:B------:R-:W-:Y:S01]  /*d3d0*/  VIADD R47, R9, UR5 ;  /* 0x00000005092f7c36 */ /* 0x000fe20008000000 */
[----:B------:R-:W-:-:S04]  /*d3e0*/  LEA R50, P5, R17, R2, 0x2 ;  /* 0x0000000211327211 */ /* 0x000fc800078a10ff */
[----:B------:R-:W-:Y:S01]  /*d3f0*/  LEA.HI.X.SX32 R51, R17, R0, 0x2, P5 ;  /* 0x0000000011337211 */ /* 0x000fe200028f16ff */
[----:B------:R-:W5:Y:S01]  /*d400*/  LDTM.x64 R64, tmem[UR11] ;  /* 0x0000000b004079ee */ /* 0x000f620008340000 */
[----:B------:R-:W1:Y:S01]  /*d410*/  LDTM.x64 R132, tmem[UR11+0x40] ;  /* 0x0000400b008479ee */ /* 0x000e620008340000 */
[----:B------:R-:W1:Y:S01]  /*d420*/  @!P1 SYNCS.CCTL.IV [UR10+0x20008] ;  /* 0x02000800ff0099b1 */ /* 0x000e62000800000a */
[----:B------:R-:W-:-:S04]  /*d430*/  LEA R58, P1, R11, R2, 0x2 ;  /* 0x000000020b3a7211 */ /* 0x000fc800078210ff */
[----:B------:R-:W-:Y:S01]  /*d440*/  LEA.HI.X.SX32 R59, R11, R0, 0x2, P1 ;  /* 0x000000000b3b7211 */ /* 0x000fe200008f16ff */
[----:B------:R-:W-:Y:S01]  /*d450*/  VIADD R11, R47, UR5 ;  /* 0x000000052f0b7c36 */ /* 0x000fe20008000000 */
[-C--:B------:R-:W-:Y:S01]  /*d460*/  LEA R62, P1, R15, R2.reuse, 0x2 ;  /* 0x000000020f3e7211 */ /* 0x080fe200078210ff */
[----:B-----5:R-:W-:Y:S01]  /*d470*/  STL.64 [R1+0x20], R72 ;  /* 0x0000204801007387 */ /* 0x020fe20000100a00 */
[----:B------:R-:W-:Y:S01]  /*d480*/  IMAD.MOV.U32 R10, RZ, RZ, R66 ;  /* 0x000000ffff0a7224 */ /* 0x000fe200078e0042 */
[----:B------:R-:W-:Y:S01]  /*d490*/  LEA R66, P5, R21, R2, 0x2 ;  /* 0x0000000215427211 */ /* 0x000fe200078a10ff */
[----:B------:R-:W-:Y:S01]  /*d4a0*/  IMAD.MOV.U32 R16, RZ, RZ, R67 ;  /* 0x000000ffff107224 */ /* 0x000fe200078e0043 */
[----:B------:R-:W-:Y:S01]  /*d4b0*/  STL.64 [R1+0x28], R74 ;  /* 0x0000284a01007387 */ /* 0x000fe20000100a00 */
[----:B------:R-:W-:Y:S01]  /*d4c0*/  LEA.HI.X.SX32 R63, R15, R0, 0x2, P1 ;  /* 0x000000000f3f7211 */ /* 0x000fe200008f16ff */
[----:B------:R-:W-:Y:S01]  /*d4d0*/  IMAD.MOV.U32 R6, RZ, RZ, R64 ;  /* 0x000000ffff067224 */ /* 0x000fe200078e0040 */
[----:B------:R-:W-:Y:S01]  /*d4e0*/  LEA R54, P1, R19, R2, 0x2 ;  /* 0x0000000213367211 */ /* 0x000fe200078210ff */
[----:B------:R-:W-:Y:S01]  /*d4f0*/  STL.64 [R1+0x30], R76 ;  /* 0x0000304c01007387 */ /* 0x000fe20000100a00 */
[-C--:B------:R-:W-:Y:S01]  /*d500*/  LEA.HI.X.SX32 R67, R21, R0.reuse, 0x2, P5 ;  /* 0x0000000015437211 */ /* 0x080fe200028f16ff */
[----:B------:R-:W-:Y:S01]  /*d510*/  IMAD.MOV.U32 R14, RZ, RZ, R65 ;  /* 0x000000ffff0e7224 */ /* 0x000fe200078e0041 */
[----:B------:R-:W-:Y:S01]  /*d520*/  LEA.HI.X.SX32 R55, R19, R0, 0x2, P1 ;  /* 0x0000000013377211 */ /* 0x000fe200008f16ff */
[----:B------:R-:W-:Y:S01]  /*d530*/  STL.64 [R1+0x38], R78 ;  /* 0x0000384e01007387 */ /* 0x000fe20000100a00 */
[----:B------:R-:W-:Y:S01]  /*d540*/  LEA R64, P1, R23, R2, 0x2 ;  /* 0x0000000217407211 */ /* 0x000fe200078210ff */
[----:B------:R-:W-:-:S02]  /*d550*/  VIADD R13, R11, UR5 ;  /* 0x000000050b0d7c36 */ /* 0x000fc40008000000 */
[----:B------:R-:W-:Y:S01]  /*d560*/  STL.64 [R1+0x40], R80 ;  /* 0x0000405001007387 */ /* 0x000fe20000100a00 */
[----:B------:R-:W-:Y:S01]  /*d570*/  LEA.HI.X.SX32 R65, R23, R0, 0x2, P1 ;  /* 0x0000000017417211 */ /* 0x000fe200008f16ff */
[----:B------:R-:W-:Y:S02]  /*d580*/  VIADD R15, R13, UR5 ;  /* 0x000000050d0f7c36 */ /* 0x000fe40008000000 */
[----:B------:R-:W-:Y:S01]  /*d590*/  STL.64 [R1+0x48], R82 ;  /* 0x0000485201007387 */ /* 0x000fe20000100a00 */
[----:B------:R-:W-:Y:S02]  /*d5a0*/  IMAD.MOV.U32 R20, RZ, RZ, R69 ;  /* 0x000000ffff147224 */ /* 0x000fe400078e0045 */
[----:B------:R-:W-:Y:S01]  /*d5b0*/  VIADD R17, R15, UR5 ;  /* 0x000000050f117c36 */ /* 0x000fe20008000000 */
[----:B------:R-:W-:Y:S01]  /*d5c0*/  STL.64 [R1+0x50], R84 ;  /* 0x0000505401007387 */ /* 0x000fe20000100a00 */
[----:B------:R-:W-:Y:S02]  /*d5d0*/  IMAD.MOV.U32 R18, RZ, RZ, R68 ;  /* 0x000000ffff127224 */ /* 0x000fe400078e0044 */
[----:B------:R-:W-:Y:S01]  /*d5e0*/  VIADD R19, R17, UR5 ;  /* 0x0000000511137c36 */ /* 0x000fe20008000000 */
[----:B------:R-:W-:Y:S01]  /*d5f0*/  STL.64 [R1+0x58], R86 ;  /* 0x0000585601007387 */ /* 0x000fe20000100a00 */
[----:B------:R-:W-:-:S02]  /*d600*/  IMAD.MOV.U32 R12, RZ, RZ, R71 ;  /* 0x000000ffff0c7224 */ /* 0x000fc400078e0047 */
[----:B------:R-:W-:Y:S01]  /*d610*/  VIADD R21, R19, UR5 ;  /* 0x0000000513157c36 */ /* 0x000fe20008000000 */
[----:B------:R-:W-:Y:S01]  /*d620*/  STL.64 [R1+0x60], R88 ;  /* 0x0000605801007387 */ /* 0x000fe20000100a00 */
[----:B------:R-:W-:-:S03]  /*d630*/  IMAD.MOV.U32 R8, RZ, RZ, R70 ;  /* 0x000000ffff087224 */ /* 0x000fc600078e0046 */
[----:B------:R-:W-:Y:S04]  /*d640*/  STL.64 [R1+0x68], R90 ;  /* 0x0000685a01007387 */ /* 0x000fe80000100a00 */
        /* <DEDUP_REMOVED lines=17> */
[----:B------:R5:W-:Y:S04]  /*d760*/  STL.64 [R1+0xf8], R126 ;  /* 0x0000f87e01007387 */ /* 0x000be80000100a00 */
[----:B------:R1:W-:Y:S04]  /*d770*/  STL.64 [R1+0x1d0], R66 ;  /* 0x0001d04201007387 */ /* 0x0003e80000100a00 */
[----:B------:R2:W-:Y:S01]  /*d780*/  STL.64 [R1+0x1c8], R64 ;  /* 0x0001c84001007387 */ /* 0x0005e20000100a00 */
[----:B-----5:R-:W5:Y:S01]  /*d790*/  LDTM.x64 R68, tmem[UR11+0x80] ;  /* 0x0000800b004479ee */ /* 0x020f620008340000 */
[----:B-1----:R-:W-:-:S04]  /*d7a0*/  LEA R66, P5, R25, R2, 0x2 ;  /* 0x0000000219427211 */ /* 0x002fc800078a10ff */
[----:B------:R-:W-:Y:S02]  /*d7b0*/  LEA.HI.X.SX32 R67, R25, R0, 0x2, P5 ;  /* 0x0000000019437211 */ /* 0x000fe400028f16ff */
[-C--:B------:R-:W-:Y:S02]  /*d7c0*/  LEA R22, P5, R29, R2.reuse, 0x2 ;  /* 0x000000021d167211 */ /* 0x080fe400078a10ff */
[----:B--2---:R-:W-:Y:S01]  /*d7d0*/  LEA R64, P1, R27, R2, 0x2 ;  /* 0x000000021b407211 */ /* 0x004fe200078210ff */
[----:B------:R-:W-:Y:S01]  /*d7e0*/  STL.64 [R1+0x1c0], R66 ;  /* 0x0001c04201007387 */ /* 0x000fe20000100a00 */
[-C--:B------:R-:W-:Y:S02]  /*d7f0*/  LEA.HI.X.SX32 R23, R29, R0.reuse, 0x2, P5 ;  /* 0x000000001d177211 */ /* 0x080fe400028f16ff */
[----:B------:R-:W-:Y:S02]  /*d800*/  LEA.HI.X.SX32 R65, R27, R0, 0x2, P1 ;  /* 0x000000001b417211 */ /* 0x000fe400008f16ff */
[C---:B------:R-:W-:Y:S01]  /*d810*/  LEA R24, P1, R31.reuse, R2, 0x2 ;  /* 0x000000021f187211 */ /* 0x040fe200078210ff */
[----:B------:R1:W-:Y:S03]  /*d820*/  STL.64 [R1+0x1b0], R22 ;  /* 0x0001b01601007387 */ /* 0x0003e60000100a00 */
[----:B------:R-:W-:Y:S01]  /*d830*/  LEA.HI.X.SX32 R25, R31, R0, 0x2, P1 ;  /* 0x000000001f197211 */ /* 0x000fe200008f16ff */
[----:B------:R2:W-:Y:S01]  /*d840*/  STL.64 [R1+0x1b8], R64 ;  /* 0x0001b84001007387 */ /* 0x0005e20000100a00 */
[----:B------:R-:W-:-:S03]  /*d850*/  LEA R26, P1, R35, R2, 0x2 ;  /* 0x00000002231a7211 */ /* 0x000fc600078210ff */
[----:B------:R3:W-:Y:S01]  /*d860*/  STL.64 [R1+0x1a8], R24 ;  /* 0x0001a81801007387 */ /* 0x0007e20000100a00 */
[----:B------:R-:W-:Y:S02]  /*d870*/  LEA.HI.X.SX32 R27, R35, R0, 0x2, P1 ;  /* 0x00000000231b7211 */ /* 0x000fe400008f16ff */
[-C--:B------:R-:W-:Y:S01]  /*d880*/  LEA R32, P1, R39, R2.reuse, 0x2 ;  /* 0x0000000227207211 */ /* 0x080fe200078210ff */
[----:B-1----:R-:W-:Y:S02]  /*d890*/  VIADD R23, R21, UR5 ;  /* 0x0000000515177c36 */ /* 0x002fe40008000000 */
[----:B------:R1:W-:Y:S01]  /*d8a0*/  STL.64 [R1+0x198], R26 ;  /* 0x0001981a01007387 */ /* 0x0003e20000100a00 */
[----:B--2---:R-:W-:-:S04]  /*d8b0*/  LEA R64, P5, R33, R2, 0x2 ;  /* 0x0000000221407211 */ /* 0x004fc800078a10ff */
[----:B------:R-:W-:Y:S01]  /*d8c0*/  LEA.HI.X.SX32 R65, R33, R0, 0x2, P5 ;  /* 0x0000000021417211 */ /* 0x000fe200028f16ff */
[----:B---3--:R-:W-:Y:S01]  /*d8d0*/  VIADD R25, R23, UR5 ;  /* 0x0000000517197c36 */ /* 0x008fe20008000000 */
[----:B------:R-:W-:Y:S02]  /*d8e0*/  LEA R28, P5, R37, R2, 0x2 ;  /* 0x00000002251c7211 */ /* 0x000fe400078a10ff */
[-C--:B------:R-:W-:Y:S01]  /*d8f0*/  LEA.HI.X.SX32 R33, R39, R0.reuse, 0x2, P1 ;  /* 0x0000000027217211 */ /* 0x080fe200008f16ff */
[----:B------:R-:W-:Y:S01]  /*d900*/  STL.64 [R1+0x1a0], R64 ;  /* 0x0001a04001007387 */ /* 0x000fe20000100a00 */
[----:B------:R-:W-:Y:S01]  /*d910*/  LEA.HI.X.SX32 R29, R37, R0, 0x2, P5 ;  /* 0x00000000251d7211 */ /* 0x000fe200028f16ff */
[----:B-1----:R-:W-:Y:S01]  /*d920*/  VIADD R27, R25, UR5 ;  /* 0x00000005191b7c36 */ /* 0x002fe20008000000 */
[----:B------:R-:W-:-:S03]  /*d930*/  LEA R30, P5, R41, R2, 0x2 ;  /* 0x00000002291e7211 */ /* 0x000fc600078a10ff */
[----:B------:R1:W-:Y:S01]  /*d940*/  STL.64 [R1+0x190], R28 ;  /* 0x0001901c01007387 */ /* 0x0003e20000100a00 */
[----:B------:R-:W-:Y:S02]  /*d950*/  LEA.HI.X.SX32 R31, R41, R0, 0x2, P5 ;  /* 0x00000000291f7211 */ /* 0x000fe400028f16ff */
[C---:B------:R-:W-:Y:S01]  /*d960*/  LEA R36, P5, R5.reuse, R2, 0x2 ;  /* 0x0000000205247211 */ /* 0x040fe200078a10ff */
[----:B------:R2:W-:Y:S03]  /*d970*/  STL.64 [R1+0x188], R32 ;  /* 0x0001882001007387 */ /* 0x0005e60000100a00 */
[----:B------:R-:W-:Y:S01]  /*d980*/  LEA.HI.X.SX32 R37, R5, R0, 0x2, P5 ;  /* 0x0000000005257211 */ /* 0x000fe200028f16ff */
[----:B------:R3:W-:Y:S01]  /*d990*/  STL.64 [R1+0x180], R30 ;  /* 0x0001801e01007387 */ /* 0x0007e20000100a00 */
[----:B-1----:R-:W-:Y:S01]  /*d9a0*/  VIADD R29, R27, UR5 ;  /* 0x000000051b1d7c36 */ /* 0x002fe20008000000 */
[----:B--2---:R-:W-:-:S04]  /*d9b0*/  LEA R32, P1, R43, R2, 0x2 ;  /* 0x000000022b207211 */ /* 0x004fc800078210ff */
[----:B------:R-:W-:Y:S01]  /*d9c0*/  LEA.HI.X.SX32 R33, R43, R0, 0x2, P1 ;  /* 0x000000002b217211 */ /* 0x000fe200008f16ff */
[----:B---3--:R-:W-:Y:S01]  /*d9d0*/  VIADD R31, R29, UR5 ;  /* 0x000000051d1f7c36 */ /* 0x008fe20008000000 */
[----:B------:R-:W-:-:S03]  /*d9e0*/  LEA R34, P1, R45, R2, 0x2 ;  /* 0x000000022d227211 */ /* 0x000fc600078210ff */
[----:B------:R1:W-:Y:S01]  /*d9f0*/  STL.64 [R1+0x178], R32 ;  /* 0x0001782001007387 */ /* 0x0003e20000100a00 */
[----:B------:R-:W-:-:S03]  /*da00*/  LEA.HI.X.SX32 R35, R45, R0, 0x2, P1 ;  /* 0x000000002d237211 */ /* 0x000fc600008f16ff */
[----:B------:R2:W-:Y:S04]  /*da10*/  STL.64 [R1+0x170], R36 ;  /* 0x0001702401007387 */ /* 0x0005e80000100a00 */
[----:B------:R3:W-:Y:S01]  /*da20*/  STL.64 [R1+0x168], R34 ;  /* 0x0001682201007387 */ /* 0x0007e20000100a00 */
[----:B-1----:R-:W-:Y:S01]  /*da30*/  VIADD R33, R31, UR5 ;  /* 0x000000051f217c36 */ /* 0x002fe20008000000 */
[----:B--2---:R-:W-:-:S03]  /*da40*/  LEA R36, P5, R7, R2, 0x2 ;  /* 0x0000000207247211 */ /* 0x004fc600078a10ff */
[----:B------:R-:W-:Y:S01]  /*da50*/  VIADD R5, R33, UR5 ;  /* 0x0000000521057c36 */ /* 0x000fe20008000000 */
[----:B---3--:R-:W-:Y:S02]  /*da60*/  LEA R34, P1, R9, R2, 0x2 ;  /* 0x0000000209227211 */ /* 0x008fe400078210ff */
[-C--:B------:R-:W-:Y:S01]  /*da70*/  LEA.HI.X.SX32 R37, R7, R0.reuse, 0x2, P5 ;  /* 0x0000000007257211 */ /* 0x080fe200028f16ff */
[----:B------:R-:W-:Y:S01]  /*da80*/  VIADD R7, R5, UR5 ;  /* 0x0000000505077c36 */ /* 0x000fe20008000000 */
[----:B------:R-:W-:-:S03]  /*da90*/  LEA.HI.X.SX32 R35, R9, R0, 0x2, P1 ;  /* 0x0000000009237211 */ /* 0x000fc600008f16ff */
[----:B------:R1:W-:Y:S01]  /*daa0*/  STL.64 [R1+0x160], R36 ;  /* 0x0001602401007387 */ /* 0x0003e20000100a00 */
[----:B------:R-:W-:-:S03]  /*dab0*/  VIADD R9, R7, UR5 ;  /* 0x0000000507097c36 */ /* 0x000fc60008000000 */
[----:B------:R2:W-:Y:S01]  /*dac0*/  STL.64 [R1+0x158], R34 ;  /* 0x0001582201007387 */ /* 0x0005e20000100a00 */
[-C--:B-1----:R-:W-:Y:S02]  /*dad0*/  LEA R36, P5, R47, R2.reuse, 0x2 ;  /* 0x000000022f247211 */ /* 0x082fe400078a10ff */
[----:B--2---:R-:W-:Y:S02]  /*dae0*/  LEA R34, P1, R11, R2, 0x2 ;  /* 0x000000020b227211 */ /* 0x004fe400078210ff */
[-C--:B------:R-:W-:Y:S02]  /*daf0*/  LEA.HI.X.SX32 R37, R47, R0.reuse, 0x2, P5 ;  /* 0x000000002f257211 */ /* 0x080fe400028f16ff */
[----:B------:R-:W-:Y:S01]  /*db00*/  LEA.HI.X.SX32 R35, R11, R0, 0x2, P1 ;  /* 0x000000000b237211 */ /* 0x000fe200008f16ff */
[----:B------:R-:W-:Y:S02]  /*db10*/  VIADD R11, R9, UR5 ;  /* 0x00000005090b7c36 */ /* 0x000fe40008000000 */
[----:B------:R1:W-:Y:S04]  /*db20*/  STL.64 [R1+0x150], R36 ;  /* 0x0001502401007387 */ /* 0x0003e80000100a00 */
[----:B------:R2:W-:Y:S01]  /*db30*/  STL.64 [R1+0x148], R34 ;  /* 0x0001482201007387 */ /* 0x0005e20000100a00 */
[----:B-1----:R-:W-:-:S02]  /*db40*/  LEA R36, P5, R13, R2, 0x2 ;  /* 0x000000020d247211 */ /* 0x002fc400078a10ff */
[----:B--2---:R-:W-:Y:S02]  /*db50*/  LEA R34, P1, R15, R2, 0x2 ;  /* 0x000000020f227211 */ /* 0x004fe400078210ff */
        /* <DEDUP_REMOVED lines=19> */
[----:B------:R1:W-:Y:S04]  /*dc90*/  STL.64 [R1+0x120], R36 ;  /* 0x0001202401007387 */ /* 0x0003e80000100a00 */
[----:B------:R2:W-:Y:S01]  /*dca0*/  STL.64 [R1+0x118], R34 ;  /* 0x0001182201007387 */ /* 0x0005e20000100a00 */
[-C--:B-1----:R-:W-:Y:S02]  /*dcb0*/  LEA R36, P5, R25, R2.reuse, 0x2 ;  /* 0x0000000219247211 */ /* 0x082fe400078a10ff */
[----:B--2---:R-:W-:Y:S02]  /*dcc0*/  LEA R34, P1, R27, R2, 0x2 ;  /* 0x000000021b227211 */ /* 0x004fe400078210ff */
[----:B------:R-:W-:Y:S02]  /*dcd0*/  LEA.HI.X.SX32 R37, R25, R0, 0x2, P5 ;  /* 0x0000000019257211 */ /* 0x000fe400028f16ff */
[----:B------:R-:W-:-:S02]  /*dce0*/  LEA R22, P5, R29, R2, 0x2 ;  /* 0x000000021d167211 */ /* 0x000fc400078a10ff */
[-C--:B------:R-:W-:Y:S01]  /*dcf0*/  LEA.HI.X.SX32 R35, R27, R0.reuse, 0x2, P1 ;  /* 0x000000001b237211 */ /* 0x080fe200008f16ff */
[----:B------:R-:W-:Y:S01]  /*dd00*/  STL.64 [R1+0x110], R36 ;  /* 0x0001102401007387 */ /* 0x000fe20000100a00 */
[----:B------:R-:W-:Y:S02]  /*dd10*/  LEA.HI.X.SX32 R23, R29, R0, 0x2, P5 ;  /* 0x000000001d177211 */ /* 0x000fe400028f16ff */
[-C--:B------:R-:W-:Y:S01]  /*dd20*/  LEA R250, P1, R31, R2.reuse, 0x2 ;  /* 0x000000021ffa7211 */ /* 0x080fe200078210ff */
[----:B------:R-:W-:Y:S01]  /*dd30*/  STL.64 [R1+0x108], R34 ;  /* 0x0001082201007387 */ /* 0x000fe20000100a00 */
[----:B------:R-:W-:Y:S02]  /*dd40*/  LEA R248, P5, R33, R2, 0x2 ;  /* 0x0000000221f87211 */ /* 0x000fe400078a10ff */
[----:B------:R-:W-:Y:S01]  /*dd50*/  LEA.HI.X.SX32 R251, R31, R0, 0x2, P1 ;  /* 0x000000001ffb7211 */ /* 0x000fe200008f16ff */
[----:B------:R1:W-:Y:S01]  /*dd60*/  STL.64 [R1+0x100], R22 ;  /* 0x0001001601007387 */ /* 0x0003e20000100a00 */
[----:B------:R-:W-:-:S02]  /*dd70*/  LEA R246, P1, R5, R2, 0x2 ;  /* 0x0000000205f67211 */ /* 0x000fc400078210ff */
[----:B------:R-:W-:Y:S01]  /*dd80*/  LEA.HI.X.SX32 R249, R33, R0, 0x2, P5 ;  /* 0x0000000021f97211 */ /* 0x000fe200028f16ff */
[----:B------:R2:W-:Y:S01]  /*dd90*/  STL.64 [R1+0x1f8], R250 ;  /* 0x0001f8fa01007387 */ /* 0x0005e20000100a00 */
[----:B------:R-:W-:Y:S02]  /*dda0*/  LEA R244, P5, R7, R2, 0x2 ;  /* 0x0000000207f47211 */ /* 0x000fe400078a10ff */
[----:B------:R-:W-:Y:S01]  /*ddb0*/  LEA.HI.X.SX32 R247, R5, R0, 0x2, P1 ;  /* 0x0000000005f77211 */ /* 0x000fe200008f16ff */
[----:B------:R-:W-:Y:S01]  /*ddc0*/  STL.64 [R1+0x200], R248 ;  /* 0x000200f801007387 */ /* 0x000fe20000100a00 */
[----:B------:R-:W-:Y:S02]  /*ddd0*/  LEA R242, P1, R9, R2, 0x2 ;  /* 0x0000000209f27211 */ /* 0x000fe400078210ff */
[----:B------:R-:W-:Y:S01]  /*dde0*/  LEA.HI.X.SX32 R245, R7, R0, 0x2, P5 ;  /* 0x0000000007f57211 */ /* 0x000fe200028f16ff */
[----:B-1----:R-:W-:Y:S01]  /*ddf0*/  VIADD R23, R21, UR5 ;  /* 0x0000000515177c36 */ /* 0x002fe20008000000 */
[----:B------:R-:W-:Y:S01]  /*de00*/  LEA R240, P5, R11, R2, 0x2 ;  /* 0x000000020bf07211 */ /* 0x000fe200078a10ff */
[----:B------:R-:W-:Y:S01]  /*de10*/  STL [R1+0x220], R246 ;  /* 0x000220f601007387 */ /* 0x000fe20000100800 */
[----:B------:R-:W-:Y:S01]  /*de20*/  LEA.HI.X.SX32 R243, R9, R0, 0x2, P1 ;  /* 0x0000000009f37211 */ /* 0x000fe200008f16ff */
[----:B------:R-:W-:Y:S01]  /*de30*/  VIADD R25, R23, UR5 ;  /* 0x0000000517197c36 */ /* 0x000fe20008000000 */
        /* <DEDUP_REMOVED lines=13> */
[----:B------:R1:W-:Y:S01]  /*df10*/  STL [R1+0x1e8], R241 ;  /* 0x0001e8f101007387 */ /* 0x0003e20000100800 */
[----:B------:R-:W-:Y:S01]  /*df20*/  LEA.HI.X.SX32 R235, R17, R0, 0x2, P1 ;  /* 0x0000000011eb7211 */ /* 0x000fe200008f16ff */
[----:B------:R-:W-:Y:S01]  /*df30*/  VIADD R11, R9, UR5 ;  /* 0x00000005090b7c36 */ /* 0x000fe20008000000 */
[----:B------:R-:W-:Y:S01]  /*df40*/  LEA R230, P1, R21, R2, 0x2 ;  /* 0x0000000215e67211 */ /* 0x000fe200078210ff */
[----:B------:R3:W-:Y:S01]  /*df50*/  STL [R1+0x238], R240 ;  /* 0x000238f001007387 */ /* 0x0007e20000100800 */
[----:B------:R-:W-:Y:S01]  /*df60*/  LEA.HI.X.SX32 R233, R19, R0, 0x2, P5 ;  /* 0x0000000013e97211 */ /* 0x000fe200028f16ff */
[----:B------:R-:W-:Y:S01]  /*df70*/  VIADD R13, R11, UR5 ;  /* 0x000000050b0d7c36 */ /* 0x000fe20008000000 */
[----:B------:R-:W-:Y:S01]  /*df80*/  LEA R228, P5, R23, R2, 0x2 ;  /* 0x0000000217e47211 */ /* 0x000fe200078a10ff */
[----:B--2---:R-:W-:Y:S01]  /*df90*/  IMAD.MOV.U32 R251, RZ, RZ, R20 ;  /* 0x000000fffffb7224 */ /* 0x004fe200078e0014 */
[----:B------:R-:W-:Y:S01]  /*dfa0*/  LEA.HI.X.SX32 R231, R21, R0, 0x2, P1 ;  /* 0x0000000015e77211 */ /* 0x000fe200008f16ff */
[----:B------:R-:W-:Y:S01]  /*dfb0*/  VIADD R15, R13, UR5 ;  /* 0x000000050d0f7c36 */ /* 0x000fe20008000000 */
[----:B------:R-:W-:Y:S01]  /*dfc0*/  LEA R226, P1, R25, R2, 0x2 ;  /* 0x0000000219e27211 */ /* 0x000fe200078210ff */
[----:B-1----:R-:W-:Y:S01]  /*dfd0*/  IMAD.MOV.U32 R241, RZ, RZ, R63 ;  /* 0x000000fffff17224 */ /* 0x002fe200078e003f */
[----:B------:R-:W-:Y:S01]  /*dfe0*/  LEA.HI.X.SX32 R229, R23, R0, 0x2, P5 ;  /* 0x0000000017e57211 */ /* 0x000fe200028f16ff */
[----:B------:R-:W-:Y:S01]  /*dff0*/  VIADD R17, R15, UR5 ;  /* 0x000000050f117c36 */ /* 0x000fe20008000000 */
[----:B------:R-:W-:Y:S01]  /*e000*/  LEA R224, P5, R5, R2, 0x2 ;  /* 0x0000000205e07211 */ /* 0x000fe200078a10ff */
[----:B---3--:R-:W-:Y:S01]  /*e010*/  IMAD.MOV.U32 R240, RZ, RZ, R62 ;  /* 0x000000fffff07224 */ /* 0x008fe200078e003e */
[----:B------:R-:W-:Y:S01]  /*e020*/  LEA.HI.X.SX32 R227, R25, R0, 0x2, P1 ;  /* 0x0000000019e37211 */ /* 0x000fe200008f16ff */
[----:B------:R-:W-:Y:S01]  /*e030*/  IMAD.MOV.U32 R245, RZ, RZ, R18 ;  /* 0x000000fffff57224 */ /* 0x000fe200078e0012 */
[----:B------:R-:W-:Y:S01]  /*e040*/  LEA R222, P1, R7, R2, 0x2 ;  /* 0x0000000207de7211 */ /* 0x000fe200078210ff */
[----:B------:R-:W-:Y:S01]  /*e050*/  IMAD.MOV.U32 R243, RZ, RZ, R16 ;  /* 0x000000fffff37224 */ /* 0x000fe200078e0010 */
[----:B------:R-:W-:Y:S01]  /*e060*/  LEA.HI.X.SX32 R225, R5, R0, 0x2, P5 ;  /* 0x0000000005e17211 */ /* 0x000fe200028f16ff */
[----:B------:R-:W-:Y:S01]  /*e070*/  VIADD R5, R17, UR5 ;  /* 0x0000000511057c36 */ /* 0x000fe20008000000 */
[----:B------:R-:W-:Y:S01]  /*e080*/  LEA R220, P5, R9, R2, 0x2 ;  /* 0x0000000209dc7211 */ /* 0x000fe200078a10ff */
[----:B------:R-:W-:Y:S01]  /*e090*/  STL.64 [R1+0x240], R240 ;  /* 0x000240f001007387 */ /* 0x000fe20000100a00 */
        /* <DEDUP_REMOVED lines=17> */
[----:B-1----:R-:W-:Y:S01]  /*e1b0*/  IMAD.MOV.U32 R237, RZ, RZ, R6 ;  /* 0x000000ffffed7224 */ /* 0x002fe200078e0006 */
[----:B------:R-:W-:Y:S01]  /*e1c0*/  LEA R210, P1, R5, R2, 0x2 ;  /* 0x0000000205d27211 */ /* 0x000fe200078210ff */
[----:B------:R-:W-:Y:S01]  /*e1d0*/  STL [R1+0x1d8], R233 ;  /* 0x0001d8e901007387 */ /* 0x000fe20000100800 */
[----:B------:R-:W-:Y:S01]  /*e1e0*/  LEA.HI.X.SX32 R213, R17, R0, 0x2, P5 ;  /* 0x0000000011d57211 */ /* 0x000fe200028f16ff */
[----:B------:R-:W-:Y:S01]  /*e1f0*/  IMAD.MOV.U32 R240, RZ, RZ, R48 ;  /* 0x000000fffff07224 */ /* 0x000fe200078e0030 */
[----:B------:R-:W-:Y:S01]  /*e200*/  LEA R208, P5, R7, R2, 0x2 ;  /* 0x0000000207d07211 */ /* 0x000fe200078a10ff */
[----:B------:R-:W-:Y:S01]  /*e210*/  STL.64 [R1+0x210], R230 ;  /* 0x000210e601007387 */ /* 0x000fe20000100a00 */
[-C--:B------:R-:W-:Y:S01]  /*e220*/  LEA.HI.X.SX32 R211, R5, R0.reuse, 0x2, P1 ;  /* 0x0000000005d37211 */ /* 0x080fe200008f16ff */
[----:B------:R-:W-:Y:S01]  /*e230*/  VIADD R5, R13, UR5 ;  /* 0x000000050d057c36 */ /* 0x000fe20008000000 */
[----:B------:R-:W-:Y:S01]  /*e240*/  LEA.HI.X.SX32 R209, R7, R0, 0x2, P5 ;  /* 0x0000000007d17211 */ /* 0x000fe200028f16ff */
[----:B------:R1:W-:Y:S01]  /*e250*/  STL.64 [R1+0x218], R228 ;  /* 0x000218e401007387 */ /* 0x0003e20000100a00 */
[-C--:B------:R-:W-:Y:S01]  /*e260*/  LEA R206, P1, R9, R2.reuse, 0x2 ;  /* 0x0000000209ce7211 */ /* 0x080fe200078210ff */
[----:B------:R-:W-:Y:S01]  /*e270*/  VIADD R7, R5, UR5 ;  /* 0x0000000505077c36 */ /* 0x000fe20008000000 */
[----:B------:R-:W-:Y:S01]  /*e280*/  LEA R204, P5, R11, R2, 0x2 ;  /* 0x000000020bcc7211 */ /* 0x000fe200078a10ff */
[----:B------:R2:W-:Y:S01]  /*e290*/  STL.64 [R1+0x228], R226 ;  /* 0x000228e201007387 */ /* 0x0005e20000100a00 */
[-C--:B------:R-:W-:Y:S01]  /*e2a0*/  LEA.HI.X.SX32 R207, R9, R0.reuse, 0x2, P1 ;  /* 0x0000000009cf7211 */ /* 0x080fe200008f16ff */
[----:B------:R-:W-:Y:S01]  /*e2b0*/  VIADD R252, R7, UR5 ;  /* 0x0000000507fc7c36 */ /* 0x000fe20008000000 */
[----:B------:R-:W-:Y:S01]  /*e2c0*/  LEA.HI.X.SX32 R205, R11, R0, 0x2, P5 ;  /* 0x000000000bcd7211 */ /* 0x000fe200028f16ff */
[----:B------:R-:W-:Y:S01]  /*e2d0*/  IMAD.MOV.U32 R241, RZ, RZ, R49 ;  /* 0x000000fffff17224 */ /* 0x000fe200078e0031 */
[-C--:B------:R-:W-:Y:S01]  /*e2e0*/  LEA R202, P1, R13, R2.reuse, 0x2 ;  /* 0x000000020dca7211 */ /* 0x080fe200078210ff */
[----:B------:R3:W-:Y:S01]  /*e2f0*/  STL.64 [R1+0x230], R224 ;  /* 0x000230e001007387 */ /* 0x0007e20000100a00 */
[----:B------:R-:W-:Y:S01]  /*e300*/  LEA R200, P5, R5, R2, 0x2 ;  /* 0x0000000205c87211 */ /* 0x000fe200078a10ff */
[----:B-1----:R-:W-:Y:S01]  /*e310*/  IMAD.MOV.U32 R228, RZ, RZ, R60 ;  /* 0x000000ffffe47224 */ /* 0x002fe200078e003c */
[-C--:B------:R-:W-:Y:S01]  /*e320*/  LEA.HI.X.SX32 R203, R13, R0.reuse, 0x2, P1 ;  /* 0x000000000dcb7211 */ /* 0x080fe200008f16ff */
[----:B------:R-:W-:Y:S01]  /*e330*/  IMAD.MOV.U32 R229, RZ, RZ, R61 ;  /* 0x000000ffffe57224 */ /* 0x000fe200078e003d */
[----:B------:R-:W-:Y:S01]  /*e340*/  LEA.HI.X.SX32 R201, R5, R0, 0x2, P5 ;  /* 0x0000000005c97211 */ /* 0x000fe200028f16ff */
[----:B------:R-:W-:Y:S01]  /*e350*/  VIADD R5, R3, 0x5 ;  /* 0x0000000503057836 */ /* 0x000fe20000000000 */
[CC--:B------:R-:W-:Y:S01]  /*e360*/  LEA R198, P1, R7.reuse, R2.reuse, 0x2 ;  /* 0x0000000207c67211 */ /* 0x0c0fe200078210ff */
[----:B--2---:R-:W-:Y:S01]  /*e370*/  IMAD.MOV.U32 R226, RZ, RZ, R58 ;  /* 0x000000ffffe27224 */ /* 0x004fe200078e003a */
[C---:B------:R-:W-:Y:S01]  /*e380*/  LEA R196, P5, R252.reuse, R2, 0x2 ;  /* 0x00000002fcc47211 */ /* 0x040fe200078a10ff */
[----:B------:R-:W-:Y:S01]  /*e390*/  IMAD.MOV.U32 R227, RZ, RZ, R59 ;  /* 0x000000ffffe37224 */ /* 0x000fe200078e003b */
[-C--:B------:R-:W-:Y:S01]  /*e3a0*/  LEA.HI.X.SX32 R199, R7, R0.reuse, 0x2, P1 ;  /* 0x0000000007c77211 */ /* 0x080fe200008f16ff */
[----:B------:R-:W-:Y:S01]  /*e3b0*/  IMAD.MOV.U32 R248, RZ, RZ, R56 ;  /* 0x000000fffff87224 */ /* 0x000fe200078e0038 */
[----:B------:R-:W-:Y:S01]  /*e3c0*/  LEA.HI.X.SX32 R197, R252, R0, 0x2, P5 ;  /* 0x00000000fcc57211 */ /* 0x000fe200028f16ff */
[----:B------:R-:W-:Y:S01]  /*e3d0*/  IMAD.MOV.U32 R249, RZ, RZ, R57 ;  /* 0x000000fffff97224 */ /* 0x000fe200078e0039 */
[----:B------:R-:W-:Y:S01]  /*e3e0*/  ISETP.LT.AND P1, PT, R4, UR13, !P0 ;  /* 0x0000000d04007c0c */ /* 0x000fe2000c721270 */
[----:B------:R-:W-:Y:S01]  /*e3f0*/  IMAD.MOV.U32 R234, RZ, RZ, R54 ;  /* 0x000000ffffea7224 */ /* 0x000fe200078e0036 */
[----:B------:R-:W-:Y:S01]  /*e400*/  ISETP.LT.AND P5, PT, R5, UR14, !P0 ;  /* 0x0000000e05007c0c */ /* 0x000fe2000c7a1270 */
[----:B------:R-:W-:-:S02]  /*e410*/  IMAD.MOV.U32 R235, RZ, RZ, R55 ;  /* 0x000000ffffeb7224 */ /* 0x000fc400078e0037 */
[----:B------:R-:W-:Y:S02]  /*e420*/  IMAD.MOV.U32 R239, RZ, RZ, R14 ;  /* 0x000000ffffef7224 */ /* 0x000fe400078e000e */
[----:B------:R-:W-:Y:S02]  /*e430*/  IMAD.MOV.U32 R246, RZ, RZ, R12 ;  /* 0x000000fffff67224 */ /* 0x000fe400078e000c */
[----:B------:R-:W-:Y:S02]  /*e440*/  IMAD.MOV.U32 R250, RZ, RZ, R10 ;  /* 0x000000fffffa7224 */ /* 0x000fe400078e000a */
[----:B---3--:R-:W-:Y:S02]  /*e450*/  IMAD.MOV.U32 R224, RZ, RZ, R52 ;  /* 0x000000ffffe07224 */ /* 0x008fe400078e0034 */
[----:B------:R-:W-:Y:S02]  /*e460*/  IMAD.MOV.U32 R225, RZ, RZ, R53 ;  /* 0x000000ffffe17224 */ /* 0x000fe400078e0035 */
[----:B------:R-:W-:-:S02]  /*e470*/  IMAD.MOV.U32 R230, RZ, RZ, R50 ;  /* 0x000000ffffe67224 */ /* 0x000fc400078e0032 */
[----:B------:R-:W-:Y:S02]  /*e480*/  IMAD.MOV.U32 R231, RZ, RZ, R51 ;  /* 0x000000ffffe77224 */ /* 0x000fe400078e0033 */
[----:B------:R-:W-:Y:S02]  /*e490*/  IMAD.MOV.U32 R247, RZ, RZ, R8 ;  /* 0x000000fffff77224 */ /* 0x000fe400078e0008 */
[----:B------:R-:W1:Y:S01]  /*e4a0*/  LDTM.x64 R4, tmem[UR11+0xc0] ;  /* 0x0000c00b000479ee */ /* 0x000e620008340000 */
[----:B------:R-:W-:Y:S01]  /*e4b0*/  NOP ;  /* 0x0000000000007918 */ /* 0x000fe20000000000 */
[----:B------:R2:W-:Y:S04]  /*e4c0*/  @P4 STG.E desc[UR18][R240.64], R237 ;  /* 0x000000edf0004986 */ /* 0x0005e8000c101912 */
[----:B--2---:R-:W2:Y:S01]  /*e4d0*/  LDL.LU.64 R240, [R1+0x240] ;  /* 0x0002400001f07983 */ /* 0x004ea20000300a00 */
[----:B------:R-:W-:-:S03]  /*e4e0*/  VIADD R233, R3, 0x6 ;  /* 0x0000000603e97836 */ /* 0x000fc60000000000 */
[----:B------:R3:W-:Y:S02]  /*e4f0*/  @P3 STG.E desc[UR18][R224.64], R239 ;  /* 0x000000efe0003986 */ /* 0x0007e4000c101912 */
[----:B------:R-:W-:Y:S01]  /*e500*/  ISETP.LT.AND P4, PT, R233, UR4, !P0 ;  /* 0x00000004e9007c0c */ /* 0x000fe2000c781270 */
[----:B------:R-:W1:Y:S01]  /*e510*/  LDCU UR4, c[0x0][0x39c] ;  /* 0x00007380ff0477ac */ /* 0x000e620008000800 */
[----:B------:R4:W-:Y:S04]  /*e520*/  @P6 STG.E desc[UR18][R248.64], R250 ;  /* 0x000000faf8006986 */ /* 0x0009e8000c101912 */
[----:B------:R1:W-:Y:S04]  /*e530*/  @P2 STG.E desc[UR18][R226.64], R243 ;  /* 0x000000f3e2002986 */ /* 0x0003e8000c101912 */
[----:B------:R-:W-:Y:S01]  /*e540*/  @P1 STG.E desc[UR18][R228.64], R245 ;  /* 0x000000f5e4001986 */ /* 0x000fe2000c101912 */
[----:B---3--:R-:W-:-:S03]  /*e550*/  VIADD R224, R3, 0x7 ;  /* 0x0000000703e07836 */ /* 0x008fc60000000000 */
[----:B----4-:R-:W3:Y:S04]  /*e560*/  LDL.LU.64 R248, [R1+0x1d0] ;  /* 0x0001d00001f87983 */ /* 0x010ee80000300a00 */
[----:B------:R-:W3:Y:S01]  /*e570*/  LDL.LU R250, [R1+0x20] ;  /* 0x0000200001fa7983 */ /* 0x000ee20000300800 */
[----:B-1----:R-:W-:Y:S01]  /*e580*/  ISETP.LT.AND P3, PT, R224, UR4, !P0 ;  /* 0x00000004e0007c0c */ /* 0x002fe2000c761270 */
[----:B------:R-:W1:Y:S02]  /*e590*/  LDCU UR4, c[0x0][0x39c] ;  /* 0x00007380ff0477ac */ /* 0x000e640008000800 */
[----:B------:R-:W4:Y:S04]  /*e5a0*/  LDL.LU.64 R226, [R1+0x1c8] ;  /* 0x0001c80001e27983 */ /* 0x000f280000300a00 */
[----:B------:R-:W4:Y:S01]  /*e5b0*/  LDL.LU R243, [R1+0x24] ;  /* 0x0000240001f37983 */ /* 0x000f220000300800 */
[----:B------:R-:W-:-:S05]  /*e5c0*/  VIADD R224, R3, 0x8 ;  /* 0x0000000803e07836 */ /* 0x000fca0000000000 */
[----:B-1----:R-:W-:Y:S01]  /*e5d0*/  ISETP.LT.AND P6, PT, R224, UR4, !P0 ;  /* 0x00000004e0007c0c */ /* 0x002fe2000c7c1270 */
[----:B------:R-:W1:Y:S01]  /*e5e0*/  LDCU UR4, c[0x0][0x39c] ;  /* 0x00007380ff0477ac */ /* 0x000e620008000800 */
[----:B--2---:R2:W-:Y:S04]  /*e5f0*/  @P5 STG.E desc[UR18][R240.64], R251 ;  /* 0x000000fbf0005986 */ /* 0x0045e8000c101912 */
[----:B--2---:R-:W2:Y:S04]  /*e600*/  LDL.LU.64 R240, [R1+0x1c0] ;  /* 0x0001c00001f07983 */ /* 0x004ea80000300a00 */
[----:B------:R-:W2:Y:S04]  /*e610*/  LDL.LU R251, [R1+0x28] ;  /* 0x0000280001fb7983 */ /* 0x000ea80000300800 */
[----:B------:R1:W-:Y:S04]  /*e620*/  @P4 STG.E desc[UR18][R230.64], R247 ;  /* 0x000000f7e6004986 */ /* 0x0003e8000c101912 */
[----:B------:R-:W5:Y:S01]  /*e630*/  LDL.LU.64 R228, [R1+0x1b8] ;  /* 0x0001b80001e47983 */ /* 0x000f620000300a00 */
[----:B------:R-:W-:-:S03]  /*e640*/  VIADD R224, R3, 0x9 ;  /* 0x0000000903e07836 */ /* 0x000fc60000000000 */
[----:B-1----:R-:W5:Y:S02]  /*e650*/  LDL.LU R247, [R1+0x2c] ;  /* 0x00002c0001f77983 */ /* 0x002f640000300800 */
[----:B------:R-:W-:Y:S01]  /*e660*/  ISETP.LT.AND P2, PT, R224, UR4, !P0 ;  /* 0x00000004e0007c0c */ /* 0x000fe2000c741270 */
[----:B------:R-:W1:Y:S01]  /*e670*/  LDCU UR4, c[0x0][0x39c] ;  /* 0x00007380ff0477ac */ /* 0x000e620008000800 */
[----:B------:R3:W-:Y:S04]  /*e680*/  @P3 STG.E desc[UR18][R234.64], R246 ;  /* 0x000000f6ea003986 */ /* 0x0007e8000c101912 */
[----:B------:R-:W5:Y:S01]  /*e690*/  LDL.LU.64 R230, [R1+0x1b0] ;  /* 0x0001b00001e67983 */ /* 0x000f620000300a00 */
[----:B------:R-:W-:-:S03]  /*e6a0*/  VIADD R224, R3, 0xa ;  /* 0x0000000a03e07836 */ /* 0x000fc60000000000 */
[----:B---3--:R-:W3:Y:S02]  /*e6b0*/  LDL.LU R246, [R1+0x30] ;  /* 0x0000300001f67983 */ /* 0x008ee40000300800 */
[----:B-1----:R-:W-:Y:S02]  /*e6c0*/  ISETP.LT.AND P1, PT, R224, UR4, !P0 ;  /* 0x00000004e0007c0c */ /* 0x002fe4000c721270 */
[----:B------:R-:W3:Y:S01]  /*e6d0*/  LDL.LU.64 R234, [R1+0x1a8] ;  /* 0x0001a80001ea7983 */ /* 0x000ee20000300a00 */
[----:B------:R-:W1:Y:S03]  /*e6e0*/  LDCU UR4, c[0x0][0x39c] ;  /* 0x00007380ff0477ac */ /* 0x000e660008000800 */
[----:B------:R-:W3:Y:S04]  /*e6f0*/  LDL.LU R245, [R1+0x34] ;  /* 0x0000340001f57983 */ /* 0x000ee80000300800 */
[----:B------:R1:W-:Y:S04]  /*e700*/  @P6 STG.E desc[UR18][R248.64], R250 ;  /* 0x000000faf8006986 */ /* 0x0003e8000c101912 */
[----:B----4-:R4:W-:Y:S04]  /*e710*/  @P2 STG.E desc[UR18][R226.64], R243 ;  /* 0x000000f3e2002986 */ /* 0x0109e8000c101912 */
[----:B-1----:R-:W3:Y:S04]  /*e720*/  LDL.LU.64 R248, [R1+0x1a0] ;  /* 0x0001a00001f87983 */ /* 0x002ee80000300a00 */
[----:B------:R-:W3:Y:S04]  /*e730*/  LDL.LU R250, [R1+0x38] ;  /* 0x0000380001fa7983 */ /* 0x000ee80000300800 */
[----:B----4-:R-:W4:Y:S04]  /*e740*/  LDL.LU.64 R226, [R1+0x198] ;  /* 0x0001980001e27983 */ /* 0x010f280000300a00 */
[----:B------:R-:W4:Y:S01]  /*e750*/  LDL.LU R243, [R1+0x3c] ;  /* 0x00003c0001f37983 */ /* 0x000f220000300800 */
[----:B------:R-:W-:-:S05]  /*e760*/  VIADD R224, R3, 0xb ;  /* 0x0000000b03e07836 */ /* 0x000fca0000000000 */
[----:B------:R-:W-:Y:S01]  /*e770*/  ISETP.LT.AND P5, PT, R224, UR4, !P0 ;  /* 0x00000004e0007c0c */ /* 0x000fe2000c7a1270 */
[----:B------:R-:W1:Y:S01]  /*e780*/  LDCU UR4, c[0x0][0x39c] ;  /* 0x00007380ff0477ac */ /* 0x000e620008000800 */
[C---:B------:R-:W-:Y:S01]  /*e790*/  VIADD R224, R3.reuse, 0xc ;  /* 0x0000000c03e07836 */ /* 0x040fe20000000000 */
[----:B--2---:R2:W-:Y:S04]  /*e7a0*/  @P1 STG.E desc[UR18][R240.64], R251 ;  /* 0x000000fbf0001986 */ /* 0x0045e8000c101912 */
[----:B--2---:R-:W2:Y:S04]  /*e7b0*/  LDL.LU.64 R240, [R1+0x190] ;  /* 0x0001900001f07983 */ /* 0x004ea80000300a00 */
[----:B------:R-:W2:Y:S01]  /*e7c0*/  LDL.LU R251, [R1+0x40] ;  /* 0x0000400001fb7983 */ /* 0x000ea20000300800 */
[----:B-1----:R-:W-:Y:S01]  /*e7d0*/  ISETP.LT.AND P4, PT, R224, UR4, !P0 ;  /* 0x00000004e0007c0c */ /* 0x002fe2000c781270 */
[----:B------:R-:W1:Y:S01]  /*e7e0*/  LDCU UR4, c[0x0][0x39c] ;  /* 0x00007380ff0477ac */ /* 0x000e620008000800 */
[----:B------:R-:W-:-:S05]  /*e7f0*/  VIADD R224, R3, 0xd ;  /* 0x0000000d03e07836 */ /* 0x000fca0000000000 */
[----:B-1----:R-:W-:Y:S01]  /*e800*/  ISETP.LT.AND P3, PT, R224, UR4, !P0 ;  /* 0x00000004e0007c0c */ /* 0x002fe2000c761270 */
[----:B------:R-:W1:Y:S01]  /*e810*/  LDCU UR4, c[0x0][0x39c] ;  /* 0x00007380ff0477ac */ /* 0x000e620008000800 */
[C---:B------:R-:W-:Y:S01]  /*e820*/  VIADD R224, R3.reuse, 0xe ;  /* 0x0000000e03e07836 */ /* 0x040fe20000000000 */
[----:B-----5:R5:W-:Y:S04]  /*e830*/  @P5 STG.E desc[UR18][R228.64], R247 ;  /* 0x000000f7e4005986 */ /* 0x020be8000c101912 */
[----:B-----5:R-:W5:Y:S01]  /*e840*/  LDL.LU.64 R228, [R1+0x188] ;  /* 0x0001880001e47983 */ /* 0x020f620000300a00 */
[----:B-1----:R-:W-:Y:S01]  /*e850*/  ISETP.LT.AND P6, PT, R224, UR4, !P0 ;  /* 0x00000004e0007c0c */ /* 0x002fe2000c7c1270 */
[----:B------:R-:W1:Y:S02]  /*e860*/  LDCU UR4, c[0x0][0x39c] ;  /* 0x00007380ff0477ac */ /* 0x000e640008000800 */
[----:B------:R-:W5:Y:S01]  /*e870*/  LDL.LU R247, [R1+0x44] ;  /* 0x0000440001f77983 */ /* 0x000f620000300800 */
[----:B------:R-:W-:-:S03]  /*e880*/  VIADD R224, R3, 0xf ;  /* 0x0000000f03e07836 */ /* 0x000fc60000000000 */
[----:B---3--:R3:W-:Y:S04]  /*e890*/  @P4 STG.E desc[UR18][R230.64], R246 ;  /* 0x000000f6e6004986 */ /* 0x0087e8000c101912 */
[----:B---3--:R-:W3:Y:S01]  /*e8a0*/  LDL.LU.64 R230, [R1+0x180] ;  /* 0x0001800001e67983 */ /* 0x008ee20000300a00 */
[----:B-1----:R-:W-:Y:S01]  /*e8b0*/  ISETP.LT.AND P2, PT, R224, UR4, !P0 ;  /* 0x00000004e0007c0c */ /* 0x002fe2000c741270 */
[----:B------:R-:W1:Y:S02]  /*e8c0*/  LDCU UR4, c[0x0][0x39c] ;  /* 0x00007380ff0477ac */ /* 0x000e640008000800 */
[----:B------:R-:W3:Y:S01]  /*e8d0*/  LDL.LU R246, [R1+0x48] ;  /* 0x0000480001f67983 */ /* 0x000ee20000300800 */
[----:B------:R-:W-:-:S03]  /*e8e0*/  VIADD R224, R3, 0x10 ;  /* 0x0000001003e07836 */ /* 0x000fc60000000000 */
[----:B------:R1:W-:Y:S02]  /*e8f0*/  @P3 STG.E desc[UR18][R234.64], R245 ;  /* 0x000000f5ea003986 */ /* 0x0003e4000c101912 */
        /* <DEDUP_REMOVED lines=10> */
[----:B------:R-:W-:-:S03]  /*e9a0*/  VIADD R224, R3, 0x11 ;  /* 0x0000001103e07836 */ /* 0x000fc60000000000 */
[----:B--2---:R1:W-:Y:S04]  /*e9b0*/  @P1 STG.E desc[UR18][R240.64], R251 ;  /* 0x000000fbf0001986 */ /* 0x0043e8000c101912 */
[----:B-1----:R-:W2:Y:S04]  /*e9c0*/  LDL.LU.64 R240, [R1+0x160] ;  /* 0x0001600001f07983 */ /* 0x002ea80000300a00 */
[----:B------:R-:W2:Y:S01]  /*e9d0*/  LDL.LU R251, [R1+0x58] ;  /* 0x0000580001fb7983 */ /* 0x000ea20000300800 */
[----:B------:R-:W-:Y:S01]  /*e9e0*/  ISETP.LT.AND P5, PT, R224, UR4, !P0 ;  /* 0x00000004e0007c0c */ /* 0x000fe2000c7a1270 */
[----:B------:R-:W1:Y:S01]  /*e9f0*/  LDCU UR4, c[0x0][0x39c] ;  /* 0x00007380ff0477ac */ /* 0x000e620008000800 */
[----:B------:R-:W-:-:S05]  /*ea00*/  VIADD R224, R3, 0x12 ;  /* 0x0000001203e07836 */ /* 0x000fca0000000000 */
        /* <DEDUP_REMOVED lines=24> */
[----:B----4-:R-:W-:Y:S04]  /*eb90*/  @P2 STG.E desc[UR18][R226.64], R243 ;  /* 0x000000f3e2002986 */ /* 0x010fe8000c101912 */
[----:B-1----:R-:W4:Y:S04]  /*eba0*/  LDL.LU.64 R248, [R1+0x140] ;  /* 0x0001400001f87983 */ /* 0x002f280000300a00 */
        /* <DEDUP_REMOVED lines=24> */
[----:B-1----:R-:W-:Y:S01]  /*ed30*/  ISETP.LT.AND P5, PT, R224, UR4, !P0 ;  /* 0x00000004e0007c0c */ /* 0x002fe2000c7a1270 */
[----:B------:R-:W1:Y:S01]  /*ed40*/  LDCU UR4, c[0x0][0x39c] ;  /* 0x00007380ff0477ac */ /* 0x000e620008000800 */
[C---:B-----5:R-:W-:Y:S01]  /*ed50*/  VIADD R228, R3.reuse, 0x1e ;  /* 0x0000001e03e47836 */ /* 0x060fe20000000000 */
[----:B---3--:R3:W-:Y:S04]  /*ed60*/  @P4 STG.E desc[UR18][R230.64], R246 ;  /* 0x000000f6e6004986 */ /* 0x0087e8000c101912 */
[----:B------:R-:W5:Y:S04]  /*ed70*/  LDL.LU.64 R224, [R1+0x130] ;  /* 0x0001300001e07983 */ /* 0x000f680000300a00 */
[----:B------:R-:W5:Y:S01]  /*ed80*/  LDL.LU R239, [R1+0x70] ;  /* 0x0000700001ef7983 */ /* 0x000f620000300800 */
[----:B---3--:R-:W-:-:S03]  /*ed90*/  VIADD R230, R3, 0x1f ;  /* 0x0000001f03e67836 */ /* 0x008fc60000000000 */
[----:B------:R-:W3:Y:S01]  /*eda0*/  LDL.LU.64 R226, [R1+0x128] ;  /* 0x0001280001e27983 */ /* 0x000ee20000300a00 */
[----:B-1----:R-:W-:Y:S01]  /*edb0*/  ISETP.LT.AND P4, PT, R228, UR4, !P0 ;  /* 0x00000004e4007c0c */ /* 0x002fe2000c781270 */
[----:B------:R-:W1:Y:S02]  /*edc0*/  LDCU UR4, c[0x0][0x39c] ;  /* 0x00007380ff0477ac */ /* 0x000e640008000800 */
[----:B------:R-:W3:Y:S04]  /*edd0*/  LDL.LU R246, [R1+0x74] ;  /* 0x0000740001f67983 */ /* 0x000ee80000300800 */
[----:B------:R-:W3:Y:S04]  /*ede0*/  LDL.LU.64 R228, [R1+0x120] ;  /* 0x0001200001e47983 */ /* 0x000ee80000300a00 */
[----:B------:R4:W-:Y:S04]  /*edf0*/  @P3 STG.E desc[UR18][R234.64], R245 ;  /* 0x000000f5ea003986 */ /* 0x0009e8000c101912 */
[----:B------:R-:W3:Y:S01]  /*ee00*/  LDL.LU R247, [R1+0x78] ;  /* 0x0000780001f77983 */ /* 0x000ee20000300800 */
[----:B-1----:R-:W-:-:S03]  /*ee10*/  ISETP.LT.AND P3, PT, R230, UR4, !P0 ;  /* 0x00000004e6007c0c */ /* 0x002fc6000c761270 */
[----:B----4-:R1:W-:Y:S01]  /*ee20*/  @P6 STG.E desc[UR18][R248.64], R250 ;  /* 0x000000faf8006986 */ /* 0x0103e2000c101912 */
[----:B------:R-:W4:Y:S03]  /*ee30*/  LDCU UR4, c[0x0][0x39c] ;  /* 0x00007380ff0477ac */ /* 0x000f260008000800 */
[----:B------:R-:W3:Y:S04]  /*ee40*/  LDL.LU.64 R230, [R1+0x118] ;  /* 0x0001180001e67983 */ /* 0x000ee80000300a00 */
[----:B------:R-:W3:Y:S04]  /*ee50*/  LDL.LU R245, [R1+0x7c] ;  /* 0x00007c0001f57983 */ /* 0x000ee80000300800 */
[----:B------:R-:W3:Y:S04]  /*ee60*/  LDL.LU.64 R234, [R1+0x110] ;  /* 0x0001100001ea7983 */ /* 0x000ee80000300a00 */
[----:B------:R-:W3:Y:S04]  /*ee70*/  LDL.LU R243, [R1+0x80] ;  /* 0x0000800001f37983 */ /* 0x000ee80000300800 */
[----:B-1----:R-:W3:Y:S04]  /*ee80*/  LDL.LU.64 R248, [R1+0x108] ;  /* 0x0001080001f87983 */ /* 0x002ee80000300a00 */
[----:B------:R-:W3:Y:S04]  /*ee90*/  LDL.LU R237, [R1+0x84] ;  /* 0x0000840001ed7983 */ /* 0x000ee80000300800 */
[----:B--2---:R1:W-:Y:S04]  /*eea0*/  @P2 STG.E desc[UR18][R240.64], R251 ;  /* 0x000000fbf0002986 */ /* 0x0043e8000c101912 */
[----:B-1----:R-:W2:Y:S04]  /*eeb0*/  LDL.LU R240, [R1+0x238] ;  /* 0x0002380001f07983 */ /* 0x002ea80000300800 */
[----:B------:R-:W2:Y:S04]  /*eec0*/  LDL.LU.64 R250, [R1+0x100] ;  /* 0x0001000001fa7983 */ /* 0x000ea80000300a00 */
[----:B------:R-:W2:Y:S01]  /*eed0*/  LDL.LU R241, [R1+0x88] ;  /* 0x0000880001f17983 */ /* 0x000ea20000300800 */
[----:B------:R-:W-:-:S05]  /*eee0*/  VIADD R233, R3, 0x20 ;  /* 0x0000002003e97836 */ /* 0x000fca0000000000 */
[----:B----4-:R-:W-:Y:S01]  /*eef0*/  ISETP.LT.AND P6, PT, R233, UR4, !P0 ;  /* 0x00000004e9007c0c */ /* 0x010fe2000c7c1270 */
[----:B------:R-:W1:Y:S01]  /*ef00*/  LDCU UR4, c[0x0][0x39c] ;  /* 0x00007380ff0477ac */ /* 0x000e620008000800 */
[----:B------:R-:W-:-:S05]  /*ef10*/  VIADD R233, R3, 0x21 ;  /* 0x0000002103e97836 */ /* 0x000fca0000000000 */
[----:B-1----:R-:W-:Y:S01]  /*ef20*/  ISETP.LT.AND P2, PT, R233, UR4, !P0 ;  /* 0x00000004e9007c0c */ /* 0x002fe2000c741270 */
[----:B------:R-:W1:Y:S01]  /*ef30*/  LDCU UR4, c[0x0][0x39c] ;  /* 0x00007380ff0477ac */ /* 0x000e620008000800 */
[----:B------:R-:W-:Y:S01]  /*ef40*/  VIADD R233, R3, 0x22 ;  /* 0x0000002203e97836 */ /* 0x000fe20000000000 */
[----:B-----5:R4:W-:Y:S04]  /*ef50*/  @P1 STG.E desc[UR18][R224.64], R239 ;  /* 0x000000efe0001986 */ /* 0x0209e8000c101912 */
[----:B-1----:R-:W-:Y:S01]  /*ef60*/  ISETP.LT.AND P1, PT, R233, UR4, !P0 ;  /* 0x00000004e9007c0c */ /* 0x002fe2000c721270 */
[----:B------:R-:W1:Y:S01]  /*ef70*/  LDCU UR4, c[0x0][0x39c] ;  /* 0x00007380ff0477ac */ /* 0x000e620008000800 */
[----:B---3--:R3:W-:Y:S04]  /*ef80*/  @P5 STG.E desc[UR18][R226.64], R246 ;  /* 0x000000f6e2005986 */ /* 0x0087e8000c101912 */
[----:B----4-:R-:W4:Y:S04]  /*ef90*/  LDL.LU.64 R224, [R1+0x230] ;  /* 0x0002300001e07983 */ /* 0x010f280000300a00 */
[----:B------:R-:W5:Y:S04]  /*efa0*/  LDL.LU R239, [R1+0x8c] ;  /* 0x00008c0001ef7983 */ /* 0x000f680000300800 */
[----:B---3--:R-:W3:Y:S04]  /*efb0*/  LDL.LU.64 R226, [R1+0x228] ;  /* 0x0002280001e27983 */ /* 0x008ee80000300a00 */
[----:B------:R-:W3:Y:S04]  /*efc0*/  LDL.LU R246, [R1+0x220] ;  /* 0x0002200001f67983 */ /* 0x000ee80000300800 */
[----:B------:R1:W-:Y:S04]  /*efd0*/  @P4 STG.E desc[UR18][R228.64], R247 ;  /* 0x000000f7e4004986 */ /* 0x0003e8000c101912 */
[----:B------:R1:W-:Y:S04]  /*efe0*/  @P3 STG.E desc[UR18][R230.64], R245 ;  /* 0x000000f5e6003986 */ /* 0x0003e8000c101912 */
[----:B-1----:R-:W3:Y:S04]  /*eff0*/  LDL.LU.64 R228, [R1+0x218] ;  /* 0x0002180001e47983 */ /* 0x002ee80000300a00 */
[----:B------:R-:W3:Y:S04]  /*f000*/  LDL.LU R247, [R1+0x90] ;  /* 0x0000900001f77983 */ /* 0x000ee80000300800 */
[----:B------:R-:W3:Y:S04]  /*f010*/  LDL.LU.64 R230, [R1+0x210] ;  /* 0x0002100001e67983 */ /* 0x000ee80000300a00 */
[----:B------:R-:W3:Y:S04]  /*f020*/  LDL.LU R245, [R1+0x94] ;  /* 0x0000940001f57983 */ /* 0x000ee80000300800 */
[----:B------:R1:W-:Y:S04]  /*f030*/  @P6 STG.E desc[UR18][R234.64], R243 ;  /* 0x000000f3ea006986 */ /* 0x0003e8000c101912 */
[----:B------:R1:W-:Y:S04]  /*f040*/  @P2 STG.E desc[UR18][R248.64], R237 ;  /* 0x000000edf8002986 */ /* 0x0003e8000c101912 */
[----:B-1----:R-:W3:Y:S04]  /*f050*/  LDL.LU R234, [R1+0x208] ;  /* 0x0002080001ea7983 */ /* 0x002ee80000300800 */
[----:B------:R-:W3:Y:S04]  /*f060*/  LDL.LU R243, [R1+0x98] ;  /* 0x0000980001f37983 */ /* 0x000ee80000300800 */
[----:B------:R-:W3:Y:S04]  /*f070*/  LDL.LU.64 R248, [R1+0x200] ;  /* 0x0002000001f87983 */ /* 0x000ee80000300a00 */
[----:B--2---:R1:W-:Y:S04]  /*f080*/  @P1 STG.E desc[UR18][R250.64], R241 ;  /* 0x000000f1fa001986 */ /* 0x0043e8000c101912 */
[----:B-1----:R-:W5:Y:S01]  /*f090*/  LDL.LU.64 R250, [R1+0x1f8] ;  /* 0x0001f80001fa7983 */ /* 0x002f620000300a00 */
[----:B------:R-:W-:-:S03]  /*f0a0*/  VIADD R233, R3, 0x23 ;  /* 0x0000002303e97836 */ /* 0x000fc60000000000 */
[----:B------:R-:W2:Y:S02]  /*f0b0*/  LDL.LU R241, [R1+0x9c] ;  /* 0x00009c0001f17983 */ /* 0x000ea40000300800 */
        /* <DEDUP_REMOVED lines=22> */
[----:B-----5:R-:W5:Y:S04]  /*f220*/  LDL.LU R239, [R1+0xa0] ;  /* 0x0000a00001ef7983 */ /* 0x020f680000300800 */
[----:B------:R-:W2:Y:S04]  /*f230*/  LDL.LU R237, [R1+0xa4] ;  /* 0x0000a40001ed7983 */ /* 0x000ea80000300800 */
[----:B------:R-:W2:Y:S04]  /*f240*/  LDL.LU R235, [R1+0xa8] ;  /* 0x0000a80001eb7983 */ /* 0x000ea80000300800 */
[----:B------:R-:W2:Y:S04]  /*f250*/  LDL.LU R233, [R1+0xac] ;  /* 0x0000ac0001e97983 */ /* 0x000ea80000300800 */
[----:B------:R-:W2:Y:S04]  /*f260*/  LDL.LU R251, [R1+0xfc] ;  /* 0x0000fc0001fb7983 */ /* 0x000ea80000300800 */
[----:B---3--:R-:W3:Y:S01]  /*f270*/  LDL.LU R247, [R1+0x1f4] ;  /* 0x0001f40001f77983 */ /* 0x008ee20000300800 */
[----:B------:R-:W-:-:S03]  /*f280*/  VIADD R250, R3, 0x2a ;  /* 0x0000002a03fa7836 */ /* 0x000fc60000000000 */
[----:B------:R-:W2:Y:S02]  /*f290*/  LDL.LU R249, [R1+0xf8] ;  /* 0x0000f80001f97983 */ /* 0x000ea40000300800 */
[----:B-1----:R-:W-:Y:S01]  /*f2a0*/  ISETP.LT.AND P4, PT, R250, UR4, !P0 ;  /* 0x00000004fa007c0c */ /* 0x002fe2000c781270 */
[----:B------:R-:W1:Y:S01]  /*f2b0*/  LDCU UR4, c[0x0][0x39c] ;  /* 0x00007380ff0477ac */ /* 0x000e620008000800 */
[----:B------:R-:W2:Y:S04]  /*f2c0*/  LDL.LU R250, [R1+0xf4] ;  /* 0x0000f40001fa7983 */ /* 0x000ea80000300800 */
[----:B---3--:R3:W-:Y:S04]  /*f2d0*/  @P3 STG.E desc[UR18][R246.64], R245 ;  /* 0x000000f5f6003986 */ /* 0x0087e8000c101912 */
[----:B---3--:R-:W3:Y:S01]  /*f2e0*/  LDL.LU R245, [R1+0x1f0] ;  /* 0x0001f00001f57983 */ /* 0x008ee20000300800 */
[----:B------:R-:W-:-:S03]  /*f2f0*/  VIADD R248, R3, 0x2b ;  /* 0x0000002b03f87836 */ /* 0x000fc60000000000 */
[----:B------:R-:W2:Y:S02]  /*f300*/  LDL.LU R247, [R1+0xf0] ;  /* 0x0000f00001f77983 */ /* 0x000ea40000300800 */
[----:B-1----:R-:W-:Y:S01]  /*f310*/  ISETP.LT.AND P3, PT, R248, UR4, !P0 ;  /* 0x00000004f8007c0c */ /* 0x002fe2000c761270 */
[----:B------:R-:W1:Y:S01]  /*f320*/  LDCU UR4, c[0x0][0x39c] ;  /* 0x00007380ff0477ac */ /* 0x000e620008000800 */
[----:B------:R-:W2:Y:S04]  /*f330*/  LDL.LU R248, [R1+0xec] ;  /* 0x0000ec0001f87983 */ /* 0x000ea80000300800 */
[----:B---3--:R3:W-:Y:S04]  /*f340*/  @P6 STG.E desc[UR18][R244.64], R243 ;  /* 0x000000f3f4006986 */ /* 0x0087e8000c101912 */
[----:B---3--:R-:W2:Y:S01]  /*f350*/  LDL.LU R243, [R1+0x1ec] ;  /* 0x0001ec0001f37983 */ /* 0x008ea20000300800 */
[----:B------:R-:W-:-:S03]  /*f360*/  VIADD R246, R3, 0x2c ;  /* 0x0000002c03f67836 */ /* 0x000fc60000000000 */
[----:B------:R-:W3:Y:S02]  /*f370*/  LDL.LU R245, [R1+0xe8] ;  /* 0x0000e80001f57983 */ /* 0x000ee40000300800 */
[----:B-1----:R-:W-:Y:S01]  /*f380*/  ISETP.LT.AND P6, PT, R246, UR4, !P0 ;  /* 0x00000004f6007c0c */ /* 0x002fe2000c7c1270 */
[----:B------:R-:W1:Y:S01]  /*f390*/  LDCU UR4, c[0x0][0x39c] ;  /* 0x00007380ff0477ac */ /* 0x000e620008000800 */
[----:B------:R-:W3:Y:S04]  /*f3a0*/  LDL.LU R246, [R1+0xe4] ;  /* 0x0000e40001f67983 */ /* 0x000ee80000300800 */
[----:B--2---:R2:W-:Y:S04]  /*f3b0*/  @P2 STG.E desc[UR18][R242.64], R241 ;  /* 0x000000f1f2002986 */ /* 0x0045e8000c101912 */
[----:B--2---:R-:W5:Y:S01]  /*f3c0*/  LDL.LU R241, [R1+0x1e8] ;  /* 0x0001e80001f17983 */ /* 0x004f620000300800 */
[----:B------:R-:W-:-:S03]  /*f3d0*/  VIADD R244, R3, 0x2d ;  /* 0x0000002d03f47836 */ /* 0x000fc60000000000 */
[----:B------:R-:W2:Y:S02]  /*f3e0*/  LDL.LU R243, [R1+0xe0] ;  /* 0x0000e00001f37983 */ /* 0x000ea40000300800 */
[----:B-1----:R-:W-:Y:S01]  /*f3f0*/  ISETP.LT.AND P2, PT, R244, UR4, !P0 ;  /* 0x00000004f4007c0c */ /* 0x002fe2000c741270 */
[----:B------:R-:W1:Y:S01]  /*f400*/  LDCU UR4, c[0x0][0x39c] ;  /* 0x00007380ff0477ac */ /* 0x000e620008000800 */
[----:B------:R-:W2:Y:S04]  /*f410*/  LDL.LU R244, [R1+0xdc] ;  /* 0x0000dc0001f47983 */ /* 0x000ea80000300800 */
[----:B-----5:R5:W-:Y:S04]  /*f420*/  @P1 STG.E desc[UR18][R240.64], R239 ;  /* 0x000000eff0001986 */ /* 0x020be8000c101912 */
[----:B-----5:R-:W5:Y:S01]  /*f430*/  LDL.LU R239, [R1+0x1e4] ;  /* 0x0001e40001ef7983 */ /* 0x020f620000300800 */
        /* <DEDUP_REMOVED lines=11> */
[----:B------:R-:W2:Y:S01]  /*f4f0*/  LDL.LU R240, [R1+0xcc] ;  /* 0x0000cc0001f07983 */ /* 0x000ea20000300800 */
[----:B------:R-:W-:-:S03]  /*f500*/  VIADD R238, R3, 0x30 ;  /* 0x0000003003ee7836 */ /* 0x000fc60000000000 */
[----:B-----5:R5:W-:Y:S04]  /*f510*/  @P4 STG.E desc[UR18][R236.64], R235 ;  /* 0x000000ebec004986 */ /* 0x020be8000c101912 */
[----:B-----5:R-:W5:Y:S01]  /*f520*/  LDL.LU R235, [R1+0x1dc] ;  /* 0x0001dc0001eb7983 */ /* 0x020f620000300800 */
[----:B-1----:R-:W-:Y:S01]  /*f530*/  ISETP.LT.AND P4, PT, R238, UR4, !P0 ;  /* 0x00000004ee007c0c */ /* 0x002fe2000c781270 */
[----:B------:R-:W1:Y:S01]  /*f540*/  LDCU UR4, c[0x0][0x39c] ;  /* 0x00007380ff0477ac */ /* 0x000e620008000800 */
[C---:B------:R-:W-:Y:S01]  /*f550*/  VIADD R236, R3.reuse, 0x31 ;  /* 0x0000003103ec7836 */ /* 0x040fe20000000000 */
[----:B------:R-:W2:Y:S04]  /*f560*/  LDL.LU R237, [R1+0xc8] ;  /* 0x0000c80001ed7983 */ /* 0x000ea80000300800 */
[----:B------:R-:W2:Y:S04]  /*f570*/  LDL.LU R238, [R1+0xc4] ;  /* 0x0000c40001ee7983 */ /* 0x000ea80000300800 */
[----:B-----5:R5:W-:Y:S01]  /*f580*/  @P3 STG.E desc[UR18][R234.64], R233 ;  /* 0x000000e9ea003986 */ /* 0x020be2000c101912 */
[----:B-1----:R-:W-:Y:S01]  /*f590*/  ISETP.LT.AND P3, PT, R236, UR4, !P0 ;  /* 0x00000004ec007c0c */ /* 0x002fe2000c761270 */
[----:B------:R-:W1:Y:S02]  /*f5a0*/  LDCU UR4, c[0x0][0x39c] ;  /* 0x00007380ff0477ac */ /* 0x000e640008000800 */
[----:B-----5:R-:W5:Y:S04]  /*f5b0*/  LDL.LU R233, [R1+0x1d8] ;  /* 0x0001d80001e97983 */ /* 0x020f680000300800 */
[----:B------:R-:W4:Y:S04]  /*f5c0*/  LDL.LU R235, [R1+0xc0] ;  /* 0x0000c00001eb7983 */ /* 0x000f280000300800 */
[----:B------:R-:W5:Y:S01]  /*f5d0*/  LDL.LU R236, [R1+0xb0] ;  /* 0x0000b00001ec7983 */ /* 0x000f620000300800 */
[----:B------:R-:W-:-:S03]  /*f5e0*/  VIADD R234, R3, 0x32 ;  /* 0x0000003203ea7836 */ /* 0x000fc60000000000 */
[----:B-----5:R5:W-:Y:S02]  /*f5f0*/  @P6 STG.E desc[UR18][R232.64], R236 ;  /* 0x000000ece8006986 */ /* 0x020be4000c101912 */
[----:B-1----:R-:W-:Y:S01]  /*f600*/  ISETP.LT.AND P6, PT, R234, UR4, !P0 ;  /* 0x00000004ea007c0c */ /* 0x002fe2000c7c1270 */
[----:B------:R-:W1:Y:S01]  /*f610*/  LDCU UR4, c[0x0][0x39c] ;  /* 0x00007380ff0477ac */ /* 0x000e620008000800 */
[----:B-----5:R-:W5:Y:S04]  /*f620*/  LDL.LU R232, [R1+0xb8] ;  /* 0x0000b80001e87983 */ /* 0x020f680000300800 */
[----:B------:R-:W2:Y:S04]  /*f630*/  LDL.LU R233, [R1+0xbc] ;  /* 0x0000bc0001e97983 */ /* 0x000ea80000300800 */
[----:B------:R-:W2:Y:S01]  /*f640*/  LDL.LU R234, [R1+0xb4] ;  /* 0x0000b40001ea7983 */ /* 0x000ea20000300800 */
[----:B------:R-:W-:-:S03]  /*f650*/  VIADD R236, R3, 0x33 ;  /* 0x0000003303ec7836 */ /* 0x000fc60000000000 */
[----:B--2---:R2:W-:Y:S02]  /*f660*/  @P2 STG.E desc[UR18][R230.64], R234 ;  /* 0x000000eae6002986 */ /* 0x0045e4000c101912 */
[----:B-1----:R-:W-:Y:S01]  /*f670*/  ISETP.LT.AND P2, PT, R236, UR4, !P0 ;  /* 0x00000004ec007c0c */ /* 0x002fe2000c741270 */
[----:B------:R-:W1:Y:S01]  /*f680*/  LDCU UR4, c[0x0][0x39c] ;  /* 0x00007380ff0477ac */ /* 0x000e620008000800 */
[----:B-----5:R5:W-:Y:S01]  /*f690*/  @P1 STG.E desc[UR18][R228.64], R232 ;  /* 0x000000e8e4001986 */ /* 0x020be2000c101912 */
[----:B--2---:R-:W-:-:S05]  /*f6a0*/  VIADD R234, R3, 0x34 ;  /* 0x0000003403ea7836 */ /* 0x004fca0000000000 */
[----:B-1----:R-:W-:Y:S01]  /*f6b0*/  ISETP.LT.AND P1, PT, R234, UR4, !P0 ;  /* 0x00000004ea007c0c */ /* 0x002fe2000c721270 */
[----:B------:R-:W1:Y:S01]  /*f6c0*/  LDCU UR4, c[0x0][0x39c] ;  /* 0x00007380ff0477ac */ /* 0x000e620008000800 */
[C---:B-----5:R-:W-:Y:S01]  /*f6d0*/  VIADD R232, R3.reuse, 0x35 ;  /* 0x0000003503e87836 */ /* 0x060fe20000000000 */
[----:B------:R2:W-:Y:S01]  /*f6e0*/  @P5 STG.E desc[UR18][R226.64], R233 ;  /* 0x000000e9e2005986 */ /* 0x0005e2000c101912 */
[----:B------:R-:W-:-:S03]  /*f6f0*/  VIADD R230, R3, 0x36 ;  /* 0x0000003603e67836 */ /* 0x000fc60000000000 */
[----:B-1----:R-:W-:Y:S01]  /*f700*/  ISETP.LT.AND P5, PT, R232, UR4, !P0 ;  /* 0x00000004e8007c0c */ /* 0x002fe2000c7a1270 */
[----:B------:R-:W1:Y:S01]  /*f710*/  LDCU UR4, c[0x0][0x39c] ;  /* 0x00007380ff0477ac */ /* 0x000e620008000800 */
[----:B----4-:R4:W-:Y:S01]  /*f720*/  @P4 STG.E desc[UR18][R224.64], R235 ;  /* 0x000000ebe0004986 */ /* 0x0109e2000c101912 */
[C---:B------:R-:W-:Y:S01]  /*f730*/  VIADD R228, R3.reuse, 0x37 ;  /* 0x0000003703e47836 */ /* 0x040fe20000000000 */
[----:B-1----:R-:W-:Y:S01]  /*f740*/  ISETP.LT.AND P4, PT, R230, UR4, !P0 ;  /* 0x00000004e6007c0c */ /* 0x002fe2000c781270 */
[----:B------:R-:W1:Y:S01]  /*f750*/  LDCU UR4, c[0x0][0x39c] ;  /* 0x00007380ff0477ac */ /* 0x000e620008000800 */
[----:B------:R5:W-:Y:S01]  /*f760*/  @P3 STG.E desc[UR18][R222.64], R238 ;  /* 0x000000eede003986 */ /* 0x000be2000c101912 */
[C---:B--2---:R-:W-:Y:S01]  /*f770*/  VIADD R226, R3.reuse, 0x38 ;  /* 0x0000003803e27836 */ /* 0x044fe20000000000 */
[----:B-1----:R-:W-:Y:S01]  /*f780*/  ISETP.LT.AND P3, PT, R228, UR4, !P0 ;  /* 0x00000004e4007c0c */ /* 0x002fe2000c761270 */
[----:B------:R-:W1:Y:S01]  /*f790*/  LDCU UR4, c[0x0][0x39c] ;  /* 0x00007380ff0477ac */ /* 0x000e620008000800 */
[----:B------:R2:W-:Y:S01]  /*f7a0*/  @P6 STG.E desc[UR18][R220.64], R237 ;  /* 0x000000eddc006986 */ /* 0x0005e2000c101912 */
[C---:B----4-:R-:W-:Y:S01]  /*f7b0*/  VIADD R224, R3.reuse, 0x39 ;  /* 0x0000003903e07836 */ /* 0x050fe20000000000 */
[----:B-1----:R-:W-:Y:S01]  /*f7c0*/  ISETP.LT.AND P6, PT, R226, UR4, !P0 ;  /* 0x00000004e2007c0c */ /* 0x002fe2000c7c1270 */
[----:B------:R-:W1:Y:S01]  /*f7d0*/  LDCU UR4, c[0x0][0x39c] ;  /* 0x00007380ff0477ac */ /* 0x000e620008000800 */
[----:B------:R4:W-:Y:S01]  /*f7e0*/  @P2 STG.E desc[UR18][R218.64], R240 ;  /* 0x000000f0da002986 */ /* 0x0009e2000c101912 */
[C---:B-----5:R-:W-:Y:S01]  /*f7f0*/  VIADD R222, R3.reuse, 0x3a ;  /* 0x0000003a03de7836 */ /* 0x060fe20000000000 */
        /* <DEDUP_REMOVED lines=18> */
[----:B------:R-:W-:Y:S01]  /*f920*/  @P6 STG.E desc[UR18][R208.64], R243 ;  /* 0x000000f3d0006986 */ /* 0x000fe2000c101912 */
[C---:B----4-:R-:W-:Y:S01]  /*f930*/  VIADD R212, R3.reuse, 0x3f ;  /* 0x0000003f03d47836 */ /* 0x050fe20000000000 */
[----:B-1----:R-:W-:Y:S01]  /*f940*/  ISETP.LT.AND P6, PT, R214, UR4, !P0 ;  /* 0x00000004d6007c0c */ /* 0x002fe2000c7c1270 */
[----:B------:R-:W1:Y:S01]  /*f950*/  LDCU UR4, c[0x0][0x39c] ;  /* 0x00007380ff0477ac */ /* 0x000e620008000800 */
[----:B---3--:R2:W-:Y:S01]  /*f960*/  @P2 STG.E desc[UR18][R206.64], R246 ;  /* 0x000000f6ce002986 */ /* 0x0085e2000c101912 */
[----:B-----5:R-:W-:-:S03]  /*f970*/  VIADD R210, R3, 0x40 ;  /* 0x0000004003d27836 */ /* 0x020fc60000000000 */
[----:B------:R3:W-:Y:S02]  /*f980*/  @P1 STG.E desc[UR18][R204.64], R245 ;  /* 0x000000f5cc001986 */ /* 0x0007e4000c101912 */
[----:B------:R-:W-:Y:S01]  /*f990*/  ISETP.LT.AND P1, PT, R210, UR6, !P0 ;  /* 0x00000006d2007c0c */ /* 0x000fe2000c721270 */
[----:B------:R-:W4:Y:S01]  /*f9a0*/  LDCU UR6, c[0x0][0x39c] ;  /* 0x00007380ff0677ac */ /* 0x000f220008000800 */
[----:B-1----:R-:W-:Y:S01]  /*f9b0*/  ISETP.LT.AND P2, PT, R212, UR4, !P0 ;  /* 0x00000004d4007c0c */ /* 0x002fe2000c741270 */
[----:B------:R-:W1:Y:S01]  /*f9c0*/  LDCU UR4, c[0x0][0x39c] ;  /* 0x00007380ff0477ac */ /* 0x000e620008000800 */
[----:B--2---:R-:W-:Y:S01]  /*f9d0*/  VIADD R207, R252, UR5 ;  /* 0x00000005fccf7c36 */ /* 0x004fe20008000000 */
[----:B------:R2:W-:Y:S01]  /*f9e0*/  @P5 STG.E desc[UR18][R202.64], R248 ;  /* 0x000000f8ca005986 */ /* 0x0005e2000c101912 */
[----:B------:R-:W-:-:S03]  /*f9f0*/  VIADD R206, R3, 0x43 ;  /* 0x0000004303ce7836 */ /* 0x000fc60000000000 */
[----:B------:R5:W-:Y:S01]  /*fa00*/  @P4 STG.E desc[UR18][R200.64], R247 ;  /* 0x000000f7c8004986 */ /* 0x000be2000c101912 */
[----:B------:R-:W-:-:S03]  /*fa10*/  VIADD R209, R3, 0x41 ;  /* 0x0000004103d17836 */ /* 0x000fc60000000000 */
[----:B------:R4:W-:Y:S01]  /*fa20*/  @P3 STG.E desc[UR18][R198.64], R250 ;  /* 0x000000fac6003986 */ /* 0x0009e2000c101912 */
[C---:B---3--:R-:W-:Y:S01]  /*fa30*/  LEA R204, P3, R207.reuse, R2, 0x2 ;  /* 0x00000002cfcc7211 */ /* 0x048fe200078610ff */
[----:B--2---:R-:W-:-:S03]  /*fa40*/  VIADD R203, R207, UR5 ;  /* 0x00000005cfcb7c36 */ /* 0x004fc60008000000 */
[----:B------:R-:W-:Y:S02]  /*fa50*/  LEA.HI.X.SX32 R205, R207, R0, 0x2, P3 ;  /* 0x00000000cfcd7211 */ /* 0x000fe400018f16ff */
[----:B------:R-:W-:Y:S01]  /*fa60*/  ISETP.LT.AND P5, PT, R209, UR7, !P0 ;  /* 0x00000007d1007c0c */ /* 0x000fe2000c7a1270 */
[----:B------:R-:W2:Y:S01]  /*fa70*/  LDCU UR7, c[0x0][0x39c] ;  /* 0x00007380ff0777ac */ /* 0x000ea20008000800 */
[----:B-1----:R-:W-:Y:S01]  /*fa80*/  ISETP.LT.AND P3, PT, R206, UR4, !P0 ;  /* 0x00000004ce007c0c */ /* 0x002fe2000c761270 */
[----:B-----5:R-:W-:Y:S01]  /*fa90*/  VIADD R201, R3, 0x44 ;  /* 0x0000004403c97836 */ /* 0x020fe20000000000 */
[----:B------:R-:W1:Y:S01]  /*faa0*/  LDCU UR4, c[0x0][0x39c] ;  /* 0x00007380ff0477ac */ /* 0x000e620008000800 */
[----:B------:R3:W-:Y:S01]  /*fab0*/  @P6 STG.E desc[UR18][R196.64], R249 ;  /* 0x000000f9c4006986 */ /* 0x0007e2000c101912 */
[----:B------:R-:W-:-:S03]  /*fac0*/  LEA R200, P6, R203, R2, 0x2 ;  /* 0x00000002cbc87211 */ /* 0x000fc600078c10ff */
[----:B------:R5:W-:Y:S01]  /*fad0*/  @P2 STG.E desc[UR18][R204.64], R251 ;  /* 0x000000fbcc002986 */ /* 0x000be2000c101912 */
[----:B----4-:R-:W-:Y:S01]  /*fae0*/  ISETP.LT.AND P2, PT, R201, UR6, !P0 ;  /* 0x00000006c9007c0c */ /* 0x010fe2000c741270 */
[----:B------:R-:W-:Y:S01]  /*faf0*/  VIADD R202, R3, 0x46 ;  /* 0x0000004603ca7836 */ /* 0x000fe20000000000 */
[----:B------:R-:W-:Y:S01]  /*fb00*/  LEA.HI.X.SX32 R201, R203, R0, 0x2, P6 ;  /* 0x00000000cbc97211 */ /* 0x000fe200030f16ff */
[----:B------:R-:W-:Y:S01]  /*fb10*/  VIADD R199, R3, 0x45 ;  /* 0x0000004503c77836 */ /* 0x000fe20000000000 */
[----:B------:R-:W4:Y:S01]  /*fb20*/  LDCU UR6, c[0x0][0x39c] ;  /* 0x00007380ff0677ac */ /* 0x000f220008000800 */
[----:B---3--:R-:W-:-:S05]  /*fb30*/  VIADD R197, R203, UR5 ;  /* 0x00000005cbc57c36 */ /* 0x008fca0008000000 */
[C---:B------:R-:W-:Y:S01]  /*fb40*/  LEA R196, P6, R197.reuse, R2, 0x2 ;  /* 0x00000002c5c47211 */ /* 0x040fe200078c10ff */
[----:B------:R-:W-:-:S03]  /*fb50*/  VIADD R203, R197, UR5 ;  /* 0x00000005c5cb7c36 */ /* 0x000fc60008000000 */
[----:B------:R-:W-:Y:S01]  /*fb60*/  LEA.HI.X.SX32 R197, R197, R0, 0x2, P6 ;  /* 0x00000000c5c57211 */ /* 0x000fe200030f16ff */
[----:B------:R-:W-:Y:S01]  /*fb70*/  VIADD R208, R3, 0x42 ;  /* 0x0000004203d07836 */ /* 0x000fe20000000000 */
[----:B------:R3:W-:Y:S01]  /*fb80*/  @P1 STG.E desc[UR18][R200.64], R132 ;  /* 0x00000084c8001986 */ /* 0x0007e2000c101912 */
[----:B------:R-:W-:-:S03]  /*fb90*/  LEA R198, P6, R203, R2, 0x2 ;  /* 0x00000002cbc67211 */ /* 0x000fc600078c10ff */
[----:B------:R3:W-:Y:S01]  /*fba0*/  @P5 STG.E desc[UR18][R196.64], R133 ;  /* 0x00000085c4005986 */ /* 0x0007e2000c101912 */
[----:B-1----:R-:W-:Y:S01]  /*fbb0*/  ISETP.LT.AND P5, PT, R202, UR4, !P0 ;  /* 0x00000004ca007c0c */ /* 0x002fe2000c7a1270 */
[----:B------:R-:W1:Y:S01]  /*fbc0*/  LDCU UR4, c[0x0][0x39c] ;  /* 0x00007380ff0477ac */ /* 0x000e620008000800 */
[----:B--2---:R-:W-:Y:S02]  /*fbd0*/  ISETP.LT.AND P1, PT, R199, UR7, !P0 ;  /* 0x00000007c7007c0c */ /* 0x004fe4000c721270 */
[----:B------:R-:W-:Y:S01]  /*fbe0*/  ISETP.LT.AND P4, PT, R208, UR8, !P0 ;  /* 0x00000008d0007c0c */ /* 0x000fe2000c781270 */
[----:B------:R-:W2:Y:S01]  /*fbf0*/  LDCU UR7, c[0x0][0x39c] ;  /* 0x00007380ff0777ac */ /* 0x000ea20008000800 */
[C---:B------:R-:W-:Y:S01]  /*fc00*/  LEA.HI.X.SX32 R199, R203.reuse, R0, 0x2, P6 ;  /* 0x00000000cbc77211 */ /* 0x040fe200030f16ff */
[----:B------:R-:W-:-:S04]  /*fc10*/  VIADD R203, R203, UR5 ;  /* 0x00000005cbcb7c36 */ /* 0x000fc80008000000 */
[C---:B-----5:R-:W-:Y:S01]  /*fc20*/  VIADD R205, R203.reuse, UR5 ;  /* 0x00000005cbcd7c36 */ /* 0x060fe20008000000 */
[----:B---3--:R-:W-:Y:S01]  /*fc30*/  LEA R200, P6, R203, R2, 0x2 ;  /* 0x00000002cbc87211 */ /* 0x008fe200078c10ff */
[----:B------:R-:W-:-:S03]  /*fc40*/  VIADD R202, R3, 0x47 ;  /* 0x0000004703ca7836 */ /* 0x000fc60000000000 */
[----:B------:R-:W-:Y:S01]  /*fc50*/  LEA.HI.X.SX32 R201, R203, R0, 0x2, P6 ;  /* 0x00000000cbc97211 */ /* 0x000fe200030f16ff */
[C---:B------:R-:W-:Y:S01]  /*fc60*/  VIADD R203, R205.reuse, UR5 ;  /* 0x00000005cdcb7c36 */ /* 0x040fe20008000000 */
[----:B------:R-:W-:Y:S01]  /*fc70*/  LEA R132, P6, R205, R2, 0x2 ;  /* 0x00000002cd847211 */ /* 0x000fe200078c10ff */
[----:B------:R-:W-:Y:S01]  /*fc80*/  VIADD R197, R3, 0x48 ;  /* 0x0000004803c57836 */ /* 0x000fe20000000000 */
[----:B------:R3:W-:Y:S01]  /*fc90*/  @P4 STG.E desc[UR18][R198.64], R134 ;  /* 0x00000086c6004986 */ /* 0x0007e2000c101912 */
[----:B----4-:R-:W-:Y:S01]  /*fca0*/  ISETP.LT.AND P4, PT, R202, UR6, !P0 ;  /* 0x00000006ca007c0c */ /* 0x010fe2000c781270 */
[----:B------:R-:W4:Y:S01]  /*fcb0*/  LDCU UR6, c[0x0][0x39c] ;  /* 0x00007380ff0677ac */ /* 0x000f220008000800 */
[----:B------:R-:W-:Y:S01]  /*fcc0*/  LEA.HI.X.SX32 R133, R205, R0, 0x2, P6 ;  /* 0x00000000cd857211 */ /* 0x000fe200030f16ff */
[----:B------:R5:W-:Y:S01]  /*fcd0*/  @P3 STG.E desc[UR18][R200.64], R135 ;  /* 0x00000087c8003986 */ /* 0x000be2000c101912 */
[----:B------:R-:W-:Y:S02]  /*fce0*/  LEA R196, P6, R203, R2, 0x2 ;  /* 0x00000002cbc47211 */ /* 0x000fe400078c10ff */
[----:B-1----:R-:W-:Y:S01]  /*fcf0*/  ISETP.LT.AND P3, PT, R197, UR4, !P0 ;  /* 0x00000004c5007c0c */ /* 0x002fe2000c761270 */
[----:B------:R-:W1:Y:S01]  /*fd00*/  LDCU UR4, c[0x0][0x39c] ;  /* 0x00007380ff0477ac */ /* 0x000e620008000800 */
[C---:B------:R-:W-:Y:S01]  /*fd10*/  LEA.HI.X.SX32 R197, R203.reuse, R0, 0x2, P6 ;  /* 0x00000000cbc57211 */ /* 0x040fe200030f16ff */
[----:B------:R-:W-:-:S02]  /*fd20*/  VIADD R203, R203, UR5 ;  /* 0x00000005cbcb7c36 */ /* 0x000fc40008000000 */
[----:B---3--:R-:W-:Y:S01]  /*fd30*/  VIADD R134, R3, 0x49 ;  /* 0x0000004903867836 */ /* 0x008fe20000000000 */
[----:B------:R3:W-:Y:S01]  /*fd40*/  @P2 STG.E desc[UR18][R132.64], R136 ;  /* 0x0000008884002986 */ /* 0x0007e2000c101912 */
[----:B------:R-:W-:-:S03]  /*fd50*/  VIADD R199, R203, UR5 ;  /* 0x00000005cbc77c36 */ /* 0x000fc60008000000 */
[----:B--2---:R-:W-:Y:S01]  /*fd60*/  ISETP.LT.AND P2, PT, R134, UR7, !P0 ;  /* 0x0000000786007c0c */ /* 0x004fe2000c741270 */
[----:B------:R-:W2:Y:S01]  /*fd70*/  LDCU UR7, c[0x0][0x39c] ;  /* 0x00007380ff0777ac */ /* 0x000ea20008000800 */
[----:B------:R-:W-:Y:S01]  /*fd80*/  LEA R134, P6, R203, R2, 0x2 ;  /* 0x00000002cb867211 */ /* 0x000fe200078c10ff */
[----:B------:R-:W-:Y:S01]  /*fd90*/  VIADD R198, R3, 0x4a ;  /* 0x0000004a03c67836 */ /* 0x000fe20000000000 */
[----:B------:R1:W-:Y:S02]  /*fda0*/  @P1 STG.E desc[UR18][R196.64], R137 ;  /* 0x00000089c4001986 */ /* 0x0003e4000c101912 */
[----:B-----5:R-:W-:Y:S01]  /*fdb0*/  LEA.HI.X.SX32 R135, R203, R0, 0x2, P6 ;  /* 0x00000000cb877211 */ /* 0x020fe200030f16ff */
[C---:B------:R-:W-:Y:S01]  /*fdc0*/  VIADD R201, R199.reuse, UR5 ;  /* 0x00000005c7c97c36 */ /* 0x040fe20008000000 */
[----:B---3--:R-:W-:Y:S01]  /*fdd0*/  LEA R132, P6, R199, R2, 0x2 ;  /* 0x00000002c7847211 */ /* 0x008fe200078c10ff */
[----:B------:R-:W-:Y:S01]  /*fde0*/  VIADD R136, R3, 0x4b ;  /* 0x0000004b03887836 */ /* 0x000fe20000000000 */
[----:B----4-:R-:W-:Y:S01]  /*fdf0*/  ISETP.LT.AND P1, PT, R198, UR6, !P0 ;  /* 0x00000006c6007c0c */ /* 0x010fe2000c721270 */
[----:B------:R-:W3:Y:S01]  /*fe00*/  LDCU UR6, c[0x0][0x39c] ;  /* 0x00007380ff0677ac */ /* 0x000ee20008000800 */
[----:B------:R4:W-:Y:S01]  /*fe10*/  @P5 STG.E desc[UR18][R134.64], R138 ;  /* 0x0000008a86005986 */ /* 0x0009e2000c101912 */
[----:B------:R-:W-:Y:S01]  /*fe20*/  LEA.HI.X.SX32 R133, R199, R0, 0x2, P6 ;  /* 0x00000000c7857211 */ /* 0x000fe200030f16ff */
[----:B------:R-:W-:Y:S01]  /*fe30*/  VIADD R199, R201, UR5 ;  /* 0x00000005c9c77c36 */ /* 0x000fe20008000000 */
[----:B-1----:R-:W-:Y:S01]  /*fe40*/  ISETP.LT.AND P5, PT, R136, UR4, !P0 ;  /* 0x0000000488007c0c */ /* 0x002fe2000c7a1270 */
[----:B------:R-:W-:Y:S01]  /*fe50*/  VIADD R197, R3, 0x4c ;  /* 0x0000004c03c57836 */ /* 0x000fe20000000000 */
[C---:B------:R-:W-:Y:S01]  /*fe60*/  LEA R136, P6, R201.reuse, R2, 0x2 ;  /* 0x00000002c9887211 */ /* 0x040fe200078c10ff */
[----:B------:R-:W1:Y:S03]  /*fe70*/  LDCU UR4, c[0x0][0x39c] ;  /* 0x00007380ff0477ac */ /* 0x000e660008000800 */
[----:B------:R-:W-:-:S02]  /*fe80*/  LEA.HI.X.SX32 R137, R201, R0, 0x2, P6 ;  /* 0x00000000c9897211 */ /* 0x000fc400030f16ff */
[----:B------:R-:W-:Y:S01]  /*fe90*/  LEA R196, P6, R199, R2, 0x2 ;  /* 0x00000002c7c47211 */ /* 0x000fe200078c10ff */
[----:B------:R5:W-:Y:S01]  /*fea0*/  @P4 STG.E desc[UR18][R132.64], R139 ;  /* 0x0000008b84004986 */ /* 0x000be2000c101912 */
[----:B--2---:R-:W-:Y:S01]  /*feb0*/  ISETP.LT.AND P4, PT, R197, UR7, !P0 ;  /* 0x00000007c5007c0c */ /* 0x004fe2000c781270 */
[----:B------:R-:W-:Y:S01]  /*fec0*/  VIADD R198, R3, 0x4d ;  /* 0x0000004d03c67836 */ /* 0x000fe20000000000 */
[C---:B------:R-:W-:Y:S01]  /*fed0*/  LEA.HI.X.SX32 R197, R199.reuse, R0, 0x2, P6 ;  /* 0x00000000c7c57211 */ /* 0x040fe200030f16ff */
[----:B------:R-:W2:Y:S01]  /*fee0*/  LDCU UR7, c[0x0][0x39c] ;  /* 0x00007380ff0777ac */ /* 0x000ea20008000800 */
[----:B------:R-:W-:Y:S01]  /*fef0*/  VIADD R199, R199, UR5 ;  /* 0x00000005c7c77c36 */ /* 0x000fe20008000000 */
[----:B------:R1:W-:Y:S01]  /*ff00*/  @P3 STG.E desc[UR18][R136.64], R140 ;  /* 0x0000008c88003986 */ /* 0x0003e2000c101912 */
[----:B---3--:R-:W-:Y:S01]  /*ff10*/  ISETP.LT.AND P3, PT, R198, UR6, !P0 ;  /* 0x00000006c6007c0c */ /* 0x008fe2000c761270 */
[----:B------:R-:W3:Y:S01]  /*ff20*/  LDCU UR6, c[0x0][0x39c] ;  /* 0x00007380ff0677ac */ /* 0x000ee20008000800 */
[----:B----4-:R-:W-:Y:S01]  /*ff30*/  VIADD R135, R3, 0x4e ;  /* 0x0000004e03877836 */ /* 0x010fe20000000000 */
[----:B------:R4:W-:Y:S01]  /*ff40*/  @P2 STG.E desc[UR18][R196.64], R141 ;  /* 0x0000008dc4002986 */ /* 0x0009e2000c101912 */
[C---:B-----5:R-:W-:Y:S01]  /*ff50*/  VIADD R139, R199.reuse, UR5 ;  /* 0x00000005c78b7c36 */ /* 0x060fe20008000000 */
[----:B------:R-:W-:-:S04]  /*ff60*/  LEA R132, P2, R199, R2, 0x2 ;  /* 0x00000002c7847211 */ /* 0x000fc800078410ff */
[----:B------:R-:W-:Y:S02]  /*ff70*/  LEA R134, P6, R139, R2, 0x2 ;  /* 0x000000028b867211 */ /* 0x000fe400078c10ff */
[-C--:B------:R-:W-:Y:S01]  /*ff80*/  LEA.HI.X.SX32 R133, R199, R0.reuse, 0x2, P2 ;  /* 0x00000000c7857211 */ /* 0x080fe200010f16ff */
[----:B-1----:R-:W-:Y:S01]  /*ff90*/  VIADD R136, R3, 0x4f ;  /* 0x0000004f03887836 */ /* 0x002fe20000000000 */
[----:B------:R-:W-:Y:S01]  /*ffa0*/  ISETP.LT.AND P2, PT, R135, UR4, !P0 ;  /* 0x0000000487007c0c */ /* 0x000fe2000c741270 */
[----:B------:R-:W1:Y:S01]  /*ffb0*/  LDCU UR4, c[0x0][0x39c] ;  /* 0x00007380ff0477ac */ /* 0x000e620008000800 */
[C---:B------:R-:W-:Y:S01]  /*ffc0*/  LEA.HI.X.SX32 R135, R139.reuse, R0, 0x2, P6 ;  /* 0x000000008b877211 */ /* 0x040fe200030f16ff */
[----:B------:R-:W-:Y:S01]  /*ffd0*/  VIADD R139, R139, UR5 ;  /* 0x000000058b8b7c36 */ /* 0x000fe20008000000 */
[----:B------:R5:W-:Y:S01]  /*ffe0*/  @P1 STG.E desc[UR18][R132.64], R142 ;  /* 0x0000008e84001986 */ /* 0x000be2000c101912 */
[----:B--2---:R-:W-:Y:S01]  /*fff0*/  ISETP.LT.AND P1, PT, R136, UR7, !P0 ;  /* 0x0000000788007c0c */ /* 0x004fe2000c721270 */
[----:B------:R-:W-:Y:S01]  /*10000*/  VIADD R138, R3, 0x50 ;  /* 0x00000050038a7836 */ /* 0x000fe20000000000 */
[----:B------:R-:W2:Y:S01]  /*10010*/  LDCU UR7, c[0x0][0x39c] ;  /* 0x00007380ff0777ac */ /* 0x000ea20008000800 */
[----:B------:R1:W-:Y:S01]  /*10020*/  @P5 STG.E desc[UR18][R134.64], R143 ;  /* 0x0000008f86005986 */ /* 0x0003e2000c101912 */
[C---:B------:R-:W-:Y:S01]  /*10030*/  LEA R136, P5, R139.reuse, R2, 0x2 ;  /* 0x000000028b887211 */ /* 0x040fe200078a10ff */
[----:B----4-:R-:W-:-:S03]  /*10040*/  VIADD R141, R139, UR5 ;  /* 0x000000058b8d7c36 */ /* 0x010fc60008000000 */
[----:B------:R-:W-:Y:S02]  /*10050*/  LEA.HI.X.SX32 R137, R139, R0, 0x2, P5 ;  /* 0x000000008b897211 */ /* 0x000fe400028f16ff */
[----:B---3--:R-:W-:Y:S01]  /*10060*/  ISETP.LT.AND P5, PT, R138, UR6, !P0 ;  /* 0x000000068a007c0c */ /* 0x008fe2000c7a1270 */
[----:B------:R-:W3:Y:S01]  /*10070*/  LDCU UR6, c[0x0][0x39c] ;  /* 0x00007380ff0677ac */ /* 0x000ee20008000800 */
[----:B-----5:R-:W-:Y:S01]  /*10080*/  VIADD R133, R3, 0x51 ;  /* 0x0000005103857836 */ /* 0x020fe20000000000 */
[C---:B------:R-:W-:Y:S01]  /*10090*/  LEA R132, P6, R141.reuse, R2, 0x2 ;  /* 0x000000028d847211 */ /* 0x040fe200078c10ff */
[----:B-1----:R-:W-:Y:S01]  /*100a0*/  VIADD R135, R141, UR5 ;  /* 0x000000058d877c36 */ /* 0x002fe20008000000 */
[----:B------:R1:W-:Y:S02]  /*100b0*/  @P4 STG.E desc[UR18][R136.64], R144 ;  /* 0x0000009088004986 */ /* 0x0003e4000c101912 */
[----:B------:R-:W-:Y:S01]  /*100c0*/  ISETP.LT.AND P4, PT, R133, UR4, !P0 ;  /* 0x0000000485007c0c */ /* 0x000fe2000c781270 */
[----:B------:R-:W-:Y:S01]  /*100d0*/  VIADD R139, R3, 0x52 ;  /* 0x00000052038b7836 */ /* 0x000fe20000000000 */
[----:B------:R-:W-:Y:S01]  /*100e0*/  LEA.HI.X.SX32 R133, R141, R0, 0x2, P6 ;  /* 0x000000008d857211 */ /* 0x000fe200030f16ff */
[C---:B------:R-:W-:Y:S01]  /*100f0*/  VIADD R141, R135.reuse, UR5 ;  /* 0x00000005878d7c36 */ /* 0x040fe20008000000 */
[C---:B------:R-:W-:Y:S01]  /*10100*/  LEA R134, P6, R135.reuse, R2, 0x2 ;  /* 0x0000000287867211 */ /* 0x040fe200078c10ff */
[----:B------:R-:W4:Y:S03]  /*10110*/  LDCU UR4, c[0x0][0x39c] ;  /* 0x00007380ff0477ac */ /* 0x000f260008000800 */
[----:B------:R-:W-:-:S02]  /*10120*/  LEA.HI.X.SX32 R135, R135, R0, 0x2, P6 ;  /* 0x0000000087877211 */ /* 0x000fc400030f16ff */
[----:B------:R-:W-:Y:S01]  /*10130*/  LEA R138, P6, R141, R2, 0x2 ;  /* 0x000000028d8a7211 */ /* 0x000fe200078c10ff */
[----:B-1----:R-:W-:Y:S01]  /*10140*/  VIADD R136, R3, 0x53 ;  /* 0x0000005303887836 */ /* 0x002fe20000000000 */
[----:B------:R1:W-:Y:S01]  /*10150*/  @P3 STG.E desc[UR18][R132.64], R145 ;  /* 0x0000009184003986 */ /* 0x0003e2000c101912 */
[----:B--2---:R-:W-:Y:S01]  /*10160*/  ISETP.LT.AND P3, PT, R139, UR7, !P0 ;  /* 0x000000078b007c0c */ /* 0x004fe2000c761270 */
[----:B------:R-:W2:Y:S01]  /*10170*/  LDCU UR7, c[0x0][0x39c] ;  /* 0x00007380ff0777ac */ /* 0x000ea20008000800 */
[C---:B------:R-:W-:Y:S01]  /*10180*/  LEA.HI.X.SX32 R139, R141.reuse, R0, 0x2, P6 ;  /* 0x000000008d8b7211 */ /* 0x040fe200030f16ff */
[----:B------:R5:W-:Y:S01]  /*10190*/  @P2 STG.E desc[UR18][R134.64], R146 ;  /* 0x0000009286002986 */ /* 0x000be2000c101912 */
[----:B---3--:R-:W-:Y:S01]  /*101a0*/  ISETP.LT.AND P2, PT, R136, UR6, !P0 ;  /* 0x0000000688007c0c */ /* 0x008fe2000c741270 */
[----:B------:R-:W-:Y:S01]  /*101b0*/  VIADD R141, R141, UR5 ;  /* 0x000000058d8d7c36 */ /* 0x000fe20008000000 */
[----:B------:R-:W3:Y:S01]  /*101c0*/  LDCU UR6, c[0x0][0x39c] ;  /* 0x00007380ff0677ac */ /* 0x000ee20008000800 */
[----:B------:R-:W-:-:S02]  /*101d0*/  VIADD R136, R3, 0x54 ;  /* 0x0000005403887836 */ /* 0x000fc40000000000 */
[C---:B------:R-:W-:Y:S01]  /*101e0*/  VIADD R137, R141.reuse, UR5 ;  /* 0x000000058d897c36 */ /* 0x040fe20008000000 */
[C---:B-1----:R-:W-:Y:S01]  /*101f0*/  LEA R132, P6, R141.reuse, R2, 0x2 ;  /* 0x000000028d847211 */ /* 0x042fe200078c10ff */
[----:B------:R1:W-:Y:S03]  /*10200*/  @P1 STG.E desc[UR18][R138.64], R147 ;  /* 0x000000938a001986 */ /* 0x0003e6000c101912 */
[----:B------:R-:W-:Y:S01]  /*10210*/  LEA.HI.X.SX32 R133, R141, R0, 0x2, P6 ;  /* 0x000000008d857211 */ /* 0x000fe200030f16ff */
[C---:B------:R-:W-:Y:S01]  /*10220*/  VIADD R141, R137.reuse, UR5 ;  /* 0x00000005898d7c36 */ /* 0x040fe20008000000 */
[----:B-----5:R-:W-:Y:S02]  /*10230*/  LEA R134, P6, R137, R2, 0x2 ;  /* 0x0000000289867211 */ /* 0x020fe400078c10ff */
[----:B----4-:R-:W-:Y:S01]  /*10240*/  ISETP.LT.AND P1, PT, R136, UR4, !P0 ;  /* 0x0000000488007c0c */ /* 0x010fe2000c721270 */
[----:B------:R-:W4:Y:S01]  /*10250*/  LDCU UR4, c[0x0][0x39c] ;  /* 0x00007380ff0477ac */ /* 0x000f220008000800 */
[----:B------:R-:W-:Y:S01]  /*10260*/  VIADD R140, R3, 0x55 ;  /* 0x00000055038c7836 */ /* 0x000fe20000000000 */
[----:B------:R-:W-:-:S02]  /*10270*/  LEA.HI.X.SX32 R135, R137, R0, 0x2, P6 ;  /* 0x0000000089877211 */ /* 0x000fc400030f16ff */
[----:B------:R-:W-:Y:S01]  /*10280*/  LEA R136, P6, R141, R2, 0x2 ;  /* 0x000000028d887211 */ /* 0x000fe200078c10ff */
[----:B------:R5:W-:Y:S01]  /*10290*/  @P5 STG.E desc[UR18][R132.64], R148 ;  /* 0x0000009484005986 */ /* 0x000be2000c101912 */
[----:B---3--:R-:W-:Y:S01]  /*102a0*/  ISETP.LT.AND P5, PT, R140, UR6, !P0 ;  /* 0x000000068c007c0c */ /* 0x008fe2000c7a1270 */
[----:B-1----:R-:W-:Y:S01]  /*102b0*/  VIADD R138, R3, 0x56 ;  /* 0x00000056038a7836 */ /* 0x002fe20000000000 */
[C---:B------:R-:W-:Y:S01]  /*102c0*/  LEA.HI.X.SX32 R137, R141.reuse, R0, 0x2, P6 ;  /* 0x000000008d897211 */ /* 0x040fe200030f16ff */
[----:B------:R-:W1:Y:S01]  /*102d0*/  LDCU UR6, c[0x0][0x39c] ;  /* 0x00007380ff0677ac */ /* 0x000e620008000800 */
[----:B------:R-:W-:Y:S01]  /*102e0*/  VIADD R141, R141, UR5 ;  /* 0x000000058d8d7c36 */ /* 0x000fe20008000000 */
[----:B------:R3:W-:Y:S01]  /*102f0*/  @P4 STG.E desc[UR18][R134.64], R149 ;  /* 0x0000009586004986 */ /* 0x0007e2000c101912 */
[----:B--2---:R-:W-:Y:S01]  /*10300*/  ISETP.LT.AND P4, PT, R138, UR7, !P0 ;  /* 0x000000078a007c0c */ /* 0x004fe2000c781270 */
[----:B------:R-:W2:Y:S01]  /*10310*/  LDCU UR7, c[0x0][0x39c] ;  /* 0x00007380ff0777ac */ /* 0x000ea20008000800 */
[----:B------:R-:W-:-:S02]  /*10320*/  VIADD R139, R141, UR5 ;  /* 0x000000058d8b7c36 */ /* 0x000fc40008000000 */
[----:B------:R-:W-:Y:S01]  /*10330*/  VIADD R138, R3, 0x57 ;  /* 0x00000057038a7836 */ /* 0x000fe20000000000 */
[C---:B-----5:R-:W-:Y:S01]  /*10340*/  LEA R132, P6, R141.reuse, R2, 0x2 ;  /* 0x000000028d847211 */ /* 0x060fe200078c10ff */
[----:B------:R5:W-:Y:S03]  /*10350*/  @P3 STG.E desc[UR18][R136.64], R150 ;  /* 0x0000009688003986 */ /* 0x000be6000c101912 */
[----:B------:R-:W-:Y:S01]  /*10360*/  LEA.HI.X.SX32 R133, R141, R0, 0x2, P6 ;  /* 0x000000008d857211 */ /* 0x000fe200030f16ff */
[C---:B------:R-:W-:Y:S01]  /*10370*/  VIADD R141, R139.reuse, UR5 ;  /* 0x000000058b8d7c36 */ /* 0x040fe20008000000 */
[----:B---3--:R-:W-:Y:S02]  /*10380*/  LEA R134, P6, R139, R2, 0x2 ;  /* 0x000000028b867211 */ /* 0x008fe400078c10ff */
[----:B----4-:R-:W-:Y:S01]  /*10390*/  ISETP.LT.AND P3, PT, R138, UR4, !P0 ;  /* 0x000000048a007c0c */ /* 0x010fe2000c761270 */
[----:B------:R-:W3:Y:S01]  /*103a0*/  LDCU UR4, c[0x0][0x39c] ;  /* 0x00007380ff0477ac */ /* 0x000ee20008000800 */
[----:B------:R-:W-:Y:S01]  /*103b0*/  VIADD R138, R3, 0x58 ;  /* 0x00000058038a7836 */ /* 0x000fe20000000000 */
[----:B------:R-:W-:Y:S01]  /*103c0*/  LEA.HI.X.SX32 R135, R139, R0, 0x2, P6 ;  /* 0x000000008b877211 */ /* 0x000fe200030f16ff */
[C---:B------:R-:W-:Y:S01]  /*103d0*/  VIADD R143, R141.reuse, UR5 ;  /* 0x000000058d8f7c36 */ /* 0x040fe20008000000 */
[----:B-----5:R-:W-:Y:S01]  /*103e0*/  LEA R136, P6, R141, R2, 0x2 ;  /* 0x000000028d887211 */ /* 0x020fe200078c10ff */
[----:B------:R4:W-:Y:S01]  /*103f0*/  @P2 STG.E desc[UR18][R132.64], R151 ;  /* 0x0000009784002986 */ /* 0x0009e2000c101912 */
[----:B-1----:R-:W-:Y:S01]  /*10400*/  ISETP.LT.AND P2, PT, R138, UR6, !P0 ;  /* 0x000000068a007c0c */ /* 0x002fe2000c741270 */
[----:B------:R-:W-:Y:S01]  /*10410*/  VIADD R139, R3, 0x59 ;  /* 0x00000059038b7836 */ /* 0x000fe20000000000 */
[----:B------:R-:W-:Y:S01]  /*10420*/  LEA.HI.X.SX32 R137, R141, R0, 0x2, P6 ;  /* 0x000000008d897211 */ /* 0x000fe200030f16ff */
[----:B------:R-:W1:Y:S01]  /*10430*/  LDCU UR6, c[0x0][0x39c] ;  /* 0x00007380ff0677ac */ /* 0x000e620008000800 */
        /* <DEDUP_REMOVED lines=10> */
[C---:B------:R-:W-:Y:S01]  /*104e0*/  VIADD R141, R143.reuse, UR5 ;  /* 0x000000058f8d7c36 */ /* 0x040fe20008000000 */
[----:B------:R2:W-:Y:S01]  /*104f0*/  @P4 STG.E desc[UR18][R138.64], R154 ;  /* 0x0000009a8a004986 */ /* 0x0005e2000c101912 */
[----:B----4-:R-:W-:Y:S01]  /*10500*/  LEA R132, P4, R143, R2, 0x2 ;  /* 0x000000028f847211 */ /* 0x010fe200078810ff */
[----:B-----5:R-:W-:-:S02]  /*10510*/  VIADD R135, R3, 0x5b ;  /* 0x0000005b03877836 */ /* 0x020fc40000000000 */
[----:B------:R-:W-:Y:S02]  /*10520*/  LEA R134, P6, R141, R2, 0x2 ;  /* 0x000000028d867211 */ /* 0x000fe400078c10ff */
[-C--:B------:R-:W-:Y:S02]  /*10530*/  LEA.HI.X.SX32 R133, R143, R0.reuse, 0x2, P4 ;  /* 0x000000008f857211 */ /* 0x080fe400020f16ff */
[----:B-1----:R-:W-:Y:S01]  /*10540*/  ISETP.LT.AND P4, PT, R135, UR6, !P0 ;  /* 0x0000000687007c0c */ /* 0x002fe2000c781270 */
[----:B------:R-:W1:Y:S01]  /*10550*/  LDCU UR6, c[0x0][0x39c] ;  /* 0x00007380ff0677ac */ /* 0x000e620008000800 */
[----:B------:R-:W-:Y:S01]  /*10560*/  VIADD R136, R3, 0x5c ;  /* 0x0000005c03887836 */ /* 0x000fe20000000000 */
[C---:B------:R-:W-:Y:S01]  /*10570*/  LEA.HI.X.SX32 R135, R141.reuse, R0, 0x2, P6 ;  /* 0x000000008d877211 */ /* 0x040fe200030f16ff */
[----:B------:R-:W-:Y:S01]  /*10580*/  VIADD R141, R141, UR5 ;  /* 0x000000058d8d7c36 */ /* 0x000fe20008000000 */
[----:B------:R4:W-:Y:S01]  /*10590*/  @P3 STG.E desc[UR18][R132.64], R155 ;  /* 0x0000009b84003986 */ /* 0x0009e2000c101912 */
[----:B--2---:R-:W-:Y:S01]  /*105a0*/  VIADD R138, R3, 0x5d ;  /* 0x0000005d038a7836 */ /* 0x004fe20000000000 */
[----:B------:R-:W-:Y:S01]  /*105b0*/  ISETP.LT.AND P3, PT, R136, UR7, !P0 ;  /* 0x0000000788007c0c */ /* 0x000fe2000c761270 */
[----:B------:R-:W2:Y:S01]  /*105c0*/  LDCU UR7, c[0x0][0x39c] ;  /* 0x00007380ff0777ac */ /* 0x000ea20008000800 */
[----:B------:R5:W-:Y:S01]  /*105d0*/  @P2 STG.E desc[UR18][R134.64], R156 ;  /* 0x0000009c86002986 */ /* 0x000be2000c101912 */
[C---:B------:R-:W-:Y:S01]  /*105e0*/  LEA R136, P2, R141.reuse, R2, 0x2 ;  /* 0x000000028d887211 */ /* 0x040fe200078410ff */
[----:B------:R-:W-:-:S03]  /*105f0*/  VIADD R139, R141, UR5 ;  /* 0x000000058d8b7c36 */ /* 0x000fc60008000000 */
[----:B------:R-:W-:Y:S02]  /*10600*/  LEA.HI.X.SX32 R137, R141, R0, 0x2, P2 ;  /* 0x000000008d897211 */ /* 0x000fe400010f16ff */
[----:B---3--:R-:W-:Y:S01]  /*10610*/  ISETP.LT.AND P2, PT, R138, UR4, !P0 ;  /* 0x000000048a007c0c */ /* 0x008fe2000c741270 */
[----:B------:R-:W3:Y:S01]  /*10620*/  LDCU UR4, c[0x0][0x39c] ;  /* 0x00007380ff0477ac */ /* 0x000ee20008000800 */
[----:B----4-:R-:W-:Y:S01]  /*10630*/  VIADD R133, R3, 0x5e ;  /* 0x0000005e03857836 */ /* 0x010fe20000000000 */
[C---:B------:R-:W-:Y:S01]  /*10640*/  LEA R132, P6, R139.reuse, R2, 0x2 ;  /* 0x000000028b847211 */ /* 0x040fe200078c10ff */
[----:B-----5:R-:W-:Y:S01]  /*10650*/  VIADD R135, R139, UR5 ;  /* 0x000000058b877c36 */ /* 0x020fe20008000000 */
[----:B------:R4:W-:Y:S02]  /*10660*/  @P1 STG.E desc[UR18][R136.64], R157 ;  /* 0x0000009d88001986 */ /* 0x0009e4000c101912 */
[----:B-1----:R-:W-:Y:S01]  /*10670*/  ISETP.LT.AND P1, PT, R133, UR6, !P0 ;  /* 0x0000000685007c0c */ /* 0x002fe2000c721270 */
[----:B------:R-:W1:Y:S01]  /*10680*/  LDCU UR6, c[0x0][0x39c] ;  /* 0x00007380ff0677ac */ /* 0x000e620008000800 */
[----:B------:R-:W-:Y:S01]  /*10690*/  LEA.HI.X.SX32 R133, R139, R0, 0x2, P6 ;  /* 0x000000008b857211 */ /* 0x000fe200030f16ff */
[C---:B------:R-:W-:Y:S01]  /*106a0*/  VIADD R141, R135.reuse, UR5 ;  /* 0x00000005878d7c36 */ /* 0x040fe20008000000 */
[----:B------:R-:W-:Y:S01]  /*106b0*/  LEA R134, P6, R135, R2, 0x2 ;  /* 0x0000000287867211 */ /* 0x000fe200078c10ff */
[----:B------:R-:W-:-:S03]  /*106c0*/  VIADD R139, R3, 0x5f ;  /* 0x0000005f038b7836 */ /* 0x000fc60000000000 */
[----:B------:R-:W-:Y:S02]  /*106d0*/  LEA.HI.X.SX32 R135, R135, R0, 0x2, P6 ;  /* 0x0000000087877211 */ /* 0x000fe400030f16ff */
[----:B------:R-:W-:Y:S01]  /*106e0*/  LEA R138, P6, R141, R2, 0x2 ;  /* 0x000000028d8a7211 */ /* 0x000fe200078c10ff */
[----:B----4-:R-:W-:Y:S01]  /*106f0*/  VIADD R136, R3, 0x60 ;  /* 0x0000006003887836 */ /* 0x010fe20000000000 */
        /* <DEDUP_REMOVED lines=10> */
[C---:B----4-:R-:W-:Y:S01]  /*107a0*/  LEA R132, P6, R141.reuse, R2, 0x2 ;  /* 0x000000028d847211 */ /* 0x050fe200078c10ff */
[----:B------:R4:W-:Y:S03]  /*107b0*/  @P3 STG.E desc[UR18][R138.64], R160 ;  /* 0x000000a08a003986 */ /* 0x0009e6000c101912 */
[----:B------:R-:W-:Y:S01]  /*107c0*/  LEA.HI.X.SX32 R133, R141, R0, 0x2, P6 ;  /* 0x000000008d857211 */ /* 0x000fe200030f16ff */
[C---:B------:R-:W-:Y:S01]  /*107d0*/  VIADD R141, R137.reuse, UR5 ;  /* 0x00000005898d7c36 */ /* 0x040fe20008000000 */
[----:B-----5:R-:W-:Y:S02]  /*107e0*/  LEA R134, P6, R137, R2, 0x2 ;  /* 0x0000000289867211 */ /* 0x020fe400078c10ff */
[----:B-1----:R-:W-:Y:S01]  /*107f0*/  ISETP.LT.AND P3, PT, R136, UR6, !P0 ;  /* 0x0000000688007c0c */ /* 0x002fe2000c761270 */
[----:B------:R-:W1:Y:S01]  /*10800*/  LDCU UR6, c[0x0][0x39c] ;  /* 0x00007380ff0677ac */ /* 0x000e620008000800 */
[----:B------:R-:W-:Y:S01]  /*10810*/  VIADD R140, R3, 0x62 ;  /* 0x00000062038c7836 */ /* 0x000fe20000000000 */
[----:B------:R-:W-:-:S02]  /*10820*/  LEA.HI.X.SX32 R135, R137, R0, 0x2, P6 ;  /* 0x0000000089877211 */ /* 0x000fc400030f16ff */
[----:B------:R-:W-:Y:S01]  /*10830*/  LEA R136, P6, R141, R2, 0x2 ;  /* 0x000000028d887211 */ /* 0x000fe200078c10ff */
[----:B------:R5:W-:Y:S01]  /*10840*/  @P2 STG.E desc[UR18][R132.64], R161 ;  /* 0x000000a184002986 */ /* 0x000be2000c101912 */
[----:B---3--:R-:W-:Y:S01]  /*10850*/  ISETP.LT.AND P2, PT, R140, UR4, !P0 ;  /* 0x000000048c007c0c */ /* 0x008fe2000c741270 */
[----:B----4-:R-:W-:Y:S01]  /*10860*/  VIADD R138, R3, 0x63 ;  /* 0x00000063038a7836 */ /* 0x010fe20000000000 */
[C---:B------:R-:W-:Y:S01]  /*10870*/  LEA.HI.X.SX32 R137, R141.reuse, R0, 0x2, P6 ;  /* 0x000000008d897211 */ /* 0x040fe200030f16ff */
[----:B------:R-:W3:Y:S01]  /*10880*/  LDCU UR4, c[0x0][0x39c] ;  /* 0x00007380ff0477ac */ /* 0x000ee20008000800 */
        /* <DEDUP_REMOVED lines=10> */
[----:B----4-:R-:W-:Y:S02]  /*10930*/  LEA R134, P6, R139, R2, 0x2 ;  /* 0x000000028b867211 */ /* 0x010fe400078c10ff */
[----:B-1----:R-:W-:Y:S01]  /*10940*/  ISETP.LT.AND P5, PT, R138, UR6, !P0 ;  /* 0x000000068a007c0c */ /* 0x002fe2000c7a1270 */
[----:B------:R-:W1:Y:S01]  /*10950*/  LDCU UR6, c[0x0][0x39c] ;  /* 0x00007380ff0677ac */ /* 0x000e620008000800 */
[----:B------:R-:W-:Y:S01]  /*10960*/  VIADD R138, R3, 0x65 ;  /* 0x00000065038a7836 */ /* 0x000fe20000000000 */
[----:B------:R-:W-:Y:S01]  /*10970*/  LEA.HI.X.SX32 R135, R139, R0, 0x2, P6 ;  /* 0x000000008b877211 */ /* 0x000fe200030f16ff */
[C---:B------:R-:W-:Y:S01]  /*10980*/  VIADD R143, R141.reuse, UR5 ;  /* 0x000000058d8f7c36 */ /* 0x040fe20008000000 */
[----:B-----5:R-:W-:Y:S01]  /*10990*/  LEA R136, P6, R141, R2, 0x2 ;  /* 0x000000028d887211 */ /* 0x020fe200078c10ff */
[----:B------:R4:W-:Y:S01]  /*109a0*/  @P4 STG.E desc[UR18][R132.64], R164 ;  /* 0x000000a484004986 */ /* 0x0009e2000c101912 */
[----:B---3--:R-:W-:Y:S01]  /*109b0*/  ISETP.LT.AND P4, PT, R138, UR4, !P0 ;  /* 0x000000048a007c0c */ /* 0x008fe2000c781270 */
[----:B------:R-:W-:Y:S01]  /*109c0*/  VIADD R139, R3, 0x66 ;  /* 0x00000066038b7836 */ /* 0x000fe20000000000 */
[----:B------:R-:W-:Y:S01]  /*109d0*/  LEA.HI.X.SX32 R137, R141, R0, 0x2, P6 ;  /* 0x000000008d897211 */ /* 0x000fe200030f16ff */
[----:B------:R-:W3:Y:S01]  /*109e0*/  LDCU UR4, c[0x0][0x39c] ;  /* 0x00007380ff0477ac */ /* 0x000ee20008000800 */
        /* <DEDUP_REMOVED lines=8> */
[----:B-1----:R-:W-:Y:S01]  /*10a70*/  ISETP.LT.AND P2, PT, R140, UR6, !P0 ;  /* 0x000000068c007c0c */ /* 0x002fe2000c741270 */
[----:B------:R-:W1:Y:S01]  /*10a80*/  LDCU UR6, c[0x0][0x39c] ;  /* 0x00007380ff0677ac */ /* 0x000e620008000800 */
[C---:B------:R-:W-:Y:S01]  /*10a90*/  VIADD R141, R143.reuse, UR5 ;  /* 0x000000058f8d7c36 */ /* 0x040fe20008000000 */
[----:B------:R2:W-:Y:S01]  /*10aa0*/  @P1 STG.E desc[UR18][R138.64], R167 ;  /* 0x000000a78a001986 */ /* 0x0005e2000c101912 */
[----:B----4-:R-:W-:Y:S01]  /*10ab0*/  LEA R132, P1, R143, R2, 0x2 ;  /* 0x000000028f847211 */ /* 0x010fe200078210ff */
[----:B-----5:R-:W-:-:S02]  /*10ac0*/  VIADD R135, R3, 0x68 ;  /* 0x0000006803877836 */ /* 0x020fc40000000000 */
[----:B------:R-:W-:Y:S02]  /*10ad0*/  LEA R134, P6, R141, R2, 0x2 ;  /* 0x000000028d867211 */ /* 0x000fe400078c10ff */
[-C--:B------:R-:W-:Y:S02]  /*10ae0*/  LEA.HI.X.SX32 R133, R143, R0.reuse, 0x2, P1 ;  /* 0x000000008f857211 */ /* 0x080fe400008f16ff */
[----:B---3--:R-:W-:Y:S01]  /*10af0*/  ISETP.LT.AND P1, PT, R135, UR4, !P0 ;  /* 0x0000000487007c0c */ /* 0x008fe2000c721270 */
[----:B------:R-:W3:Y:S01]  /*10b00*/  LDCU UR4, c[0x0][0x39c] ;  /* 0x00007380ff0477ac */ /* 0x000ee20008000800 */
        /* <DEDUP_REMOVED lines=11> */
[----:B-1----:R-:W-:Y:S01]  /*10bc0*/  ISETP.LT.AND P4, PT, R138, UR6, !P0 ;  /* 0x000000068a007c0c */ /* 0x002fe2000c781270 */
[----:B------:R-:W1:Y:S01]  /*10bd0*/  LDCU UR6, c[0x0][0x39c] ;  /* 0x00007380ff0677ac */ /* 0x000e620008000800 */
[----:B----4-:R-:W-:Y:S01]  /*10be0*/  VIADD R133, R3, 0x6b ;  /* 0x0000006b03857836 */ /* 0x010fe20000000000 */
[C---:B------:R-:W-:Y:S01]  /*10bf0*/  LEA R132, P6, R139.reuse, R2, 0x2 ;  /* 0x000000028b847211 */ /* 0x040fe200078c10ff */
[----:B-----5:R-:W-:Y:S01]  /*10c00*/  VIADD R135, R139, UR5 ;  /* 0x000000058b877c36 */ /* 0x020fe20008000000 */
[----:B------:R4:W-:Y:S02]  /*10c10*/  @P3 STG.E desc[UR18][R136.64], R170 ;  /* 0x000000aa88003986 */ /* 0x0009e4000c101912 */
[----:B---3--:R-:W-:Y:S01]  /*10c20*/  ISETP.LT.AND P3, PT, R133, UR4, !P0 ;  /* 0x0000000485007c0c */ /* 0x008fe2000c761270 */
[----:B------:R-:W3:Y:S01]  /*10c30*/  LDCU UR4, c[0x0][0x39c] ;  /* 0x00007380ff0477ac */ /* 0x000ee20008000800 */
        /* <DEDUP_REMOVED lines=12> */
[----:B-1----:R-:W-:Y:S01]  /*10d00*/  ISETP.LT.AND P1, PT, R136, UR6, !P0 ;  /* 0x0000000688007c0c */ /* 0x002fe2000c721270 */
[----:B------:R-:W-:Y:S01]  /*10d10*/  VIADD R141, R141, UR5 ;  /* 0x000000058d8d7c36 */ /* 0x000fe20008000000 */
[----:B------:R-:W1:Y:S01]  /*10d20*/  LDCU UR6, c[0x0][0x39c] ;  /* 0x00007380ff0677ac */ /* 0x000e620008000800 */
[----:B------:R-:W-:-:S02]  /*10d30*/  VIADD R136, R3, 0x6e ;  /* 0x0000006e03887836 */ /* 0x000fc40000000000 */
[C---:B------:R-:W-:Y:S01]  /*10d40*/  VIADD R137, R141.reuse, UR5 ;  /* 0x000000058d897c36 */ /* 0x040fe20008000000 */
[C---:B----4-:R-:W-:Y:S01]  /*10d50*/  LEA R132, P6, R141.reuse, R2, 0x2 ;  /* 0x000000028d847211 */ /* 0x050fe200078c10ff */
[----:B------:R4:W-:Y:S03]  /*10d60*/  @P5 STG.E desc[UR18][R138.64], R173 ;  /* 0x000000ad8a005986 */ /* 0x0009e6000c101912 */
[----:B------:R-:W-:Y:S01]  /*10d70*/  LEA.HI.X.SX32 R133, R141, R0, 0x2, P6 ;  /* 0x000000008d857211 */ /* 0x000fe200030f16ff */
[C---:B------:R-:W-:Y:S01]  /*10d80*/  VIADD R141, R137.reuse, UR5 ;  /* 0x00000005898d7c36 */ /* 0x040fe20008000000 */
[----:B-----5:R-:W-:Y:S02]  /*10d90*/  LEA R134, P6, R137, R2, 0x2 ;  /* 0x0000000289867211 */ /* 0x020fe400078c10ff */
[----:B---3--:R-:W-:Y:S01]  /*10da0*/  ISETP.LT.AND P5, PT, R136, UR4, !P0 ;  /* 0x0000000488007c0c */ /* 0x008fe2000c7a1270 */
[----:B------:R-:W3:Y:S01]  /*10db0*/  LDCU UR4, c[0x0][0x39c] ;  /* 0x00007380ff0477ac */ /* 0x000ee20008000800 */
[----:B------:R-:W-:Y:S01]  /*10dc0*/  VIADD R140, R3, 0x6f ;  /* 0x0000006f038c7836 */ /* 0x000fe20000000000 */
[----:B------:R-:W-:-:S02]  /*10dd0*/  LEA.HI.X.SX32 R135, R137, R0, 0x2, P6 ;  /* 0x0000000089877211 */ /* 0x000fc400030f16ff */
[----:B------:R-:W-:Y:S01]  /*10de0*/  LEA R136, P6, R141, R2, 0x2 ;  /* 0x000000028d887211 */ /* 0x000fe200078c10ff */
[----:B------:R5:W-:Y:S01]  /*10df0*/  @P4 STG.E desc[UR18][R132.64], R174 ;  /* 0x000000ae84004986 */ /* 0x000be2000c101912 */
[----:B-1----:R-:W-:Y:S01]  /*10e00*/  ISETP.LT.AND P4, PT, R140, UR6, !P0 ;  /* 0x000000068c007c0c */ /* 0x002fe2000c781270 */
[----:B----4-:R-:W-:Y:S01]  /*10e10*/  VIADD R138, R3, 0x70 ;  /* 0x00000070038a7836 */ /* 0x010fe20000000000 */
        /* <DEDUP_REMOVED lines=13> */
[----:B---3--:R-:W-:Y:S01]  /*10ef0*/  ISETP.LT.AND P2, PT, R138, UR4, !P0 ;  /* 0x000000048a007c0c */ /* 0x008fe2000c741270 */
        /* <DEDUP_REMOVED lines=147> */
[----:B------:R-:W-:Y:S01]  /*11830*/  VIADD R136, R3, 0x88 ;  /* 0x0000008803887836 */ /* 0x000fe20000000000 */
[C---:B------:R-:W-:Y:S01]  /*11840*/  LEA.HI.X.SX32 R139, R141.reuse, R0, 0x2, P6 ;  /* 0x000000008d8b7211 */ /* 0x040fe200030f16ff */
[----:B------:R2:W-:Y:S01]  /*11850*/  @P5 STG.E desc[UR18][R134.64], R70 ;  /* 0x0000004686005986 */ /* 0x0005e2000c101912 */
[----:B-1----:R-:W-:Y:S01]  /*11860*/  ISETP.LT.AND P5, PT, R68, UR6, !P0 ;  /* 0x0000000644007c0c */ /* 0x002fe2000c7a1270 */
[----:B------:R-:W-:Y:S01]  /*11870*/  VIADD R141, R141, UR5 ;  /* 0x000000058d8d7c36 */ /* 0x000fe20008000000 */
[----:B------:R-:W1:Y:S04]  /*11880*/  LDCU UR6, c[0x0][0x39c] ;  /* 0x00007380ff0677ac */ /* 0x000e680008000800 */
[C---:B------:R-:W-:Y:S01]  /*11890*/  LEA R68, P6, R141.reuse, R2, 0x2 ;  /* 0x000000028d447211 */ /* 0x040fe200078c10ff */
[C---:B----4-:R-:W-:Y:S01]  /*118a0*/  VIADD R133, R141.reuse, UR5 ;  /* 0x000000058d857c36 */ /* 0x050fe20008000000 */
[----:B------:R-:W4:Y:S02]  /*118b0*/  LDCU UR7, c[0x0][0x39c] ;  /* 0x00007380ff0777ac */ /* 0x000f240008000800 */
[----:B------:R-:W-:Y:S01]  /*118c0*/  LEA.HI.X.SX32 R69, R141, R0, 0x2, P6 ;  /* 0x000000008d457211 */ /* 0x000fe200030f16ff */
[C---:B--2---:R-:W-:Y:S01]  /*118d0*/  VIADD R135, R133.reuse, UR5 ;  /* 0x0000000585877c36 */ /* 0x044fe20008000000 */
[----:B------:R-:W-:Y:S01]  /*118e0*/  LEA R132, P6, R133, R2, 0x2 ;  /* 0x0000000285847211 */ /* 0x000fe200078c10ff */
[----:B------:R2:W-:Y:S01]  /*118f0*/  @P4 STG.E desc[UR18][R138.64], R71 ;  /* 0x000000478a004986 */ /* 0x0005e2000c101912 */
[----:B---3--:R-:W-:Y:S01]  /*11900*/  ISETP.LT.AND P4, PT, R136, UR4, !P0 ;  /* 0x0000000488007c0c */ /* 0x008fe2000c781270 */
[----:B------:R-:W3:Y:S01]  /*11910*/  LDCU UR4, c[0x0][0x39c] ;  /* 0x00007380ff0477ac */ /* 0x000ee20008000800 */
[----:B------:R-:W-:Y:S01]  /*11920*/  VIADD R134, R3, 0x89 ;  /* 0x0000008903867836 */ /* 0x000fe20000000000 */
[----:B------:R-:W-:-:S02]  /*11930*/  LEA.HI.X.SX32 R133, R133, R0, 0x2, P6 ;  /* 0x0000000085857211 */ /* 0x000fc400030f16ff */
[----:B------:R-:W-:Y:S01]  /*11940*/  LEA R70, P6, R135, R2, 0x2 ;  /* 0x0000000287467211 */ /* 0x000fe200078c10ff */
[----:B------:R5:W-:Y:S01]  /*11950*/  @P3 STG.E desc[UR18][R68.64], R72 ;  /* 0x0000004844003986 */ /* 0x000be2000c101912 */
[----:B-1----:R-:W-:Y:S01]  /*11960*/  ISETP.LT.AND P3, PT, R134, UR6, !P0 ;  /* 0x0000000686007c0c */ /* 0x002fe2000c761270 */
[----:B------:R-:W-:Y:S01]  /*11970*/  VIADD R134, R3, 0x8a ;  /* 0x0000008a03867836 */ /* 0x000fe20000000000 */
[----:B------:R-:W1:Y:S01]  /*11980*/  LDCU UR6, c[0x0][0x39c] ;  /* 0x00007380ff0677ac */ /* 0x000e620008000800 */
[C---:B--2---:R-:W-:Y:S01]  /*11990*/  LEA.HI.X.SX32 R71, R135.reuse, R0, 0x2, P6 ;  /* 0x0000000087477211 */ /* 0x044fe200030f16ff */
[----:B------:R-:W-:Y:S01]  /*119a0*/  VIADD R135, R135, UR5 ;  /* 0x0000000587877c36 */ /* 0x000fe20008000000 */
[----:B------:R2:W-:Y:S01]  /*119b0*/  @P2 STG.E desc[UR18][R132.64], R73 ;  /* 0x0000004984002986 */ /* 0x0005e2000c101912 */
[----:B----4-:R-:W-:Y:S01]  /*119c0*/  ISETP.LT.AND P2, PT, R134, UR7, !P0 ;  /* 0x0000000786007c0c */ /* 0x010fe2000c741270 */
[----:B------:R-:W-:Y:S01]  /*119d0*/  VIADD R134, R3, 0x8b ;  /* 0x0000008b03867836 */ /* 0x000fe20000000000 */
[----:B------:R-:W4:Y:S01]  /*119e0*/  LDCU UR7, c[0x0][0x39c] ;  /* 0x00007380ff0777ac */ /* 0x000f220008000800 */
[C---:B------:R-:W-:Y:S01]  /*119f0*/  VIADD R137, R135.reuse, UR5 ;  /* 0x0000000587897c36 */ /* 0x040fe20008000000 */
[C---:B-----5:R-:W-:Y:S01]  /*11a00*/  LEA R68, P6, R135.reuse, R2, 0x2 ;  /* 0x0000000287447211 */ /* 0x060fe200078c10ff */
[----:B------:R5:W-:Y:S01]  /*11a10*/  @P1 STG.E desc[UR18][R70.64], R74 ;  /* 0x0000004a46001986 */ /* 0x000be2000c101912 */
[----:B---3--:R-:W-:Y:S01]  /*11a20*/  ISETP.LT.AND P1, PT, R134, UR4, !P0 ;  /* 0x0000000486007c0c */ /* 0x008fe2000c721270 */
[----:B------:R-:W3:Y:S01]  /*11a30*/  LDCU UR4, c[0x0][0x39c] ;  /* 0x00007380ff0477ac */ /* 0x000ee20008000800 */
[----:B------:R-:W-:-:S02]  /*11a40*/  LEA.HI.X.SX32 R69, R135, R0, 0x2, P6 ;  /* 0x0000000087457211 */ /* 0x000fc400030f16ff */
[C---:B------:R-:W-:Y:S01]  /*11a50*/  LEA R72, P6, R137.reuse, R2, 0x2 ;  /* 0x0000000289487211 */ /* 0x040fe200078c10ff */
[----:B--2---:R-:W-:Y:S02]  /*11a60*/  VIADD R133, R137, UR5 ;  /* 0x0000000589857c36 */ /* 0x004fe40008000000 */
        /* <DEDUP_REMOVED lines=11> */
[----:B----4-:R-:W-:Y:S01]  /*11b20*/  ISETP.LT.AND P4, PT, R74, UR7, !P0 ;  /* 0x000000074a007c0c */ /* 0x010fe2000c781270 */
[----:B------:R-:W-:Y:S01]  /*11b30*/  VIADD R74, R3, 0x8e ;  /* 0x0000008e034a7836 */ /* 0x000fe20000000000 */
[C---:B------:R-:W-:Y:S01]  /*11b40*/  LEA.HI.X.SX32 R133, R135.reuse, R0, 0x2, P6 ;  /* 0x0000000087857211 */ /* 0x040fe200030f16ff */
[----:B------:R-:W4:Y:S01]  /*11b50*/  LDCU UR7, c[0x0][0x39c] ;  /* 0x00007380ff0777ac */ /* 0x000f220008000800 */
[----:B------:R-:W-:Y:S01]  /*11b60*/  VIADD R135, R135, UR5 ;  /* 0x0000000587877c36 */ /* 0x000fe20008000000 */
[----:B------:R1:W-:Y:S01]  /*11b70*/  @P3 STG.E desc[UR18][R70.64], R77 ;  /* 0x0000004d46003986 */ /* 0x0003e2000c101912 */
[----:B---3--:R-:W-:Y:S01]  /*11b80*/  ISETP.LT.AND P3, PT, R74, UR4, !P0 ;  /* 0x000000044a007c0c */ /* 0x008fe2000c761270 */
[----:B------:R-:W3:Y:S01]  /*11b90*/  LDCU UR4, c[0x0][0x39c] ;  /* 0x00007380ff0477ac */ /* 0x000ee20008000800 */
[C---:B--2---:R-:W-:Y:S01]  /*11ba0*/  VIADD R75, R135.reuse, UR5 ;  /* 0x00000005874b7c36 */ /* 0x044fe20008000000 */
[----:B------:R-:W-:Y:S01]  /*11bb0*/  @P2 STG.E desc[UR18][R132.64], R78 ;  /* 0x0000004e84002986 */ /* 0x000fe2000c101912 */
[----:B------:R-:W-:Y:S01]  /*11bc0*/  LEA R68, P2, R135, R2, 0x2 ;  /* 0x0000000287447211 */ /* 0x000fe200078410ff */
        /* <DEDUP_REMOVED lines=9> */
[----:B------:R-:W-:Y:S01]  /*11c60*/  VIADD R74, R3, 0x91 ;  /* 0x00000091034a7836 */ /* 0x000fe20000000000 */
[----:B----4-:R-:W-:Y:S01]  /*11c70*/  ISETP.LT.AND P1, PT, R70, UR7, !P0 ;  /* 0x0000000746007c0c */ /* 0x010fe2000c721270 */
[C---:B------:R-:W-:Y:S01]  /*11c80*/  VIADD R77, R75.reuse, UR5 ;  /* 0x000000054b4d7c36 */ /* 0x040fe20008000000 */
[----:B------:R4:W-:Y:S01]  /*11c90*/  @P5 STG.E desc[UR18][R72.64], R80 ;  /* 0x0000005048005986 */ /* 0x0009e2000c101912 */
[C---:B------:R-:W-:Y:S01]  /*11ca0*/  LEA R70, P5, R75.reuse, R2, 0x2 ;  /* 0x000000024b467211 */ /* 0x040fe200078a10ff */
[----:B------:R-:W5:Y:S03]  /*11cb0*/  LDCU UR7, c[0x0][0x39c] ;  /* 0x00007380ff0777ac */ /* 0x000f660008000800 */
[----:B------:R-:W-:-:S02]  /*11cc0*/  LEA.HI.X.SX32 R71, R75, R0, 0x2, P5 ;  /* 0x000000004b477211 */ /* 0x000fc400028f16ff */
[----:B---3--:R-:W-:Y:S01]  /*11cd0*/  ISETP.LT.AND P5, PT, R74, UR4, !P0 ;  /* 0x000000044a007c0c */ /* 0x008fe2000c7a1270 */
[----:B------:R-:W3:Y:S01]  /*11ce0*/  LDCU UR4, c[0x0][0x39c] ;  /* 0x00007380ff0477ac */ /* 0x000ee20008000800 */
[----:B--2---:R-:W-:Y:S01]  /*11cf0*/  VIADD R69, R3, 0x92 ;  /* 0x0000009203457836 */ /* 0x004fe20000000000 */
[C---:B------:R-:W-:Y:S01]  /*11d00*/  LEA R68, P6, R77.reuse, R2, 0x2 ;  /* 0x000000024d447211 */ /* 0x040fe200078c10ff */
[----:B----4-:R-:W-:Y:S01]  /*11d10*/  VIADD R73, R77, UR5 ;  /* 0x000000054d497c36 */ /* 0x010fe20008000000 */
        /* <DEDUP_REMOVED lines=9> */
[----:B--2---:R-:W-:Y:S01]  /*11db0*/  VIADD R70, R3, 0x94 ;  /* 0x0000009403467836 */ /* 0x004fe20000000000 */
[----:B------:R2:W-:Y:S01]  /*11dc0*/  @P3 STG.E desc[UR18][R68.64], R82 ;  /* 0x0000005244003986 */ /* 0x0005e2000c101912 */
[----:B-----5:R-:W-:Y:S01]  /*11dd0*/  ISETP.LT.AND P3, PT, R75, UR7, !P0 ;  /* 0x000000074b007c0c */ /* 0x020fe2000c761270 */
[----:B------:R-:W4:Y:S01]  /*11de0*/  LDCU UR7, c[0x0][0x39c] ;  /* 0x00007380ff0777ac */ /* 0x000f220008000800 */
[C---:B------:R-:W-:Y:S01]  /*11df0*/  LEA.HI.X.SX32 R75, R77.reuse, R0, 0x2, P6 ;  /* 0x000000004d4b7211 */ /* 0x040fe200030f16ff */
[----:B------:R5:W-:Y:S01]  /*11e00*/  @P2 STG.E desc[UR18][R72.64], R83 ;  /* 0x0000005348002986 */ /* 0x000be2000c101912 */
[----:B---3--:R-:W-:Y:S01]  /*11e10*/  ISETP.LT.AND P2, PT, R70, UR4, !P0 ;  /* 0x0000000446007c0c */ /* 0x008fe2000c741270 */
[----:B------:R-:W3:Y:S01]  /*11e20*/  LDCU UR4, c[0x0][0x39c] ;  /* 0x00007380ff0477ac */ /* 0x000ee20008000800 */
[----:B------:R-:W-:-:S02]  /*11e30*/  VIADD R77, R77, UR5 ;  /* 0x000000054d4d7c36 */ /* 0x000fc40008000000 */
[----:B------:R-:W-:Y:S02]  /*11e40*/  VIADD R70, R3, 0x95 ;  /* 0x0000009503467836 */ /* 0x000fe40000000000 */
[C---:B------:R-:W-:Y:S01]  /*11e50*/  VIADD R71, R77.reuse, UR5 ;  /* 0x000000054d477c36 */ /* 0x040fe20008000000 */
[C---:B--2---:R-:W-:Y:S01]  /*11e60*/  LEA R68, P6, R77.reuse, R2, 0x2 ;  /* 0x000000024d447211 */ /* 0x044fe200078c10ff */
[----:B------:R2:W-:Y:S01]  /*11e70*/  @P1 STG.E desc[UR18][R74.64], R84 ;  /* 0x000000544a001986 */ /* 0x0005e2000c101912 */
[----:B-1----:R-:W-:Y:S01]  /*11e80*/  ISETP.LT.AND P1, PT, R70, UR6, !P0 ;  /* 0x0000000646007c0c */ /* 0x002fe2000c721270 */
[----:B------:R-:W1:Y:S01]  /*11e90*/  LDCU UR6, c[0x0][0x39c] ;  /* 0x00007380ff0677ac */ /* 0x000e620008000800 */
[----:B------:R-:W-:Y:S01]  /*11ea0*/  LEA.HI.X.SX32 R69, R77, R0, 0x2, P6 ;  /* 0x000000004d457211 */ /* 0x000fe200030f16ff */
[C---:B------:R-:W-:Y:S01]  /*11eb0*/  VIADD R77, R71.reuse, UR5 ;  /* 0x00000005474d7c36 */ /* 0x040fe20008000000 */
[----:B------:R-:W-:Y:S01]  /*11ec0*/  LEA R70, P6, R71, R2, 0x2 ;  /* 0x0000000247467211 */ /* 0x000fe200078c10ff */
[----:B-----5:R-:W-:-:S03]  /*11ed0*/  VIADD R73, R3, 0x96 ;  /* 0x0000009603497836 */ /* 0x020fc60000000000 */
[----:B------:R-:W-:Y:S02]  /*11ee0*/  LEA.HI.X.SX32 R71, R71, R0, 0x2, P6 ;  /* 0x0000000047477211 */ /* 0x000fe400030f16ff */
[----:B------:R-:W-:Y:S01]  /*11ef0*/  LEA R72, P6, R77, R2, 0x2 ;  /* 0x000000024d487211 */ /* 0x000fe200078c10ff */
[----:B------:R5:W-:Y:S01]  /*11f00*/  @P5 STG.E desc[UR18][R68.64], R85 ;  /* 0x0000005544005986 */ /* 0x000be2000c101912 */
[----:B---3--:R-:W-:Y:S01]  /*11f10*/  ISETP.LT.AND P5, PT, R73, UR4, !P0 ;  /* 0x0000000449007c0c */ /* 0x008fe2000c7a1270 */
[----:B--2---:R-:W-:Y:S01]  /*11f20*/  VIADD R74, R3, 0x97 ;  /* 0x00000097034a7836 */ /* 0x004fe20000000000 */
[C---:B------:R-:W-:Y:S01]  /*11f30*/  LEA.HI.X.SX32 R73, R77.reuse, R0, 0x2, P6 ;  /* 0x000000004d497211 */ /* 0x040fe200030f16ff */
[----:B------:R-:W2:Y:S01]  /*11f40*/  LDCU UR4, c[0x0][0x39c] ;  /* 0x00007380ff0477ac */ /* 0x000ea20008000800 */
[----:B------:R-:W-:Y:S01]  /*11f50*/  VIADD R77, R77, UR5 ;  /* 0x000000054d4d7c36 */ /* 0x000fe20008000000 */
[----:B------:R3:W-:Y:S01]  /*11f60*/  @P4 STG.E desc[UR18][R70.64], R86 ;  /* 0x0000005646004986 */ /* 0x0007e2000c101912 */
[----:B----4-:R-:W-:Y:S01]  /*11f70*/  ISETP.LT.AND P4, PT, R74, UR7, !P0 ;  /* 0x000000074a007c0c */ /* 0x010fe2000c781270 */
[----:B------:R-:W4:Y:S01]  /*11f80*/  LDCU UR7, c[0x0][0x39c] ;  /* 0x00007380ff0777ac */ /* 0x000f220008000800 */
[----:B------:R-:W-:-:S02]  /*11f90*/  VIADD R75, R77, UR5 ;  /* 0x000000054d4b7c36 */ /* 0x000fc40008000000 */
[----:B------:R-:W-:Y:S01]  /*11fa0*/  VIADD R74, R3, 0x98 ;  /* 0x00000098034a7836 */ /* 0x000fe20000000000 */
[C---:B-----5:R-:W-:Y:S01]  /*11fb0*/  LEA R68, P6, R77.reuse, R2, 0x2 ;  /* 0x000000024d447211 */ /* 0x060fe200078c10ff */
[----:B------:R5:W-:Y:S03]  /*11fc0*/  @P3 STG.E desc[UR18][R72.64], R87 ;  /* 0x0000005748003986 */ /* 0x000be6000c101912 */
[----:B------:R-:W-:Y:S01]  /*11fd0*/  LEA.HI.X.SX32 R69, R77, R0, 0x2, P6 ;  /* 0x000000004d457211 */ /* 0x000fe200030f16ff */
[C---:B------:R-:W-:Y:S01]  /*11fe0*/  VIADD R77, R75.reuse, UR5 ;  /* 0x000000054b4d7c36 */ /* 0x040fe20008000000 */
[----:B---3--:R-:W-:Y:S02]  /*11ff0*/  LEA R70, P6, R75, R2, 0x2 ;  /* 0x000000024b467211 */ /* 0x008fe400078c10ff */
[----:B-1----:R-:W-:Y:S01]  /*12000*/  ISETP.LT.AND P3, PT, R74, UR6, !P0 ;  /* 0x000000064a007c0c */ /* 0x002fe2000c761270 */
[----:B------:R-:W1:Y:S01]  /*12010*/  LDCU UR6, c[0x0][0x39c] ;  /* 0x00007380ff0677ac */ /* 0x000e620008000800 */
[----:B------:R-:W-:Y:S01]  /*12020*/  VIADD R74, R3, 0x99 ;  /* 0x00000099034a7836 */ /* 0x000fe20000000000 */
[----:B------:R-:W-:Y:S01]  /*12030*/  LEA.HI.X.SX32 R71, R75, R0, 0x2, P6 ;  /* 0x000000004b477211 */ /* 0x000fe200030f16ff */
[C---:B------:R-:W-:Y:S01]  /*12040*/  VIADD R79, R77.reuse, UR5 ;  /* 0x000000054d4f7c36 */ /* 0x040fe20008000000 */
[----:B-----5:R-:W-:Y:S01]  /*12050*/  LEA R72, P6, R77, R2, 0x2 ;  /* 0x000000024d487211 */ /* 0x020fe200078c10ff */
[----:B------:R3:W-:Y:S01]  /*12060*/  @P2 STG.E desc[UR18][R68.64], R88 ;  /* 0x0000005844002986 */ /* 0x0007e2000c101912 */
[----:B--2---:R-:W-:Y:S01]  /*12070*/  ISETP.LT.AND P2, PT, R74, UR4, !P0 ;  /* 0x000000044a007c0c */ /* 0x004fe2000c741270 */
[----:B------:R-:W-:Y:S01]  /*12080*/  VIADD R75, R3, 0x9a ;  /* 0x0000009a034b7836 */ /* 0x000fe20000000000 */
[----:B------:R-:W-:Y:S01]  /*12090*/  LEA.HI.X.SX32 R73, R77, R0, 0x2, P6 ;  /* 0x000000004d497211 */ /* 0x000fe200030f16ff */
[----:B------:R-:W2:Y:S01]  /*120a0*/  LDCU UR4, c[0x0][0x39c] ;  /* 0x00007380ff0477ac */ /* 0x000ea20008000800 */
        /* <DEDUP_REMOVED lines=8> */
[----:B-1----:R-:W-:Y:S01]  /*12130*/  ISETP.LT.AND P5, PT, R76, UR6, !P0 ;  /* 0x000000064c007c0c */ /* 0x002fe2000c7a1270 */
[----:B------:R-:W1:Y:S01]  /*12140*/  LDCU UR6, c[0x0][0x39c] ;  /* 0x00007380ff0677ac */ /* 0x000e620008000800 */
[C---:B------:R-:W-:Y:S01]  /*12150*/  VIADD R77, R79.reuse, UR5 ;  /* 0x000000054f4d7c36 */ /* 0x040fe20008000000 */
[----:B------:R4:W-:Y:S01]  /*12160*/  @P4 STG.E desc[UR18][R74.64], R91 ;  /* 0x0000005b4a004986 */ /* 0x0009e2000c101912 */
[----:B---3--:R-:W-:Y:S01]  /*12170*/  LEA R68, P4, R79, R2, 0x2 ;  /* 0x000000024f447211 */ /* 0x008fe200078810ff */
[----:B-----5:R-:W-:-:S02]  /*12180*/  VIADD R71, R3, 0x9c ;  /* 0x0000009c03477836 */ /* 0x020fc40000000000 */
[----:B------:R-:W-:Y:S02]  /*12190*/  LEA R70, P6, R77, R2, 0x2 ;  /* 0x000000024d467211 */ /* 0x000fe400078c10ff */
[-C--:B------:R-:W-:Y:S02]  /*121a0*/  LEA.HI.X.SX32 R69, R79, R0.reuse, 0x2, P4 ;  /* 0x000000004f457211 */ /* 0x080fe400020f16ff */
[----:B--2---:R-:W-:Y:S01]  /*121b0*/  ISETP.LT.AND P4, PT, R71, UR4, !P0 ;  /* 0x0000000447007c0c */ /* 0x004fe2000c781270 */
[----:B------:R-:W2:Y:S01]  /*121c0*/  LDCU UR4, c[0x0][0x39c] ;  /* 0x00007380ff0477ac */ /* 0x000ea20008000800 */
[----:B------:R-:W-:Y:S01]  /*121d0*/  VIADD R72, R3, 0x9d ;  /* 0x0000009d03487836 */ /* 0x000fe20000000000 */
[C---:B------:R-:W-:Y:S01]  /*121e0*/  LEA.HI.X.SX32 R71, R77.reuse, R0, 0x2, P6 ;  /* 0x000000004d477211 */ /* 0x040fe200030f16ff */
[----:B------:R-:W-:Y:S01]  /*121f0*/  VIADD R77, R77, UR5 ;  /* 0x000000054d4d7c36 */ /* 0x000fe20008000000 */
[----:B------:R3:W-:Y:S01]  /*12200*/  @P3 STG.E desc[UR18][R68.64], R92 ;  /* 0x0000005c44003986 */ /* 0x0007e2000c101912 */
[----:B----4-:R-:W-:Y:S01]  /*12210*/  VIADD R74, R3, 0x9e ;  /* 0x0000009e034a7836 */ /* 0x010fe20000000000 */
[----:B------:R-:W-:Y:S01]  /*12220*/  ISETP.LT.AND P3, PT, R72, UR7, !P0 ;  /* 0x0000000748007c0c */ /* 0x000fe2000c761270 */
[----:B------:R-:W4:Y:S01]  /*12230*/  LDCU UR7, c[0x0][0x39c] ;  /* 0x00007380ff0777ac */ /* 0x000f220008000800 */
[----:B------:R5:W-:Y:S01]  /*12240*/  @P2 STG.E desc[UR18][R70.64], R93 ;  /* 0x0000005d46002986 */ /* 0x000be2000c101912 */
[C---:B------:R-:W-:Y:S01]  /*12250*/  LEA R72, P2, R77.reuse, R2, 0x2 ;  /* 0x000000024d487211 */ /* 0x040fe200078410ff */
[----:B------:R-:W-:-:S03]  /*12260*/  VIADD R75, R77, UR5 ;  /* 0x000000054d4b7c36 */ /* 0x000fc60008000000 */
[----:B------:R-:W-:Y:S02]  /*12270*/  LEA.HI.X.SX32 R73, R77, R0, 0x2, P2 ;  /* 0x000000004d497211 */ /* 0x000fe400010f16ff */
[----:B-1----:R-:W-:Y:S01]  /*12280*/  ISETP.LT.AND P2, PT, R74, UR6, !P0 ;  /* 0x000000064a007c0c */ /* 0x002fe2000c741270 */
[----:B------:R-:W1:Y:S01]  /*12290*/  LDCU UR6, c[0x0][0x39c] ;  /* 0x00007380ff0677ac */ /* 0x000e620008000800 */
[----:B---3--:R-:W-:Y:S01]  /*122a0*/  VIADD R69, R3, 0x9f ;  /* 0x0000009f03457836 */ /* 0x008fe20000000000 */
[C---:B------:R-:W-:Y:S01]  /*122b0*/  LEA R68, P6, R75.reuse, R2, 0x2 ;  /* 0x000000024b447211 */ /* 0x040fe200078c10ff */
[----:B-----5:R-:W-:Y:S01]  /*122c0*/  VIADD R71, R75, UR5 ;  /* 0x000000054b477c36 */ /* 0x020fe20008000000 */
[----:B------:R3:W-:Y:S02]  /*122d0*/  @P1 STG.E desc[UR18][R72.64], R94 ;  /* 0x0000005e48001986 */ /* 0x0007e4000c101912 */
[----:B--2---:R-:W-:Y:S01]  /*122e0*/  ISETP.LT.AND P1, PT, R69, UR4, !P0 ;  /* 0x0000000445007c0c */ /* 0x004fe2000c721270 */
[----:B------:R-:W2:Y:S01]  /*122f0*/  LDCU UR4, c[0x0][0x39c] ;  /* 0x00007380ff0477ac */ /* 0x000ea20008000800 */
[----:B------:R-:W-:Y:S01]  /*12300*/  LEA.HI.X.SX32 R69, R75, R0, 0x2, P6 ;  /* 0x000000004b457211 */ /* 0x000fe200030f16ff */
[C---:B------:R-:W-:Y:S01]  /*12310*/  VIADD R77, R71.reuse, UR5 ;  /* 0x00000005474d7c36 */ /* 0x040fe20008000000 */
[----:B------:R-:W-:Y:S01]  /*12320*/  LEA R70, P6, R71, R2, 0x2 ;  /* 0x0000000247467211 */ /* 0x000fe200078c10ff */
[----:B------:R-:W-:-:S03]  /*12330*/  VIADD R75, R3, 0xa0 ;  /* 0x000000a0034b7836 */ /* 0x000fc60000000000 */
[----:B------:R-:W-:Y:S02]  /*12340*/  LEA.HI.X.SX32 R71, R71, R0, 0x2, P6 ;  /* 0x0000000047477211 */ /* 0x000fe400030f16ff */
[----:B------:R-:W-:Y:S01]  /*12350*/  LEA R74, P6, R77, R2, 0x2 ;  /* 0x000000024d4a7211 */ /* 0x000fe200078c10ff */
[----:B---3--:R-:W-:Y:S01]  /*12360*/  VIADD R72, R3, 0xa1 ;  /* 0x000000a103487836 */ /* 0x008fe20000000000 */
[----:B------:R3:W-:Y:S01]  /*12370*/  @P5 STG.E desc[UR18][R68.64], R95 ;  /* 0x0000005f44005986 */ /* 0x0007e2000c101912 */
[----:B----4-:R-:W-:Y:S01]  /*12380*/  ISETP.LT.AND P5, PT, R75, UR7, !P0 ;  /* 0x000000074b007c0c */ /* 0x010fe2000c7a1270 */
[----:B------:R-:W4:Y:S01]  /*12390*/  LDCU UR7, c[0x0][0x39c] ;  /* 0x00007380ff0777ac */ /* 0x000f220008000800 */
[C---:B------:R-:W-:Y:S01]  /*123a0*/  LEA.HI.X.SX32 R75, R77.reuse, R0, 0x2, P6 ;  /* 0x000000004d4b7211 */ /* 0x040fe200030f16ff */
[----:B------:R5:W-:Y:S01]  /*123b0*/  @P4 STG.E desc[UR18][R70.64], R96 ;  /* 0x0000006046004986 */ /* 0x000be2000c101912 */
[----:B-1----:R-:W-:Y:S01]  /*123c0*/  ISETP.LT.AND P4, PT, R72, UR6, !P0 ;  /* 0x0000000648007c0c */ /* 0x002fe2000c781270 */
[----:B------:R-:W-:Y:S01]  /*123d0*/  VIADD R77, R77, UR5 ;  /* 0x000000054d4d7c36 */ /* 0x000fe20008000000 */
[----:B------:R-:W1:Y:S01]  /*123e0*/  LDCU UR6, c[0x0][0x39c] ;  /* 0x00007380ff0677ac */ /* 0x000e620008000800 */
[----:B------:R-:W-:-:S02]  /*123f0*/  VIADD R72, R3, 0xa2 ;  /* 0x000000a203487836 */ /* 0x000fc40000000000 */
[C---:B------:R-:W-:Y:S01]  /*12400*/  VIADD R73, R77.reuse, UR5 ;  /* 0x000000054d497c36 */ /* 0x040fe20008000000 */
[C---:B---3--:R-:W-:Y:S01]  /*12410*/  LEA R68, P6, R77.reuse, R2, 0x2 ;  /* 0x000000024d447211 */ /* 0x048fe200078c10ff */
[----:B------:R3:W-:Y:S03]  /*12420*/  @P3 STG.E desc[UR18][R74.64], R97 ;  /* 0x000000614a003986 */ /* 0x0007e6000c101912 */
[----:B------:R-:W-:Y:S01]  /*12430*/  LEA.HI.X.SX32 R69, R77, R0, 0x2, P6 ;  /* 0x000000004d457211 */ /* 0x000fe200030f16ff */
[C---:B------:R-:W-:Y:S01]  /*12440*/  VIADD R77, R73.reuse, UR5 ;  /* 0x00000005494d7c36 */ /* 0x040fe20008000000 */
[----:B-----5:R-:W-:Y:S02]  /*12450*/  LEA R70, P6, R73, R2, 0x2 ;  /* 0x0000000249467211 */ /* 0x020fe400078c10ff */
[----:B--2---:R-:W-:Y:S01]  /*12460*/  ISETP.LT.AND P3, PT, R72, UR4, !P0 ;  /* 0x0000000448007c0c */ /* 0x004fe2000c761270 */
[----:B------:R-:W2:Y:S01]  /*12470*/  LDCU UR4, c[0x0][0x39c] ;  /* 0x00007380ff0477ac */ /* 0x000ea20008000800 */
[----:B------:R-:W-:Y:S01]  /*12480*/  VIADD R76, R3, 0xa3 ;  /* 0x000000a3034c7836 */ /* 0x000fe20000000000 */
[----:B------:R-:W-:-:S02]  /*12490*/  LEA.HI.X.SX32 R71, R73, R0, 0x2, P6 ;  /* 0x0000000049477211 */ /* 0x000fc400030f16ff */
[----:B------:R-:W-:Y:S01]  /*124a0*/  LEA R72, P6, R77, R2, 0x2 ;  /* 0x000000024d487211 */ /* 0x000fe200078c10ff */
[----:B------:R5:W-:Y:S01]  /*124b0*/  @P2 STG.E desc[UR18][R68.64], R98 ;  /* 0x0000006244002986 */ /* 0x000be2000c101912 */
[----:B-1----:R-:W-:Y:S01]  /*124c0*/  ISETP.LT.AND P2, PT, R76, UR6, !P0 ;  /* 0x000000064c007c0c */ /* 0x002fe2000c741270 */
[----:B---3--:R-:W-:Y:S01]  /*124d0*/  VIADD R74, R3, 0xa4 ;  /* 0x000000a4034a7836 */ /* 0x008fe20000000000 */
[C---:B------:R-:W-:Y:S01]  /*124e0*/  LEA.HI.X.SX32 R73, R77.reuse, R0, 0x2, P6 ;  /* 0x000000004d497211 */ /* 0x040fe200030f16ff */
[----:B------:R-:W1:Y:S01]  /*124f0*/  LDCU UR6, c[0x0][0x39c] ;  /* 0x00007380ff0677ac */ /* 0x000e620008000800 */
        /* <DEDUP_REMOVED lines=11> */
[----:B--2---:R-:W-:Y:S01]  /*125b0*/  ISETP.LT.AND P5, PT, R74, UR4, !P0 ;  /* 0x000000044a007c0c */ /* 0x004fe2000c7a1270 */
[----:B------:R-:W2:Y:S01]  /*125c0*/  LDCU UR4, c[0x0][0x39c] ;  /* 0x00007380ff0477ac */ /* 0x000ea20008000800 */
        /* <DEDUP_REMOVED lines=17> */
[----:B--2---:R-:W-:Y:S01]  /*126e0*/  ISETP.LT.AND P2, PT, R76, UR4, !P0 ;  /* 0x000000044c007c0c */ /* 0x004fe2000c741270 */
[----:B------:R-:W2:Y:S01]  /*126f0*/  LDCU UR4, c[0x0][0x39c] ;  /* 0x00007380ff0477ac */ /* 0x000ea20008000800 */
[C---:B------:R-:W-:Y:S01]  /*12700*/  VIADD R77, R79.reuse, UR5 ;  /* 0x000000054f4d7c36 */ /* 0x040fe20008000000 */
[----:B------:R4:W-:Y:S01]  /*12710*/  @P1 STG.E desc[UR18][R74.64], R104 ;  /* 0x000000684a001986 */ /* 0x0009e2000c101912 */
[----:B---3--:R-:W-:Y:S01]  /*12720*/  LEA R68, P1, R79, R2, 0x2 ;  /* 0x000000024f447211 */ /* 0x008fe200078210ff */
        /* <DEDUP_REMOVED lines=16> */
[----:B--2---:R-:W-:Y:S01]  /*12830*/  ISETP.LT.AND P4, PT, R74, UR4, !P0 ;  /* 0x000000044a007c0c */ /* 0x004fe2000c781270 */
[----:B------:R-:W2:Y:S01]  /*12840*/  LDCU UR4, c[0x0][0x39c] ;  /* 0x00007380ff0477ac */ /* 0x000ea20008000800 */
[----:B---3--:R-:W-:Y:S01]  /*12850*/  VIADD R69, R3, 0xac ;  /* 0x000000ac03457836 */ /* 0x008fe20000000000 */
        /* <DEDUP_REMOVED lines=17> */
[----:B--2---:R-:W-:Y:S01]  /*12970*/  ISETP.LT.AND P1, PT, R72, UR4, !P0 ;  /* 0x0000000448007c0c */ /* 0x004fe2000c721270 */
[----:B------:R-:W-:Y:S01]  /*12980*/  VIADD R77, R77, UR5 ;  /* 0x000000054d4d7c36 */ /* 0x000fe20008000000 */
[----:B------:R-:W2:Y:S01]  /*12990*/  LDCU UR4, c[0x0][0x39c] ;  /* 0x00007380ff0477ac */ /* 0x000ea20008000800 */
[----:B------:R-:W-:-:S02]  /*129a0*/  VIADD R72, R3, 0xaf ;  /* 0x000000af03487836 */ /* 0x000fc40000000000 */
[C---:B------:R-:W-:Y:S01]  /*129b0*/  VIADD R73, R77.reuse, UR5 ;  /* 0x000000054d497c36 */ /* 0x040fe20008000000 */
[C---:B---3--:R-:W-:Y:S01]  /*129c0*/  LEA R68, P6, R77.reuse, R2, 0x2 ;  /* 0x000000024d447211 */ /* 0x048fe200078c10ff */
        /* <DEDUP_REMOVED lines=10> */
[----:B--2---:R-:W-:Y:S01]  /*12a70*/  ISETP.LT.AND P4, PT, R76, UR4, !P0 ;  /* 0x000000044c007c0c */ /* 0x004fe2000c781270 */
[----:B---3--:R-:W-:Y:S01]  /*12a80*/  VIADD R74, R3, 0xb1 ;  /* 0x000000b1034a7836 */ /* 0x008fe20000000000 */
        /* <DEDUP_REMOVED lines=48> */
[C---:B------:R-:W-:Y:S01]  /*12d90*/  VIADD R75, R77.reuse, UR5 ;  /* 0x000000054d4b7c36 */ /* 0x040fe20008000000 */
[----:B------:R4:W-:Y:S01]  /*12da0*/  @P1 STG.E desc[UR18][R70.64], R119 ;  /* 0x0000007746001986 */ /* 0x0009e2000c101912 */
[C---:B------:R-:W-:Y:S01]  /*12db0*/  LEA R72, P1, R77.reuse, R2, 0x2 ;  /* 0x000000024d487211 */ /* 0x040fe200078210ff */
[----:B------:R-:W5:Y:S03]  /*12dc0*/  LDCU UR7, c[0x0][0x39c] ;  /* 0x00007380ff0777ac */ /* 0x000f660008000800 */
[----:B------:R-:W-:-:S02]  /*12dd0*/  LEA.HI.X.SX32 R73, R77, R0, 0x2, P1 ;  /* 0x000000004d497211 */ /* 0x000fc400008f16ff */
[----:B-1----:R-:W-:Y:S01]  /*12de0*/  ISETP.LT.AND P1, PT, R74, UR6, !P0 ;  /* 0x000000064a007c0c */ /* 0x002fe2000c721270 */
[----:B------:R-:W1:Y:S01]  /*12df0*/  LDCU UR6, c[0x0][0x39c] ;  /* 0x00007380ff0677ac */ /* 0x000e620008000800 */
[----:B---3--:R-:W-:Y:S01]  /*12e00*/  VIADD R69, R3, 0xb9 ;  /* 0x000000b903457836 */ /* 0x008fe20000000000 */
[C---:B------:R-:W-:Y:S01]  /*12e10*/  LEA R68, P6, R75.reuse, R2, 0x2 ;  /* 0x000000024b447211 */ /* 0x040fe200078c10ff */
[----:B----4-:R-:W-:Y:S01]  /*12e20*/  VIADD R71, R75, UR5 ;  /* 0x000000054b477c36 */ /* 0x010fe20008000000 */
        /* <DEDUP_REMOVED lines=11> */
[----:B-----5:R-:W-:Y:S01]  /*12ee0*/  ISETP.LT.AND P4, PT, R75, UR7, !P0 ;  /* 0x000000074b007c0c */ /* 0x020fe2000c781270 */
[----:B------:R-:W4:Y:S01]  /*12ef0*/  LDCU UR7, c[0x0][0x39c] ;  /* 0x00007380ff0777ac */ /* 0x000f220008000800 */
[C---:B------:R-:W-:Y:S01]  /*12f00*/  LEA.HI.X.SX32 R75, R77.reuse, R0, 0x2, P6 ;  /* 0x000000004d4b7211 */ /* 0x040fe200030f16ff */
[----:B------:R5:W-:Y:S01]  /*12f10*/  @P3 STG.E desc[UR18][R70.64], R122 ;  /* 0x0000007a46003986 */ /* 0x000be2000c101912 */
[----:B-1----:R-:W-:Y:S01]  /*12f20*/  ISETP.LT.AND P3, PT, R72, UR6, !P0 ;  /* 0x0000000648007c0c */ /* 0x002fe2000c761270 */
[----:B------:R-:W1:Y:S01]  /*12f30*/  LDCU UR6, c[0x0][0x39c] ;  /* 0x00007380ff0677ac */ /* 0x000e620008000800 */
[----:B------:R-:W-:-:S02]  /*12f40*/  VIADD R77, R77, UR5 ;  /* 0x000000054d4d7c36 */ /* 0x000fc40008000000 */
[----:B------:R-:W-:Y:S02]  /*12f50*/  VIADD R72, R3, 0xbc ;  /* 0x000000bc03487836 */ /* 0x000fe40000000000 */
[C---:B------:R-:W-:Y:S01]  /*12f60*/  VIADD R73, R77.reuse, UR5 ;  /* 0x000000054d497c36 */ /* 0x040fe20008000000 */
[C---:B---3--:R-:W-:Y:S01]  /*12f70*/  LEA R68, P6, R77.reuse, R2, 0x2 ;  /* 0x000000024d447211 */ /* 0x048fe200078c10ff */
[----:B------:R3:W-:Y:S03]  /*12f80*/  @P2 STG.E desc[UR18][R74.64], R123 ;  /* 0x0000007b4a002986 */ /* 0x0007e6000c101912 */
[----:B------:R-:W-:Y:S01]  /*12f90*/  LEA.HI.X.SX32 R69, R77, R0, 0x2, P6 ;  /* 0x000000004d457211 */ /* 0x000fe200030f16ff */
[C---:B------:R-:W-:Y:S01]  /*12fa0*/  VIADD R77, R73.reuse, UR5 ;  /* 0x00000005494d7c36 */ /* 0x040fe20008000000 */
[----:B-----5:R-:W-:Y:S01]  /*12fb0*/  LEA R70, P6, R73, R2, 0x2 ;  /* 0x0000000249467211 */ /* 0x020fe200078c10ff */
[----:B------:R-:W-:Y:S01]  /*12fc0*/  VIADD R76, R3, 0xbd ;  /* 0x000000bd034c7836 */ /* 0x000fe20000000000 */
[----:B--2---:R-:W-:Y:S01]  /*12fd0*/  ISETP.LT.AND P2, PT, R72, UR4, !P0 ;  /* 0x0000000448007c0c */ /* 0x004fe2000c741270 */
[----:B------:R-:W2:Y:S01]  /*12fe0*/  LDCU UR4, c[0x0][0x39c] ;  /* 0x00007380ff0477ac */ /* 0x000ea20008000800 */
        /* <DEDUP_REMOVED lines=27> */
[----:B------:R-:W1:Y:S01]  /*131a0*/  LDCU UR6, c[0x0][0x39c] ;  /* 0x00007380ff0677ac */ /* 0x000e620008000800 */
[----:B------:R-:W-:-:S02]  /*131b0*/  LEA.HI.X.SX32 R73, R77, R0, 0x2, P6 ;  /* 0x000000004d497211 */ /* 0x000fc400030f16ff */
        /* <DEDUP_REMOVED lines=33> */
[----:B------:R3:W-:Y:S01]  /*133d0*/  @P2 STG.E desc[UR18][R72.64], R5 ;  /* 0x0000000548002986 */ /* 0x0007e2000c101912 */
[----:B-----5:R-:W-:Y:S02]  /*133e0*/  VIADD R71, R75, UR5 ;  /* 0x000000054b477c36 */ /* 0x020fe40008000000 */
[----:B-1----:R-:W-:Y:S01]  /*133f0*/  ISETP.LT.AND P2, PT, R69, UR6, !P0 ;  /* 0x0000000645007c0c */ /* 0x002fe2000c741270 */
[----:B------:R-:W-:Y:S01]  /*13400*/  VIADD R4, R3, 0xc7 ;  /* 0x000000c703047836 */ /* 0x000fe20000000000 */
[----:B------:R-:W-:Y:S01]  /*13410*/  LEA.HI.X.SX32 R69, R75, R0, 0x2, P6 ;  /* 0x000000004b457211 */ /* 0x000fe200030f16ff */
[----:B------:R-:W1:Y:S01]  /*13420*/  LDCU UR6, c[0x0][0x39c] ;  /* 0x00007380ff0677ac */ /* 0x000e620008000800 */
[C---:B------:R-:W-:Y:S01]  /*13430*/  LEA R70, P6, R71.reuse, R2, 0x2 ;  /* 0x0000000247467211 */ /* 0x040fe200078c10ff */
[----:B------:R-:W-:-:S02]  /*13440*/  VIADD R77, R71, UR5 ;  /* 0x00000005474d7c36 */ /* 0x000fc40008000000 */
[----:B------:R5:W-:Y:S01]  /*13450*/  @P1 STG.E desc[UR18][R68.64], R6 ;  /* 0x0000000644001986 */ /* 0x000be2000c101912 */
[----:B------:R-:W-:Y:S02]  /*13460*/  LEA.HI.X.SX32 R71, R71, R0, 0x2, P6 ;  /* 0x0000000047477211 */ /* 0x000fe400030f16ff */
[----:B----4-:R-:W-:Y:S01]  /*13470*/  ISETP.LT.AND P1, PT, R4, UR7, !P0 ;  /* 0x0000000704007c0c */ /* 0x010fe2000c721270 */
[----:B------:R-:W-:Y:S01]  /*13480*/  VIADD R4, R3, 0xc8 ;  /* 0x000000c803047836 */ /* 0x000fe20000000000 */
[----:B------:R-:W-:Y:S01]  /*13490*/  LEA R74, P6, R77, R2, 0x2 ;  /* 0x000000024d4a7211 */ /* 0x000fe200078c10ff */
[----:B------:R4:W-:Y:S01]  /*134a0*/  @P5 STG.E desc[UR18][R70.64], R7 ;  /* 0x0000000746005986 */ /* 0x0009e2000c101912 */
[----:B---3--:R-:W-:Y:S01]  /*134b0*/  VIADD R5, R3, 0xc9 ;  /* 0x000000c903057836 */ /* 0x008fe20000000000 */
[----:B------:R-:W3:Y:S01]  /*134c0*/  LDCU UR7, c[0x0][0x39c] ;  /* 0x00007380ff0777ac */ /* 0x000ee20008000800 */
[----:B--2---:R-:W-:Y:S02]  /*134d0*/  ISETP.LT.AND P5, PT, R4, UR4, !P0 ;  /* 0x0000000404007c0c */ /* 0x004fe4000c7a1270 */
[C---:B------:R-:W-:Y:S01]  /*134e0*/  LEA.HI.X.SX32 R75, R77.reuse, R0, 0x2, P6 ;  /* 0x000000004d4b7211 */ /* 0x040fe200030f16ff */
[----:B------:R-:W2:Y:S01]  /*134f0*/  LDCU UR4, c[0x0][0x39c] ;  /* 0x00007380ff0477ac */ /* 0x000ea20008000800 */
[----:B------:R-:W-:-:S04]  /*13500*/  VIADD R77, R77, UR5 ;  /* 0x000000054d4d7c36 */ /* 0x000fc80008000000 */
[C---:B-----5:R-:W-:Y:S01]  /*13510*/  VIADD R69, R77.reuse, UR5 ;  /* 0x000000054d457c36 */ /* 0x060fe20008000000 */
[----:B------:R-:W-:Y:S01]  /*13520*/  LEA R4, P6, R77, R2, 0x2 ;  /* 0x000000024d047211 */ /* 0x000fe200078c10ff */
[----:B------:R5:W-:Y:S01]  /*13530*/  @P4 STG.E desc[UR18][R74.64], R8 ;  /* 0x000000084a004986 */ /* 0x000be2000c101912 */
[----:B-1----:R-:W-:Y:S01]  /*13540*/  ISETP.LT.AND P4, PT, R5, UR6, !P0 ;  /* 0x0000000605007c0c */ /* 0x002fe2000c781270 */
[----:B----4-:R-:W-:Y:S01]  /*13550*/  VIADD R71, R69, UR5 ;  /* 0x0000000545477c36 */ /* 0x010fe20008000000 */
[----:B------:R-:W-:Y:S01]  /*13560*/  LEA.HI.X.SX32 R5, R77, R0, 0x2, P6 ;  /* 0x000000004d057211 */ /* 0x000fe200030f16ff */
[----:B------:R-:W1:Y:S01]  /*13570*/  LDCU UR6, c[0x0][0x39c] ;  /* 0x00007380ff0677ac */ /* 0x000e620008000800 */
[----:B------:R-:W-:Y:S01]  /*13580*/  LEA R6, P6, R69, R2, 0x2 ;  /* 0x0000000245067211 */ /* 0x000fe200078c10ff */
[----:B------:R-:W-:Y:S02]  /*13590*/  VIADD R70, R3, 0xca ;  /* 0x000000ca03467836 */ /* 0x000fe40000000000 */
[----:B------:R4:W-:Y:S01]  /*135a0*/  @P3 STG.E desc[UR18][R4.64], R9 ;  /* 0x0000000904003986 */ /* 0x0009e2000c101912 */
[----:B------:R-:W-:-:S02]  /*135b0*/  LEA.HI.X.SX32 R7, R69, R0, 0x2, P6 ;  /* 0x0000000045077211 */ /* 0x000fc400030f16ff */
[----:B------:R-:W-:Y:S02]  /*135c0*/  LEA R68, P6, R71, R2, 0x2 ;  /* 0x0000000247447211 */ /* 0x000fe400078c10ff */
[----:B--2---:R-:W-:Y:S01]  /*135d0*/  ISETP.LT.AND P3, PT, R70, UR4, !P0 ;  /* 0x0000000446007c0c */ /* 0x004fe2000c761270 */
[----:B------:R-:W2:Y:S01]  /*135e0*/  LDCU UR4, c[0x0][0x39c] ;  /* 0x00007380ff0477ac */ /* 0x000ea20008000800 */
[----:B-----5:R-:W-:Y:S01]  /*135f0*/  VIADD R8, R3, 0xcb ;  /* 0x000000cb03087836 */ /* 0x020fe20000000000 */
[C---:B------:R-:W-:Y:S01]  /*13600*/  LEA.HI.X.SX32 R69, R71.reuse, R0, 0x2, P6 ;  /* 0x0000000047457211 */ /* 0x040fe200030f16ff */
[----:B------:R-:W-:Y:S01]  /*13610*/  VIADD R71, R71, UR5 ;  /* 0x0000000547477c36 */ /* 0x000fe20008000000 */
[----:B------:R5:W-:Y:S02]  /*13620*/  @P2 STG.E desc[UR18][R6.64], R10 ;  /* 0x0000000a06002986 */ /* 0x000be4000c101912 */
[----:B---3--:R-:W-:Y:S01]  /*13630*/  ISETP.LT.AND P2, PT, R8, UR7, !P0 ;  /* 0x0000000708007c0c */ /* 0x008fe2000c741270 */
[----:B------:R-:W-:Y:S01]  /*13640*/  VIADD R8, R3, 0xcc ;  /* 0x000000cc03087836 */ /* 0x000fe20000000000 */
[C---:B----4-:R-:W-:Y:S01]  /*13650*/  LEA R4, P6, R71.reuse, R2, 0x2 ;  /* 0x0000000247047211 */ /* 0x050fe200078c10ff */
[----:B------:R-:W-:Y:S01]  /*13660*/  VIADD R9, R71, UR5 ;  /* 0x0000000547097c36 */ /* 0x000fe20008000000 */
[----:B------:R-:W3:Y:S01]  /*13670*/  LDCU UR7, c[0x0][0x39c] ;  /* 0x00007380ff0777ac */ /* 0x000ee20008000800 */
[----:B------:R4:W-:Y:S01]  /*13680*/  @P1 STG.E desc[UR18][R68.64], R11 ;  /* 0x0000000b44001986 */ /* 0x0009e2000c101912 */
[----:B-1----:R-:W-:Y:S01]  /*13690*/  ISETP.LT.AND P1, PT, R8, UR6, !P0 ;  /* 0x0000000608007c0c */ /* 0x002fe2000c721270 */
[----:B------:R-:W-:Y:S01]  /*136a0*/  VIADD R8, R3, 0xcd ;  /* 0x000000cd03087836 */ /* 0x000fe20000000000 */
[----:B------:R-:W-:Y:S01]  /*136b0*/  LEA.HI.X.SX32 R5, R71, R0, 0x2, P6 ;  /* 0x0000000047057211 */ /* 0x000fe200030f16ff */
[C---:B------:R-:W-:Y:S01]  /*136c0*/  VIADD R71, R9.reuse, UR5 ;  /* 0x0000000509477c36 */ /* 0x040fe20008000000 */
[C---:B-----5:R-:W-:Y:S01]  /*136d0*/  LEA R6, P6, R9.reuse, R2, 0x2 ;  /* 0x0000000209067211 */ /* 0x060fe200078c10ff */
[----:B------:R-:W1:Y:S02]  /*136e0*/  LDCU UR6, c[0x0][0x39c] ;  /* 0x00007380ff0677ac */ /* 0x000e640008000800 */
[----:B------:R-:W-:Y:S01]  /*136f0*/  @P5 STG.E desc[UR18][R4.64], R12 ;  /* 0x0000000c04005986 */ /* 0x000fe2000c101912 */
[----:B------:R-:W-:-:S02]  /*13700*/  LEA.HI.X.SX32 R7, R9, R0, 0x2, P6 ;  /* 0x0000000009077211 */ /* 0x000fc400030f16ff */
[----:B--2---:R-:W-:Y:S01]  /*13710*/  ISETP.LT.AND P5, PT, R8, UR4, !P0 ;  /* 0x0000000408007c0c */ /* 0x004fe2000c7a1270 */
[C---:B----4-:R-:W-:Y:S01]  /*13720*/  VIADD R69, R71.reuse, UR5 ;  /* 0x0000000547457c36 */ /* 0x050fe20008000000 */
[----:B------:R-:W-:Y:S01]  /*13730*/  LEA R8, P6, R71, R2, 0x2 ;  /* 0x0000000247087211 */ /* 0x000fe200078c10ff */
[----:B------:R-:W-:Y:S01]  /*13740*/  VIADD R11, R3, 0xce ;  /* 0x000000ce030b7836 */ /* 0x000fe20000000000 */
[----:B------:R-:W2:Y:S02]  /*13750*/  LDCU UR4, c[0x0][0x39c] ;  /* 0x00007380ff0477ac */ /* 0x000ea40008000800 */
[----:B------:R-:W-:Y:S02]  /*13760*/  LEA.HI.X.SX32 R9, R71, R0, 0x2, P6 ;  /* 0x0000000047097211 */ /* 0x000fe400030f16ff */
[----:B------:R-:W-:Y:S01]  /*13770*/  LEA R10, P6, R69, R2, 0x2 ;  /* 0x00000002450a7211 */ /* 0x000fe200078c10ff */
[----:B------:R4:W-:Y:S01]  /*13780*/  @P4 STG.E desc[UR18][R6.64], R13 ;  /* 0x0000000d06004986 */ /* 0x0009e2000c101912 */
[----:B---3--:R-:W-:Y:S01]  /*13790*/  ISETP.LT.AND P4, PT, R11, UR7, !P0 ;  /* 0x000000070b007c0c */ /* 0x008fe2000c781270 */
[----:B------:R-:W-:Y:S01]  /*137a0*/  VIADD R68, R3, 0xcf ;  /* 0x000000cf03447836 */ /* 0x000fe20000000000 */
[C---:B------:R-:W-:Y:S01]  /*137b0*/  LEA.HI.X.SX32 R11, R69.reuse, R0, 0x2, P6 ;  /* 0x00000000450b7211 */ /* 0x040fe200030f16ff */
[----:B------:R-:W3:Y:S01]  /*137c0*/  LDCU UR7, c[0x0][0x39c] ;  /* 0x00007380ff0777ac */ /* 0x000ee20008000800 */
[----:B------:R-:W-:Y:S01]  /*137d0*/  VIADD R69, R69, UR5 ;  /* 0x0000000545457c36 */ /* 0x000fe20008000000 */
[----:B------:R5:W-:Y:S01]  /*137e0*/  @P3 STG.E desc[UR18][R8.64], R14 ;  /* 0x0000000e08003986 */ /* 0x000be2000c101912 */
[----:B-1----:R-:W-:Y:S01]  /*137f0*/  ISETP.LT.AND P3, PT, R68, UR6, !P0 ;  /* 0x0000000644007c0c */ /* 0x002fe2000c761270 */
[----:B------:R-:W1:Y:S02]  /*13800*/  LDCU UR6, c[0x0][0x39c] ;  /* 0x00007380ff0677ac */ /* 0x000e640008000800 */
[----:B------:R1:W-:Y:S01]  /*13810*/  @P2 STG.E desc[UR18][R10.64], R15 ;  /* 0x0000000f0a002986 */ /* 0x0003e2000c101912 */
[C---:B----4-:R-:W-:Y:S01]  /*13820*/  VIADD R13, R69.reuse, UR5 ;  /* 0x00000005450d7c36 */ /* 0x050fe20008000000 */
[----:B------:R-:W-:Y:S01]  /*13830*/  LEA R4, P2, R69, R2, 0x2 ;  /* 0x0000000245047211 */ /* 0x000fe200078410ff */
[----:B------:R-:W-:-:S03]  /*13840*/  VIADD R7, R3, 0xd0 ;  /* 0x000000d003077836 */ /* 0x000fc60000000000 */
[----:B------:R-:W-:Y:S02]  /*13850*/  LEA R6, P6, R13, R2, 0x2 ;  /* 0x000000020d067211 */ /* 0x000fe400078c10ff */
[-C--:B------:R-:W-:Y:S01]  /*13860*/  LEA.HI.X.SX32 R5, R69, R0.reuse, 0x2, P2 ;  /* 0x0000000045057211 */ /* 0x080fe200010f16ff */
[----:B-----5:R-:W-:Y:S01]  /*13870*/  VIADD R8, R3, 0xd1 ;  /* 0x000000d103087836 */ /* 0x020fe20000000000 */
[----:B--2---:R-:W-:Y:S01]  /*13880*/  ISETP.LT.AND P2, PT, R7, UR4, !P0 ;  /* 0x0000000407007c0c */ /* 0x004fe2000c741270 */
[----:B------:R-:W2:Y:S01]  /*13890*/  LDCU UR4, c[0x0][0x39c] ;  /* 0x00007380ff0477ac */ /* 0x000ea20008000800 */
[C---:B------:R-:W-:Y:S01]  /*138a0*/  LEA.HI.X.SX32 R7, R13.reuse, R0, 0x2, P6 ;  /* 0x000000000d077211 */ /* 0x040fe200030f16ff */
[----:B------:R-:W-:Y:S01]  /*138b0*/  VIADD R13, R13, UR5 ;  /* 0x000000050d0d7c36 */ /* 0x000fe20008000000 */
[----:B------:R4:W-:Y:S01]  /*138c0*/  @P1 STG.E desc[UR18][R4.64], R16 ;  /* 0x0000001004001986 */ /* 0x0009e2000c101912 */
[----:B---3--:R-:W-:Y:S01]  /*138d0*/  ISETP.LT.AND P1, PT, R8, UR7, !P0 ;  /* 0x0000000708007c0c */ /* 0x008fe2000c721270 */
[----:B-1----:R-:W-:Y:S01]  /*138e0*/  VIADD R10, R3, 0xd2 ;  /* 0x000000d2030a7836 */ /* 0x002fe20000000000 */
[----:B------:R-:W1:Y:S01]  /*138f0*/  LDCU UR7, c[0x0][0x39c] ;  /* 0x00007380ff0777ac */ /* 0x000e620008000800 */
[----:B------:R3:W-:Y:S01]  /*13900*/  @P5 STG.E desc[UR18][R6.64], R17 ;  /* 0x0000001106005986 */ /* 0x0007e2000c101912 */
[C---:B------:R-:W-:Y:S01]  /*13910*/  LEA R8, P5, R13.reuse, R2, 0x2 ;  /* 0x000000020d087211 */ /* 0x040fe200078a10ff */
[----:B------:R-:W-:-:S03]  /*13920*/  VIADD R11, R13, UR5 ;  /* 0x000000050d0b7c36 */ /* 0x000fc60008000000 */
[----:B------:R-:W-:Y:S02]  /*13930*/  LEA.HI.X.SX32 R9, R13, R0, 0x2, P5 ;  /* 0x000000000d097211 */ /* 0x000fe400028f16ff */
[----:B------:R-:W-:Y:S01]  /*13940*/  ISETP.LT.AND P5, PT, R10, UR6, !P0 ;  /* 0x000000060a007c0c */ /* 0x000fe2000c7a1270 */
[----:B------:R-:W5:Y:S01]  /*13950*/  LDCU UR6, c[0x0][0x39c] ;  /* 0x00007380ff0677ac */ /* 0x000f620008000800 */
[----:B----4-:R-:W-:Y:S01]  /*13960*/  VIADD R5, R3, 0xd3 ;  /* 0x000000d303057836 */ /* 0x010fe20000000000 */
[C---:B------:R-:W-:Y:S01]  /*13970*/  LEA R4, P6, R11.reuse, R2, 0x2 ;  /* 0x000000020b047211 */ /* 0x040fe200078c10ff */
[----:B---3--:R-:W-:Y:S01]  /*13980*/  VIADD R7, R11, UR5 ;  /* 0x000000050b077c36 */ /* 0x008fe20008000000 */
        /* <DEDUP_REMOVED lines=11> */
[----:B-1----:R-:W-:Y:S01]  /*13a40*/  ISETP.LT.AND P3, PT, R11, UR7, !P0 ;  /* 0x000000070b007c0c */ /* 0x002fe2000c761270 */
[----:B------:R-:W1:Y:S01]  /*13a50*/  LDCU UR7, c[0x0][0x39c] ;  /* 0x00007380ff0777ac */ /* 0x000e620008000800 */
[C---:B------:R-:W-:Y:S01]  /*13a60*/  LEA.HI.X.SX32 R11, R13.reuse, R0, 0x2, P6 ;  /* 0x000000000d0b7211 */ /* 0x040fe200030f16ff */
[----:B------:R4:W-:Y:S01]  /*13a70*/  @P2 STG.E desc[UR18][R6.64], R20 ;  /* 0x0000001406002986 */ /* 0x0009e2000c101912 */
[----:B-----5:R-:W-:Y:S01]  /*13a80*/  ISETP.LT.AND P2, PT, R8, UR6, !P0 ;  /* 0x0000000608007c0c */ /* 0x020fe2000c741270 */
[----:B------:R-:W-:Y:S01]  /*13a90*/  VIADD R13, R13, UR5 ;  /* 0x000000050d0d7c36 */ /* 0x000fe20008000000 */
[----:B------:R-:W5:Y:S01]  /*13aa0*/  LDCU UR6, c[0x0][0x39c] ;  /* 0x00007380ff0677ac */ /* 0x000f620008000800 */
[----:B------:R-:W-:-:S02]  /*13ab0*/  VIADD R8, R3, 0xd6 ;  /* 0x000000d603087836 */ /* 0x000fc40000000000 */
[C---:B------:R-:W-:Y:S01]  /*13ac0*/  VIADD R9, R13.reuse, UR5 ;  /* 0x000000050d097c36 */ /* 0x040fe20008000000 */
[C---:B---3--:R-:W-:Y:S01]  /*13ad0*/  LEA R4, P6, R13.reuse, R2, 0x2 ;  /* 0x000000020d047211 */ /* 0x048fe200078c10ff */
[----:B------:R3:W-:Y:S03]  /*13ae0*/  @P1 STG.E desc[UR18][R10.64], R21 ;  /* 0x000000150a001986 */ /* 0x0007e6000c101912 */
[----:B------:R-:W-:Y:S01]  /*13af0*/  LEA.HI.X.SX32 R5, R13, R0, 0x2, P6 ;  /* 0x000000000d057211 */ /* 0x000fe200030f16ff */
[C---:B------:R-:W-:Y:S01]  /*13b00*/  VIADD R13, R9.reuse, UR5 ;  /* 0x00000005090d7c36 */ /* 0x040fe20008000000 */
[----:B----4-:R-:W-:Y:S02]  /*13b10*/  LEA R6, P6, R9, R2, 0x2 ;  /* 0x0000000209067211 */ /* 0x010fe400078c10ff */
[----:B--2---:R-:W-:Y:S01]  /*13b20*/  ISETP.LT.AND P1, PT, R8, UR4, !P0 ;  /* 0x0000000408007c0c */ /* 0x004fe2000c721270 */
[----:B------:R-:W2:Y:S01]  /*13b30*/  LDCU UR4, c[0x0][0x39c] ;  /* 0x00007380ff0477ac */ /* 0x000ea20008000800 */
[----:B------:R-:W-:Y:S01]  /*13b40*/  VIADD R12, R3, 0xd7 ;  /* 0x000000d7030c7836 */ /* 0x000fe20000000000 */
[----:B------:R-:W-:-:S02]  /*13b50*/  LEA.HI.X.SX32 R7, R9, R0, 0x2, P6 ;  /* 0x0000000009077211 */ /* 0x000fc400030f16ff */
[----:B------:R-:W-:Y:S01]  /*13b60*/  LEA R8, P6, R13, R2, 0x2 ;  /* 0x000000020d087211 */ /* 0x000fe200078c10ff */
[----:B------:R4:W-:Y:S01]  /*13b70*/  @P5 STG.E desc[UR18][R4.64], R22 ;  /* 0x0000001604005986 */ /* 0x0009e2000c101912 */
[----:B-----5:R-:W-:Y:S01]  /*13b80*/  ISETP.LT.AND P5, PT, R12, UR6, !P0 ;  /* 0x000000060c007c0c */ /* 0x020fe2000c7a1270 */
[----:B---3--:R-:W-:Y:S01]  /*13b90*/  VIADD R10, R3, 0xd8 ;  /* 0x000000d8030a7836 */ /* 0x008fe20000000000 */
[C---:B------:R-:W-:Y:S01]  /*13ba0*/  LEA.HI.X.SX32 R9, R13.reuse, R0, 0x2, P6 ;  /* 0x000000000d097211 */ /* 0x040fe200030f16ff */
[----:B------:R-:W3:Y:S01]  /*13bb0*/  LDCU UR6, c[0x0][0x39c] ;  /* 0x00007380ff0677ac */ /* 0x000ee20008000800 */
[----:B------:R-:W-:Y:S01]  /*13bc0*/  VIADD R13, R13, UR5 ;  /* 0x000000050d0d7c36 */ /* 0x000fe20008000000 */
[----:B------:R5:W-:Y:S01]  /*13bd0*/  @P4 STG.E desc[UR18][R6.64], R23 ;  /* 0x0000001706004986 */ /* 0x000be2000c101912 */
[----:B-1----:R-:W-:Y:S01]  /*13be0*/  ISETP.LT.AND P4, PT, R10, UR7, !P0 ;  /* 0x000000070a007c0c */ /* 0x002fe2000c781270 */
[----:B------:R-:W1:Y:S01]  /*13bf0*/  LDCU UR7, c[0x0][0x39c] ;  /* 0x00007380ff0777ac */ /* 0x000e620008000800 */
[----:B------:R-:W-:-:S02]  /*13c00*/  VIADD R11, R13, UR5 ;  /* 0x000000050d0b7c36 */ /* 0x000fc40008000000 */
[----:B------:R-:W-:Y:S01]  /*13c10*/  VIADD R10, R3, 0xd9 ;  /* 0x000000d9030a7836 */ /* 0x000fe20000000000 */
[C---:B----4-:R-:W-:Y:S01]  /*13c20*/  LEA R4, P6, R13.reuse, R2, 0x2 ;  /* 0x000000020d047211 */ /* 0x050fe200078c10ff */
[----:B------:R4:W-:Y:S03]  /*13c30*/  @P3 STG.E desc[UR18][R8.64], R24 ;  /* 0x0000001808003986 */ /* 0x0009e6000c101912 */
[----:B------:R-:W-:Y:S01]  /*13c40*/  LEA.HI.X.SX32 R5, R13, R0, 0x2, P6 ;  /* 0x000000000d057211 */ /* 0x000fe200030f16ff */
[C---:B------:R-:W-:Y:S01]  /*13c50*/  VIADD R13, R11.reuse, UR5 ;  /* 0x000000050b0d7c36 */ /* 0x040fe20008000000 */
[----:B-----5:R-:W-:Y:S02]  /*13c60*/  LEA R6, P6, R11, R2, 0x2 ;  /* 0x000000020b067211 */ /* 0x020fe400078c10ff */
[----:B--2---:R-:W-:Y:S01]  /*13c70*/  ISETP.LT.AND P3, PT, R10, UR4, !P0 ;  /* 0x000000040a007c0c */ /* 0x004fe2000c761270 */
[----:B------:R-:W2:Y:S01]  /*13c80*/  LDCU UR4, c[0x0][0x39c] ;  /* 0x00007380ff0477ac */ /* 0x000ea20008000800 */
[----:B------:R-:W-:Y:S01]  /*13c90*/  VIADD R10, R3, 0xda ;  /* 0x000000da030a7836 */ /* 0x000fe20000000000 */
[----:B------:R-:W-:Y:S01]  /*13ca0*/  LEA.HI.X.SX32 R7, R11, R0, 0x2, P6 ;  /* 0x000000000b077211 */ /* 0x000fe200030f16ff */
[C---:B------:R-:W-:Y:S01]  /*13cb0*/  VIADD R15, R13.reuse, UR5 ;  /* 0x000000050d0f7c36 */ /* 0x040fe20008000000 */
[----:B----4-:R-:W-:Y:S01]  /*13cc0*/  LEA R8, P6, R13, R2, 0x2 ;  /* 0x000000020d087211 */ /* 0x010fe200078c10ff */
[----:B------:R4:W-:Y:S01]  /*13cd0*/  @P2 STG.E desc[UR18][R4.64], R25 ;  /* 0x0000001904002986 */ /* 0x0009e2000c101912 */
[----:B---3--:R-:W-:Y:S01]  /*13ce0*/  ISETP.LT.AND P2, PT, R10, UR6, !P0 ;  /* 0x000000060a007c0c */ /* 0x008fe2000c741270 */
[----:B------:R-:W-:Y:S01]  /*13cf0*/  VIADD R11, R3, 0xdb ;  /* 0x000000db030b7836 */ /* 0x000fe20000000000 */
[----:B------:R-:W-:Y:S01]  /*13d00*/  LEA.HI.X.SX32 R9, R13, R0, 0x2, P6 ;  /* 0x000000000d097211 */ /* 0x000fe200030f16ff */
[----:B------:R-:W3:Y:S01]  /*13d10*/  LDCU UR6, c[0x0][0x39c] ;  /* 0x00007380ff0677ac */ /* 0x000ee20008000800 */
[----:B------:R-:W-:Y:S01]  /*13d20*/  LEA R10, P6, R15, R2, 0x2 ;  /* 0x000000020f0a7211 */ /* 0x000fe200078c10ff */
[----:B------:R5:W-:Y:S01]  /*13d30*/  @P1 STG.E desc[UR18][R6.64], R26 ;  /* 0x0000001a06001986 */ /* 0x000be2000c101912 */
[----:B-1----:R-:W-:Y:S01]  /*13d40*/  ISETP.LT.AND P1, PT, R11, UR7, !P0 ;  /* 0x000000070b007c0c */ /* 0x002fe2000c721270 */
[----:B------:R-:W-:Y:S01]  /*13d50*/  VIADD R12, R3, 0xdc ;  /* 0x000000dc030c7836 */ /* 0x000fe20000000000 */
[C---:B------:R-:W-:Y:S01]  /*13d60*/  LEA.HI.X.SX32 R11, R15.reuse, R0, 0x2, P6 ;  /* 0x000000000f0b7211 */ /* 0x040fe200030f16ff */
[----:B------:R-:W1:Y:S01]  /*13d70*/  LDCU UR7, c[0x0][0x39c] ;  /* 0x00007380ff0777ac */ /* 0x000e620008000800 */
[----:B------:R-:W-:Y:S01]  /*13d80*/  VIADD R15, R15, UR5 ;  /* 0x000000050f0f7c36 */ /* 0x000fe20008000000 */
[----:B------:R3:W-:Y:S01]  /*13d90*/  @P5 STG.E desc[UR18][R8.64], R27 ;  /* 0x0000001b08005986 */ /* 0x0007e2000c101912 */
[----:B--2---:R-:W-:Y:S01]  /*13da0*/  ISETP.LT.AND P5, PT, R12, UR4, !P0 ;  /* 0x000000040c007c0c */ /* 0x004fe2000c7a1270 */
[----:B------:R-:W2:Y:S01]  /*13db0*/  LDCU UR4, c[0x0][0x39c] ;  /* 0x00007380ff0477ac */ /* 0x000ea20008000800 */
        /* <DEDUP_REMOVED lines=12> */
[----:B-1----:R-:W-:Y:S01]  /*13e80*/  VIADD R10, R3, 0xdf ;  /* 0x000000df030a7836 */ /* 0x002fe20000000000 */
[----:B------:R-:W-:Y:S01]  /*13e90*/  ISETP.LT.AND P3, PT, R8, UR7, !P0 ;  /* 0x0000000708007c0c */ /* 0x000fe2000c761270 */
[----:B------:R-:W1:Y:S01]  /*13ea0*/  LDCU UR7, c[0x0][0x39c] ;  /* 0x00007380ff0777ac */ /* 0x000e620008000800 */
[----:B------:R5:W-:Y:S01]  /*13eb0*/  @P2 STG.E desc[UR18][R6.64], R30 ;  /* 0x0000001e06002986 */ /* 0x000be2000c101912 */
[C---:B------:R-:W-:Y:S01]  /*13ec0*/  LEA R8, P2, R13.reuse, R2, 0x2 ;  /* 0x000000020d087211 */ /* 0x040fe200078410ff */
[----:B------:R-:W-:-:S03]  /*13ed0*/  VIADD R11, R13, UR5 ;  /* 0x000000050d0b7c36 */ /* 0x000fc60008000000 */
[----:B------:R-:W-:Y:S02]  /*13ee0*/  LEA.HI.X.SX32 R9, R13, R0, 0x2, P2 ;  /* 0x000000000d097211 */ /* 0x000fe400010f16ff */
[----:B--2---:R-:W-:Y:S01]  /*13ef0*/  ISETP.LT.AND P2, PT, R10, UR4, !P0 ;  /* 0x000000040a007c0c */ /* 0x004fe2000c741270 */
[----:B------:R-:W2:Y:S01]  /*13f00*/  LDCU UR4, c[0x0][0x39c] ;  /* 0x00007380ff0477ac */ /* 0x000ea20008000800 */
        /* <DEDUP_REMOVED lines=14> */
[----:B-1----:R-:W-:Y:S01]  /*13ff0*/  ISETP.LT.AND P5, PT, R11, UR7, !P0 ;  /* 0x000000070b007c0c */ /* 0x002fe2000c7a1270 */
[----:B------:R-:W1:Y:S01]  /*14000*/  LDCU UR7, c[0x0][0x39c] ;  /* 0x00007380ff0777ac */ /* 0x000e620008000800 */
[C---:B------:R-:W-:Y:S01]  /*14010*/  LEA.HI.X.SX32 R11, R13.reuse, R0, 0x2, P6 ;  /* 0x000000000d0b7211 */ /* 0x040fe200030f16ff */
[----:B------:R5:W-:Y:S01]  /*14020*/  @P4 STG.E desc[UR18][R6.64], R33 ;  /* 0x0000002106004986 */ /* 0x000be2000c101912 */
[----:B--2---:R-:W-:Y:S01]  /*14030*/  ISETP.LT.AND P4, PT, R8, UR4, !P0 ;  /* 0x0000000408007c0c */ /* 0x004fe2000c781270 */
[----:B------:R-:W-:Y:S01]  /*14040*/  VIADD R13, R13, UR5 ;  /* 0x000000050d0d7c36 */ /* 0x000fe20008000000 */
[----:B------:R-:W2:Y:S01]  /*14050*/  LDCU UR4, c[0x0][0x39c] ;  /* 0x00007380ff0477ac */ /* 0x000ea20008000800 */
        /* <DEDUP_REMOVED lines=13> */
[----:B--2---:R-:W-:Y:S01]  /*14130*/  ISETP.LT.AND P2, PT, R12, UR4, !P0 ;  /* 0x000000040c007c0c */ /* 0x004fe2000c741270 */
[----:B----4-:R-:W-:Y:S01]  /*14140*/  VIADD R10, R3, 0xe5 ;  /* 0x000000e5030a7836 */ /* 0x010fe20000000000 */
[C---:B------:R-:W-:Y:S01]  /*14150*/  LEA.HI.X.SX32 R9, R13.reuse, R0, 0x2, P6 ;  /* 0x000000000d097211 */ /* 0x040fe200030f16ff */
[----:B------:R-:W2:Y:S01]  /*14160*/  LDCU UR4, c[0x0][0x39c] ;  /* 0x00007380ff0477ac */ /* 0x000ea20008000800 */
[----:B------:R-:W-:Y:S01]  /*14170*/  VIADD R13, R13, UR5 ;  /* 0x000000050d0d7c36 */ /* 0x000fe20008000000 */
[----:B------:R4:W-:Y:S01]  /*14180*/  @P1 STG.E desc[UR18][R6.64], R36 ;  /* 0x0000002406001986 */ /* 0x0009e2000c101912 */
[----:B-1----:R-:W-:Y:S01]  /*14190*/  ISETP.LT.AND P1, PT, R10, UR7, !P0 ;  /* 0x000000070a007c0c */ /* 0x002fe2000c721270 */
[----:B------:R-:W1:Y:S01]  /*141a0*/  LDCU UR7, c[0x0][0x39c] ;  /* 0x00007380ff0777ac */ /* 0x000e620008000800 */
        /* <DEDUP_REMOVED lines=98> */
[----:B--2---:R-:W-:Y:S01]  /*147d0*/  ISETP.LT.AND P2, PT, R10, UR4, !P0 ;  /* 0x000000040a007c0c */ /* 0x004fe2000c741270 */
[----:B------:R-:W2:Y:S01]  /*147e0*/  LDCU UR4, c[0x0][0x39c] ;  /* 0x00007380ff0477ac */ /* 0x000ea20008000800 */
        /* <DEDUP_REMOVED lines=33> */
[C---:B------:R-:W-:Y:S01]  /*14a00*/  VIADD R11, R13.reuse, UR5 ;  /* 0x000000050d0b7c36 */ /* 0x040fe20008000000 */
[----:B------:R1:W-:Y:S01]  /*14a10*/  @P1 STG.E desc[UR18][R6.64], R56 ;  /* 0x0000003806001986 */ /* 0x0003e2000c101912 */
[C---:B------:R-:W-:Y:S01]  /*14a20*/  LEA R8, P1, R13.reuse, R2, 0x2 ;  /* 0x000000020d087211 */ /* 0x040fe200078210ff */
[----:B------:R-:W5:Y:S03]  /*14a30*/  LDCU UR7, c[0x0][0x39c] ;  /* 0x00007380ff0777ac */ /* 0x000f660008000800 */
[----:B------:R-:W-:-:S02]  /*14a40*/  LEA.HI.X.SX32 R9, R13, R0, 0x2, P1 ;  /* 0x000000000d097211 */ /* 0x000fc400008f16ff */
[----:B--2---:R-:W-:Y:S01]  /*14a50*/  ISETP.LT.AND P1, PT, R10, UR4, !P0 ;  /* 0x000000040a007c0c */ /* 0x004fe2000c721270 */
[----:B------:R-:W2:Y:S01]  /*14a60*/  LDCU UR4, c[0x0][0x39c] ;  /* 0x00007380ff0477ac */ /* 0x000ea20008000800 */
[----:B----4-:R-:W-:Y:S01]  /*14a70*/  VIADD R5, R3, 0xfa ;  /* 0x000000fa03057836 */ /* 0x010fe20000000000 */
[C---:B------:R-:W-:Y:S01]  /*14a80*/  LEA R4, P6, R11.reuse, R2, 0x2 ;  /* 0x000000020b047211 */ /* 0x040fe200078c10ff */
[----:B-1----:R-:W-:Y:S01]  /*14a90*/  VIADD R7, R11, UR5 ;  /* 0x000000050b077c36 */ /* 0x002fe20008000000 */
[----:B------:R1:W-:Y:S02]  /*14aa0*/  @P5 STG.E desc[UR18][R8.64], R57 ;  /* 0x0000003908005986 */ /* 0x0003e4000c101912 */
[----:B---3--:R-:W-:Y:S01]  /*14ab0*/  ISETP.LT.AND P5, PT, R5, UR6, !P0 ;  /* 0x0000000605007c0c */ /* 0x008fe2000c7a1270 */
[----:B------:R-:W3:Y:S01]  /*14ac0*/  LDCU UR6, c[0x0][0x39c] ;  /* 0x00007380ff0677ac */ /* 0x000ee20008000800 */
[----:B------:R-:W-:Y:S01]  /*14ad0*/  LEA.HI.X.SX32 R5, R11, R0, 0x2, P6 ;  /* 0x000000000b057211 */ /* 0x000fe200030f16ff */
[C---:B------:R-:W-:Y:S01]  /*14ae0*/  VIADD R11, R7.reuse, UR5 ;  /* 0x00000005070b7c36 */ /* 0x040fe20008000000 */
[----:B------:R-:W-:Y:S01]  /*14af0*/  LEA R6, P6, R7, R2, 0x2 ;  /* 0x0000000207067211 */ /* 0x000fe200078c10ff */
[----:B------:R-:W-:-:S02]  /*14b00*/  VIADD R10, R3, 0xfb ;  /* 0x000000fb030a7836 */ /* 0x000fc40000000000 */
[----:B------:R-:W-:Y:S01]  /*14b10*/  VIADD R13, R11, UR5 ;  /* 0x000000050b0d7c36 */ /* 0x000fe20008000000 */
[----:B------:R-:W-:Y:S01]  /*14b20*/  LEA.HI.X.SX32 R7, R7, R0, 0x2, P6 ;  /* 0x0000000007077211 */ /* 0x000fe200030f16ff */
[----:B-1----:R-:W-:Y:S01]  /*14b30*/  VIADD R9, R3, 0xfc ;  /* 0x000000fc03097836 */ /* 0x002fe20000000000 */
[----:B------:R-:W-:Y:S01]  /*14b40*/  LEA R8, P6, R11, R2, 0x2 ;  /* 0x000000020b087211 */ /* 0x000fe200078c10ff */
[----:B------:R1:W-:Y:S01]  /*14b50*/  @P4 STG.E desc[UR18][R4.64], R58 ;  /* 0x0000003a04004986 */ /* 0x0003e2000c101912 */
[----:B------:R-:W-:Y:S01]  /*14b60*/  VIADD R15, R13, UR5 ;  /* 0x000000050d0f7c36 */ /* 0x000fe20008000000 */
[----:B-----5:R-:W-:Y:S02]  /*14b70*/  ISETP.LT.AND P4, PT, R10, UR7, !P0 ;  /* 0x000000070a007c0c */ /* 0x020fe4000c781270 */
[----:B------:R4:W-:Y:S01]  /*14b80*/  @P3 STG.E desc[UR18][R6.64], R59 ;  /* 0x0000003b06003986 */ /* 0x0009e2000c101912 */
[----:B--2---:R-:W-:Y:S01]  /*14b90*/  ISETP.LT.AND P3, PT, R9, UR4, !P0 ;  /* 0x0000000409007c0c */ /* 0x004fe2000c761270 */
[----:B------:R-:W-:Y:S01]  /*14ba0*/  VIADD R17, R15, UR5 ;  /* 0x000000050f117c36 */ /* 0x000fe20008000000 */
[----:B------:R-:W-:Y:S01]  /*14bb0*/  LEA.HI.X.SX32 R9, R11, R0, 0x2, P6 ;  /* 0x000000000b097211 */ /* 0x000fe200030f16ff */
[----:B------:R-:W2:Y:S01]  /*14bc0*/  LDCU UR4, c[0x0][0x39c] ;  /* 0x00007380ff0477ac */ /* 0x000ea20008000800 */
[----:B------:R-:W-:Y:S01]  /*14bd0*/  LEA R10, P6, R13, R2, 0x2 ;  /* 0x000000020d0a7211 */ /* 0x000fe200078c10ff */
[----:B-1----:R-:W-:-:S03]  /*14be0*/  VIADD R4, R3, 0xfd ;  /* 0x000000fd03047836 */ /* 0x002fc60000000000 */
[----:B------:R-:W-:Y:S01]  /*14bf0*/  LEA.HI.X.SX32 R11, R13, R0, 0x2, P6 ;  /* 0x000000000d0b7211 */ /* 0x000fe200030f16ff */
[----:B------:R1:W-:Y:S01]  /*14c00*/  @P2 STG.E desc[UR18][R8.64], R60 ;  /* 0x0000003c08002986 */ /* 0x0003e2000c101912 */
[----:B------:R-:W-:Y:S01]  /*14c10*/  VIADD R13, R17, UR5 ;  /* 0x00000005110d7c36 */ /* 0x000fe20008000000 */
[----:B---3--:R-:W-:Y:S01]  /*14c20*/  ISETP.LT.AND P2, PT, R4, UR6, !P0 ;  /* 0x0000000604007c0c */ /* 0x008fe2000c741270 */
[----:B------:R-:W3:Y:S02]  /*14c30*/  LDCU UR6, c[0x0][0x39c] ;  /* 0x00007380ff0677ac */ /* 0x000ee40008000800 */
[----:B------:R-:W-:Y:S01]  /*14c40*/  VIADD R19, R13, UR5 ;  /* 0x000000050d137c36 */ /* 0x000fe20008000000 */
[----:B------:R5:W-:Y:S01]  /*14c50*/  @P1 STG.E desc[UR18][R10.64], R61 ;  /* 0x0000003d0a001986 */ /* 0x000be2000c101912 */
[-C--:B------:R-:W-:Y:S02]  /*14c60*/  LEA R4, P1, R15, R2.reuse, 0x2 ;  /* 0x000000020f047211 */ /* 0x080fe400078210ff */
[----:B----4-:R-:W-:Y:S01]  /*14c70*/  LEA R6, P6, R17, R2, 0x2 ;  /* 0x0000000211067211 */ /* 0x010fe200078c10ff */
[----:B------:R-:W-:Y:S01]  /*14c80*/  VIADD R21, R19, UR5 ;  /* 0x0000000513157c36 */ /* 0x000fe20008000000 */
[----:B------:R-:W-:-:S02]  /*14c90*/  LEA.HI.X.SX32 R5, R15, R0, 0x2, P1 ;  /* 0x000000000f057211 */ /* 0x000fc400008f16ff */
[----:B------:R-:W-:Y:S01]  /*14ca0*/  LEA.HI.X.SX32 R7, R17, R0, 0x2, P6 ;  /* 0x0000000011077211 */ /* 0x000fe200030f16ff */
[----:B------:R-:W-:Y:S01]  /*14cb0*/  VIADD R15, R21, UR5 ;  /* 0x00000005150f7c36 */ /* 0x000fe20008000000 */
[-C--:B-1----:R-:W-:Y:S01]  /*14cc0*/  LEA R8, P6, R13, R2.reuse, 0x2 ;  /* 0x000000020d087211 */ /* 0x082fe200078c10ff */
[----:B------:R-:W-:Y:S01]  /*14cd0*/  VIADD R14, R3, 0xfe ;  /* 0x000000fe030e7836 */ /* 0x000fe20000000000 */
[----:B------:R-:W-:Y:S01]  /*14ce0*/  LEA R12, P1, R19, R2, 0x2 ;  /* 0x00000002130c7211 */ /* 0x000fe200078210ff */
[----:B------:R-:W-:Y:S01]  /*14cf0*/  VIADD R3, R3, 0xff ;  /* 0x000000ff03037836 */ /* 0x000fe20000000000 */
[----:B------:R-:W-:Y:S02]  /*14d00*/  LEA.HI.X.SX32 R9, R13, R0, 0x2, P6 ;  /* 0x000000000d097211 */ /* 0x000fe400030f16ff */
[----:B-----5:R-:W-:Y:S02]  /*14d10*/  LEA R10, P6, R15, R2, 0x2 ;  /* 0x000000020f0a7211 */ /* 0x020fe400078c10ff */
[----:B------:R-:W-:-:S02]  /*14d20*/  LEA.HI.X.SX32 R13, R19, R0, 0x2, P1 ;  /* 0x00000000130d7211 */ /* 0x000fc400008f16ff */
[----:B--2---:R-:W-:Y:S02]  /*14d30*/  ISETP.LT.AND P1, PT, R14, UR4, !P0 ;  /* 0x000000040e007c0c */ /* 0x004fe4000c721270 */
[----:B---3--:R-:W-:Y:S02]  /*14d40*/  ISETP.LT.AND P0, PT, R3, UR6, !P0 ;  /* 0x0000000603007c0c */ /* 0x008fe4000c701270 */
[----:B------:R-:W-:Y:S02]  /*14d50*/  LEA.HI.X.SX32 R11, R15, R0, 0x2, P6 ;  /* 0x000000000f0b7211 */ /* 0x000fe400030f16ff */
[C---:B------:R-:W-:Y:S01]  /*14d60*/  LEA R2, P6, R21.reuse, R2, 0x2 ;  /* 0x0000000215027211 */ /* 0x040fe200078c10ff */
[----:B------:R1:W-:Y:S03]  /*14d70*/  @P5 STG.E desc[UR18][R4.64], R62 ;  /* 0x0000003e04005986 */ /* 0x0003e6000c101912 */
[----:B------:R-:W-:Y:S01]  /*14d80*/  LEA.HI.X.SX32 R3, R21, R0, 0x2, P6 ;  /* 0x0000000015037211 */ /* 0x000fe200030f16ff */
[----:B------:R1:W-:Y:S04]  /*14d90*/  @P4 STG.E desc[UR18][R6.64], R63 ;  /* 0x0000003f06004986 */ /* 0x0003e8000c101912 */
[----:B------:R1:W-:Y:S04]  /*14da0*/  @P3 STG.E desc[UR18][R8.64], R64 ;  /* 0x0000004008003986 */ /* 0x0003e8000c101912 */
[----:B------:R1:W-:Y:S04]  /*14db0*/  @P2 STG.E desc[UR18][R12.64], R65 ;  /* 0x000000410c002986 */ /* 0x0003e8000c101912 */
[----:B------:R1:W-:Y:S04]  /*14dc0*/  @P1 STG.E desc[UR18][R2.64], R66 ;  /* 0x0000004202001986 */ /* 0x0003e8000c101912 */
[----:B------:R1:W-:Y:S01]  /*14dd0*/  @P0 STG.E desc[UR18][R10.64], R67 ;  /* 0x000000430a000986 */ /* 0x0003e2000c101912 */
[----:B------:R-:W-:Y:S06]  /*14de0*/  BAR.SYNC.DEFER_BLOCKING 0x0 ;  /* 0x0000000000007b1d */ /* 0x000fec0000010000 */
[----:B------:R-:W-:Y:S05]  /*14df0*/  BRA.U UP0, `(.L_x_14) ;  /* 0x0000000100a07547 */ /* 0x000fea000b800000 */
[----:B------:R-:W2:Y:S01]  /*14e00*/  S2UR UR5, SR_CgaCtaId ;  /* 0x00000000000579c3 */ /* 0x000ea20000008800 */
[----:B------:R-:W-:Y:S01]  /*14e10*/  NOP ;  /* 0x0000000000007918 */ /* 0x000fe20000000000 */
[----:B------:R-:W-:Y:S01]  /*14e20*/  UMOV UR4, 0x50 ;  /* 0x0000005000047882 */ /* 0x000fe20000000000 */
[----:B------:R-:W-:Y:S02]  /*14e30*/  IMAD.U32 R0, RZ, RZ, UR20 ;  /* 0x00000014ff007e24 */ /* 0x000fe4000f8e00ff */
[----:B-1----:R-:W-:Y:S02]  /*14e40*/  IMAD.MOV.U32 R3, RZ, RZ, 0xffff ;  /* 0x0000ffffff037424 */ /* 0x002fe400078e00ff */
[----:B------:R-:W-:Y:S01]  /*14e50*/  IMAD.MOV.U32 R7, RZ, RZ, 0x1 ;  /* 0x00000001ff077424 */ /* 0x000fe200078e00ff */
[----:B------:R-:W-:-:S04]  /*14e60*/  LOP3.LUT R0, R0, 0xffff, RZ, 0xc0, !PT ;  /* 0x0000ffff00007812 */ /* 0x000fc800078ec0ff */
[----:B------:R-:W-:-:S05]  /*14e70*/  SHF.R.U32.HI R0, RZ, 0x5, R0 ;  /* 0x00000005ff007819 */ /* 0x000fca0000011600 */
[----:B------:R-:W-:Y:S01]  /*14e80*/  VIADD R2, R0, 0x10 ;  /* 0x0000001000027836 */ /* 0x000fe20000000000 */
[----:B------:R-:W-:Y:S01]  /*14e90*/  SHF.L.U32 R0, R3, R0, RZ ;  /* 0x0000000003007219 */ /* 0x000fe200000006ff */
[----:B--2---:R-:W-:-:S03]  /*14ea0*/  ULEA UR6, UR5, UR4, 0x18 ;  /* 0x0000000405067291 */ /* 0x004fc6000f8ec0ff */
[----:B------:R-:W-:-:S04]  /*14eb0*/  SHF.L.U32 R3, R7, R2, RZ ;  /* 0x0000000207037219 */ /* 0x000fc800000006ff */
[----:B------:R-:W-:Y:S02]  /*14ec0*/  LOP3.LUT R0, R3, R0, RZ, 0xfc, !PT ;  /* 0x0000000003007212 */ /* 0x000fe400078efcff */
[----:B------:R-:W1:Y:S02]  /*14ed0*/  LDS R5, [UR6] ;  /* 0x00000006ff057984 */ /* 0x000e640008000800 */
[C---:B------:R-:W-:Y:S02]  /*14ee0*/  LOP3.LUT R2, R0.reuse, 0xffff, RZ, 0xc0, !PT ;  /* 0x0000ffff00027812 */ /* 0x040fe400078ec0ff */
[----:B-1----:R-:W-:-:S04]  /*14ef0*/  LOP3.LUT R3, R0, 0xffff, R5, 0x80, !PT ;  /* 0x0000ffff00037812 */ /* 0x002fc800078e8005 */
[----:B------:R-:W-:-:S13]  /*14f00*/  ISETP.NE.AND P0, PT, R3, R2, PT ;  /* 0x000000020300720c */ /* 0x000fda0003f05270 */
[----:B------:R-:W-:Y:S05]  /*14f10*/  @P0 BRA `(.L_x_15) ;  /* 0x0000000000500947 */ /* 0x000fea0003800000 */
[----:B------:R-:W-:Y:S02]  /*14f20*/  SHF.R.U32.HI R5, RZ, 0x10, R5 ;  /* 0x00000010ff057819 */ /* 0x000fe40000011605 */
[----:B------:R-:W-:-:S04]  /*14f30*/  SHF.R.U32.HI R2, RZ, 0x10, R0 ;  /* 0x00000010ff027819 */ /* 0x000fc80000011600 */
[----:B------:R-:W-:-:S04]  /*14f40*/  LOP3.LUT R5, R5, R2, RZ, 0xc0, !PT ;  /* 0x0000000205057212 */ /* 0x000fc800078ec0ff */
[----:B------:R-:W-:-:S13]  /*14f50*/  ISETP.NE.AND P0, PT, R5, R2, PT ;  /* 0x000000020500720c */ /* 0x000fda0003f05270 */
[----:B------:R-:W-:Y:S05]  /*14f60*/  @P0 BRA `(.L_x_16) ;  /* 0x0000000000300947 */ /* 0x000fea0003800000 */
[----:B------:R-:W-:Y:S01]  /*14f70*/  R2UR UR4, R0 ;  /* 0x00000000000472ca */ /* 0x000fe200000e0000 */
[----:B------:R-:W-:Y:S01]  /*14f80*/  VOTEU.ANY UR5, UPT, PT ;  /* 0x0000000000057886 */ /* 0x000fe200038e0100 */
[----:B------:R-:W1:Y:S01]  /*14f90*/  S2R R0, SR_LANEID ;  /* 0x0000000000007919 */ /* 0x000e620000000000 */
[----:B------:R-:W-:-:S10]  /*14fa0*/  UFLO.U32 UR5, UR5 ;  /* 0x00000005000572bd */ /* 0x000fd400080e0000 */
[----:B------:R-:W-:-:S06]  /*14fb0*/  ULOP3.LUT UR4, URZ, UR4, URZ, 0x33, !UPT ;  /* 0x00000004ff047292 */ /* 0x000fcc000f8e33ff */
[----:B------:R-:W-:-:S04]  /*14fc0*/  IMAD.U32 R2, RZ, RZ, UR4 ;  /* 0x00000004ff027e24 */ /* 0x000fc8000f8e00ff */
[----:B------:R-:W2:Y:S02]  /*14fd0*/  REDUX UR7, R2 ;  /* 0x00000000020773c4 */ /* 0x000ea40000000000 */
[----:B------:R3:W-:Y:S01]  /*14fe0*/  UTCATOMSWS.AND URZ, UR4 ;  /* 0x0000000400ff79e3 */ /* 0x0007e20008000000 */
[----:B-1----:R-:W-:Y:S01]  /*14ff0*/  ISETP.EQ.U32.AND P0, PT, R0, UR5, PT ;  /* 0x0000000500007c0c */ /* 0x002fe2000bf02070 */
[----:B--2---:R-:W-:-:S12]  /*15000*/  IMAD.U32 R0, RZ, RZ, UR7 ;  /* 0x00000007ff007e24 */ /* 0x004fd8000f8e00ff */
[----:B------:R3:W-:Y:S01]  /*15010*/  @P0 ATOMS.AND RZ, [UR6], R0 ;  /* 0x00000000ffff098c */ /* 0x0007e2000a800006 */
[----:B------:R-:W-:Y:S05]  /*15020*/  BRA `(.L_x_14) ;  /* 0x0000000000147947 */ /* 0x000fea0003800000 */
.L_x_16:
[----:B------:R-:W-:-:S07]  /*15030*/  MOV R2, 0x15050 ;  /* 0x0001505000027802 */ /* 0x000fce0000000f00 */
[----:B------:R-:W-:Y:S05]  /*15040*/  CALL.REL.NOINC `($__internal_0_$__cuda_sm10x_tcgen05_guardrail_trap_col_being_dealloced_not_returned_by_alloc) ;  /* 0x00000000002c7944 */ /* 0x000fea0003c00000 */
[----:B------:R-:W-:Y:S05]  /*15050*/  BRA `(.L_x_14) ;  /* 0x0000000000087947 */ /* 0x000fea0003800000 */
.L_x_15:
[----:B------:R-:W-:-:S07]  /*15060*/  MOV R2, 0x15080 ;  /* 0x0001508000027802 */ /* 0x000fce0000000f00 */
[----:B------:R-:W-:Y:S05]  /*15070*/  CALL.REL.NOINC `($__internal_2_$__cuda_sm10x_tcgen05_guardrail_trap_unallocated_columns_being_dealloced) ;  /* 0x0000000000387944 */ /* 0x000fea0003c00000 */
.L_x_14:
[----:B------:R-:W-:Y:S01]  /*15080*/  NOP ;  /* 0x0000000000007918 */ /* 0x000fe20000000000 */
[----:B---3--:R-:W-:Y:S05]  /*15090*/  EXIT ;  /* 0x000000000000794d */ /* 0x008fea0003800000 */
.L_x_9:
[----:B------:R-:W1:Y:S02]  /*150a0*/  SYNCS.PHASECHK.TRANS64.TRYWAIT P2, [UR12], R4 ;  /* 0x00000004ff0075a7 */ /* 0x000e64000804110c */
[----:B-1----:R-:W-:Y:S05]  /*150b0*/  @!P2 BRA `(.L_x_9) ;  /* 0xfffffffc00f8a947 */ /* 0x002fea000383ffff */
[----:B------:R-:W-:Y:S05]  /*150c0*/  BRA `(.L_x_17) ;  /* 0xffffff5c00d87947 */ /* 0x000fea000383ffff */
.L_x_13:
[----:B------:R-:W1:Y:S02]  /*150d0*/  SYNCS.PHASECHK.TRANS64.TRYWAIT P4, [UR12], R4 ;  /* 0x00000004ff0075a7 */ /* 0x000e64000808110c */
[----:B-1----:R-:W-:Y:S05]  /*150e0*/  @!P4 BRA `(.L_x_13) ;  /* 0xfffffffc00f8c947 */ /* 0x002fea000383ffff */
[----:B------:R-:W-:Y:S05]  /*150f0*/  BRA `(.L_x_12) ;  /* 0xffffff8000507947 */ /* 0x000fea000383ffff */
        .weak           $__internal_0_$__cuda_sm10x_tcgen05_guardrail_trap_col_being_dealloced_not_returned_by_alloc
        .type           $__internal_0_$__cuda_sm10x_tcgen05_guardrail_trap_col_being_dealloced_not_returned_by_alloc,@function
        .size           $__internal_0_$__cuda_sm10x_tcgen05_guardrail_trap_col_being_dealloced_not_returned_by_alloc,($__internal_1_$__cuda_sm10x_tcgen05_guardrail_trap_phase_invalid_during_alloc - $__internal_0_$__cuda_sm10x_tcgen05_guardrail_trap_col_being_dealloced_not_returned_by_alloc)
$__internal_0_$__cuda_sm10x_tcgen05_guardrail_trap_col_being_dealloced_not_returned_by_alloc:
[----:B------:R-:W-:Y:S05]  /*15100*/  BPT.TRAP 0x1 ;  /* 0x000000040000795c */ /* 0x000fea0000300000 */
[----:B------:R-:W-:-:S04]  /*15110*/  IMAD.MOV.U32 R3, RZ, RZ, 0x0 ;  /* 0x00000000ff037424 */ /* 0x000fc800078e00ff */
[----:B------:R-:W-:Y:S05]  /*15120*/  RET.REL.NODEC R2 `(matmul_kernel) ;  /* 0xfffffeac02b47950 */ /* 0x000fea0003c3ffff */
        .weak           $__internal_1_$__cuda_sm10x_tcgen05_guardrail_trap_phase_invalid_during_alloc
        .type           $__internal_1_$__cuda_sm10x_tcgen05_guardrail_trap_phase_invalid_during_alloc,@function
        .size           $__internal_1_$__cuda_sm10x_tcgen05_guardrail_trap_phase_invalid_during_alloc,($__internal_2_$__cuda_sm10x_tcgen05_guardrail_trap_unallocated_columns_being_dealloced - $__internal_1_$__cuda_sm10x_tcgen05_guardrail_trap_phase_invalid_during_alloc)
$__internal_1_$__cuda_sm10x_tcgen05_guardrail_trap_phase_invalid_during_alloc:
[----:B------:R-:W-:Y:S05]  /*15130*/  BPT.TRAP 0x1 ;  /* 0x000000040000795c */ /* 0x000fea0000300000 */
[----:B------:R-:W-:-:S04]  /*15140*/  IMAD.MOV.U32 R3, RZ, RZ, 0x0 ;  /* 0x00000000ff037424 */ /* 0x000fc800078e00ff */
[----:B------:R-:W-:Y:S05]  /*15150*/  RET.REL.NODEC R2 `(matmul_kernel) ;  /* 0xfffffeac02a87950 */ /* 0x000fea0003c3ffff */
        .weak           $__internal_2_$__cuda_sm10x_tcgen05_guardrail_trap_unallocated_columns_being_dealloced
        .type           $__internal_2_$__cuda_sm10x_tcgen05_guardrail_trap_unallocated_columns_being_dealloced,@function
        .size           $__internal_2_$__cuda_sm10x_tcgen05_guardrail_trap_unallocated_columns_being_dealloced,(.L_x_21 - $__internal_2_$__cuda_sm10x_tcgen05_guardrail_trap_unallocated_columns_being_dealloced)
$__internal_2_$__cuda_sm10x_tcgen05_guardrail_trap_unallocated_columns_being_dealloced:
[----:B------:R-:W-:Y:S05]  /*15160*/  BPT.TRAP 0x1 ;  /* 0x000000040000795c */ /* 0x000fea0000300000 */
[----:B------:R-:W-:-:S04]  /*15170*/  IMAD.MOV.U32 R3, RZ, RZ, 0x0 ;  /* 0x00000000ff037424 */ /* 0x000fc800078e00ff */
[----:B------:R-:W-:Y:S05]  /*15180*/  RET.REL.NODEC R2 `(matmul_kernel) ;  /* 0xfffffeac029c7950 */ /* 0x000fea0003c3ffff */
.L_x_18:
[----:B------:R-:W-:-:S00]  /*15190*/  BRA `(.L_x_18) ;  /* 0xfffffffc00fc7947 */ /* 0x000fc0000383ffff */
[----:B------:R-:W-:-:S00]  /*151a0*/  NOP ;  /* 0x0000000000007918 */ /* 0x000fc00000000000 */
        /* <DEDUP_REMOVED lines=13> */
.L_x_21:


//--------------------- .nv.shared.matmul_kernel  --------------------------
	.section	.nv.shared.matmul_kernel,"aw",@nobits
	.sectionflags	@""
	.align	16
	.zero		1024


//--------------------- .nv.shared.reserved.0     --------------------------
	.section	.nv.shared.reserved.0,"aw",@nobits
	.align	8
	.weak		__nv_reservedSMEM_offset_0_alias
	.size		__nv_reservedSMEM_offset_0_alias, 0, 64
	.other		__nv_reservedSMEM_offset_0_alias,@"STO_CUDA_RESERVED_SHARED STV_DEFAULT"
__nv_reservedSMEM_offset_0_alias:
	.zero		0
.nv.shared.reserved.0:
	.zero		64
	.weak		__nv_reservedSMEM_allocation_phase
	.type		__nv_reservedSMEM_allocation_phase,@object
	.size		__nv_reservedSMEM_allocation_phase,(.L_0 - __nv_reservedSMEM_allocation_phase)
__nv_reservedSMEM_allocation_phase:
	.zero		1
.L_0:
	.zero		7
	.weak		__nv_reservedSMEM_devtool_atexit_pc
	.type		__nv_reservedSMEM_devtool_atexit_pc,@object
	.size		__nv_reservedSMEM_devtool_atexit_pc,(__nv_reservedSMEM_allocation_mask - __nv_reservedSMEM_devtool_atexit_pc)
__nv_reservedSMEM_devtool_atexit_pc:
	.zero		8
	.weak		__nv_reservedSMEM_allocation_mask
	.type		__nv_reservedSMEM_allocation_mask,@object
	.size		__nv_reservedSMEM_allocation_mask,(.L_2 - __nv_reservedSMEM_allocation_mask)
__nv_reservedSMEM_allocation_mask:
	.zero		4
.L_2:


//--------------------- .nv.constant0.matmul_kernel --------------------------
	.section	.nv.constant0.matmul_kernel,"a",@progbits
	.sectionflags	@""
	.align	4
.nv.constant0.matmul_kernel:
	.zero		976


//--------------------- SYMBOLS --------------------------

	.type		.nv.reservedSmem.offset0,@object
	.size		.nv.reservedSmem.offset0,0x4
	.type		.nv.reservedSmem.cap,@object
	.size		.nv.reservedSmem.cap,0x4
